// auto-generated by cutlass_sweep.fmha — config: {"arch": "sm_100", "dtype": "fp16", "head_dim": 32, "mask": "causal", "schedule": "individual", "tile_kv": 128, "tile_q": 256}
#include "cutlass/cutlass.h"
#include "cute/tensor.hpp"
#include "cutlass/device_kernel.h"
#include "cutlass/kernel_hardware_info.h"
#include "77_blackwell_fmha/collective/fmha_fusion.hpp"
#include "77_blackwell_fmha/collective/sm100_fmha_load_tma_warpspecialized.hpp"
#include "77_blackwell_fmha/collective/sm100_fmha_fwd_mainloop_tma_warpspecialized.hpp"
#include "77_blackwell_fmha/collective/sm100_fmha_fwd_epilogue_tma_warpspecialized.hpp"
#include "77_blackwell_fmha/kernel/fmha_tile_scheduler.hpp"
#include "77_blackwell_fmha/kernel/sm100_fmha_fwd_kernel_tma_warpspecialized.hpp"

using namespace cute;
using Element    = cutlass::half_t;
using ElementOut = cutlass::half_t;
using TileShape  = Shape<_256, _128, _32>;

using ProblemShape = cute::tuple<int, int, int, cute::tuple<cute::tuple<int, int>, int>>;
using StrideQ   = cute::tuple<int, _1, cute::tuple<cute::tuple<int, int>, int>>;
using StrideK   = cute::tuple<int, _1, cute::tuple<cute::tuple<_0, int>, int>>;
using StrideV   = StrideK;
using StrideO   = StrideQ;
using StrideLSE = cute::tuple<_1, cute::tuple<cute::tuple<int, int>, int>>;

using TileScheduler = std::conditional_t<
    cute::false_type::value,
    cutlass::fmha::kernel::PersistentTileScheduler,
    cutlass::fmha::kernel::IndividualTileScheduler>;

using Mainloop = cutlass::fmha::collective::Sm100FmhaFwdMainloopTmaWarpspecialized<
    Element, float, float, TileShape, StrideQ, StrideK, StrideV,
    cutlass::fmha::collective::CausalMask<true>>;

using Kernel = cutlass::fmha::kernel::Sm100FmhaFwdKernelTmaWarpspecialized<
    ProblemShape, Mainloop,
    cutlass::fmha::collective::Sm100FmhaFwdEpilogueTmaWarpspecialized<
        ElementOut, float, typename Mainloop::TileShapePV, StrideO, StrideLSE>,
    TileScheduler>;

auto* _anchor = &cutlass::device_kernel<Kernel>;


// ===== COMPILED SASS (sm_100a) =====

	.target	sm_100a

	.elftype	@"ET_EXEC"


//--------------------- .note.nv.tkinfo           --------------------------
	.section	.note.nv.tkinfo,"",@"SHT_NOTE"
	.sectionflags	@"SHF_NOTE_NV_TKINFO"
	.tkinfo
        /*0018*/ 	.word	0x00000002
        /*0030*/ 	.string	""
        /*0030*/ 	.string	"ptxas"
        /*0030*/ 	.string	"Cuda compilation tools, release 13.0, V13.0.88"
        /*0030*/ 	.string	"Build cuda_13.0.r13.0/compiler.36424714_0"
        /*0030*/ 	.string	"-arch sm_100a -m 64 "



//--------------------- .note.nv.cuinfo           --------------------------
	.section	.note.nv.cuinfo,"",@"SHT_NOTE"
	.sectionflags	@"SHF_NOTE_NV_CUINFO"
        /*0018*/ 	.short	0x0002
        /*001a*/ 	.short	0x0064
        /*001c*/ 	.short	0x0082
	.zero		2


//--------------------- .nv.info                  --------------------------
	.section	.nv.info,"",@"SHT_CUDA_INFO"
	.align	4


	//----- nvinfo : EIATTR_REGCOUNT
	.align		4
        /*0000*/ 	.byte	0x04, 0x2f
        /*0002*/ 	.short	(.L_34 - .L_33)
	.align		4
.L_33:
        /*0004*/ 	.word	index@(_ZN7cutlass13device_kernelINS_4fmha6kernel36Sm100FmhaFwdKernelTmaWarpspecializedIN4cute5tupleIJiiiNS5_IJNS5_IJiiEEEiEEEEEENS1_10collective38Sm100FmhaFwdMainloopTmaWarpspecializedINS_6half_tEffNS5_IJNS4_1CILi256EEENSC_ILi128EEENSC_ILi32EEEEEENS5_IJiNSC_ILi1EEES7_EEENS5_IJiSH_NS5_IJNS5_IJNSC_ILi0EEEiEEEiEEEEEESM_NS9_10CausalMaskILb1EEENS5_IJNSC_ILi2EEESH_SH_EEENSC_ILb0EEEEENS9_38Sm100FmhaFwdEpilogueTmaWarpspecializedISB_fNS5_IJSE_SF_SE_EEESI_NS5_IJSH_S7_EEESR_EENS2_23IndividualTileSchedulerENS2_41Sm100FmhaCtxKernelWarpspecializedScheduleEEEEEvNT_6ParamsE)
        /*0008*/ 	.word	0x00000080


	//----- nvinfo : EIATTR_FRAME_SIZE
	.align		4
.L_34:
        /*000c*/ 	.byte	0x04, 0x11
        /*000e*/ 	.short	(.L_36 - .L_35)
	.align		4
.L_35:
        /*0010*/ 	.word	index@($__internal_3_$__cuda_sm3x_div_rn_noftz_f32_slowpath)
        /*0014*/ 	.word	0x00000078


	//----- nvinfo : EIATTR_FRAME_SIZE
	.align		4
.L_36:
        /*0018*/ 	.byte	0x04, 0x11
        /*001a*/ 	.short	(.L_38 - .L_37)
	.align		4
.L_37:
        /*001c*/ 	.word	index@($__internal_2_$__cuda_sm10x_tcgen05_guardrail_trap_unallocated_columns_being_dealloced)
        /*0020*/ 	.word	0x00000078


	//----- nvinfo : EIATTR_FRAME_SIZE
	.align		4
.L_38:
        /*0024*/ 	.byte	0x04, 0x11
        /*0026*/ 	.short	(.L_40 - .L_39)
	.align		4
.L_39:
        /*0028*/ 	.word	index@($__internal_1_$__cuda_sm10x_tcgen05_guardrail_trap_phase_invalid_during_alloc)
        /*002c*/ 	.word	0x00000078


	//----- nvinfo : EIATTR_FRAME_SIZE
	.align		4
.L_40:
        /*0030*/ 	.byte	0x04, 0x11
        /*0032*/ 	.short	(.L_42 - .L_41)
	.align		4
.L_41:
        /*0034*/ 	.word	index@($__internal_0_$__cuda_sm10x_tcgen05_guardrail_trap_col_being_dealloced_not_returned_by_alloc)
        /*0038*/ 	.word	0x00000078


	//----- nvinfo : EIATTR_FRAME_SIZE
	.align		4
.L_42:
        /*003c*/ 	.byte	0x04, 0x11
        /*003e*/ 	.short	(.L_44 - .L_43)
	.align		4
.L_43:
        /*0040*/ 	.word	index@(_ZN7cutlass13device_kernelINS_4fmha6kernel36Sm100FmhaFwdKernelTmaWarpspecializedIN4cute5tupleIJiiiNS5_IJNS5_IJiiEEEiEEEEEENS1_10collective38Sm100FmhaFwdMainloopTmaWarpspecializedINS_6half_tEffNS5_IJNS4_1CILi256EEENSC_ILi128EEENSC_ILi32EEEEEENS5_IJiNSC_ILi1EEES7_EEENS5_IJiSH_NS5_IJNS5_IJNSC_ILi0EEEiEEEiEEEEEESM_NS9_10CausalMaskILb1EEENS5_IJNSC_ILi2EEESH_SH_EEENSC_ILb0EEEEENS9_38Sm100FmhaFwdEpilogueTmaWarpspecializedISB_fNS5_IJSE_SF_SE_EEESI_NS5_IJSH_S7_EEESR_EENS2_23IndividualTileSchedulerENS2_41Sm100FmhaCtxKernelWarpspecializedScheduleEEEEEvNT_6ParamsE)
        /*0044*/ 	.word	0x00000078


	//----- nvinfo : EIATTR_MIN_STACK_SIZE
	.align		4
.L_44:
        /*0048*/ 	.byte	0x04, 0x12
        /*004a*/ 	.short	(.L_46 - .L_45)
	.align		4
.L_45:
        /*004c*/ 	.word	index@(_ZN7cutlass13device_kernelINS_4fmha6kernel36Sm100FmhaFwdKernelTmaWarpspecializedIN4cute5tupleIJiiiNS5_IJNS5_IJiiEEEiEEEEEENS1_10collective38Sm100FmhaFwdMainloopTmaWarpspecializedINS_6half_tEffNS5_IJNS4_1CILi256EEENSC_ILi128EEENSC_ILi32EEEEEENS5_IJiNSC_ILi1EEES7_EEENS5_IJiSH_NS5_IJNS5_IJNSC_ILi0EEEiEEEiEEEEEESM_NS9_10CausalMaskILb1EEENS5_IJNSC_ILi2EEESH_SH_EEENSC_ILb0EEEEENS9_38Sm100FmhaFwdEpilogueTmaWarpspecializedISB_fNS5_IJSE_SF_SE_EEESI_NS5_IJSH_S7_EEESR_EENS2_23IndividualTileSchedulerENS2_41Sm100FmhaCtxKernelWarpspecializedScheduleEEEEEvNT_6ParamsE)
        /*0050*/ 	.word	0x00000078
.L_46:


//--------------------- .nv.compat                --------------------------
	.section	.nv.compat,"",@"SHT_CUDA_COMPAT_INFO"
	.align	4
        /*0000*/ 	.byte	0x02, 0x09, 0x01, 0x00, 0x02, 0x02, 0x02, 0x00, 0x02, 0x05, 0x05, 0x00, 0x03, 0x07, 0x01, 0x01
        /*0010*/ 	.byte	0x02, 0x03, 0x01, 0x00, 0x02, 0x06, 0x01, 0x00, 0x04, 0x0b, 0x08, 0x00, 0x01, 0x00, 0x00, 0x00
        /*0020*/ 	.byte	0x00, 0x00, 0x00, 0x00


//--------------------- .nv.info._ZN7cutlass13device_kernelINS_4fmha6kernel36Sm100FmhaFwdKernelTmaWarpspecializedIN4cute5tupleIJiiiNS5_IJNS5_IJiiEEEiEEEEEENS1_10collective38Sm100FmhaFwdMainloopTmaWarpspecializedINS_6half_tEffNS5_IJNS4_1CILi256EEENSC_ILi128EEENSC_ILi32EEEEEENS5_IJiNSC_ILi1EEES7_EEENS5_IJiSH_NS5_IJNS5_IJNSC_ILi0EEEiEEEiEEEEEESM_NS9_10CausalMaskILb1EEENS5_IJNSC_ILi2EEESH_SH_EEENSC_ILb0EEEEENS9_38Sm100FmhaFwdEpilogueTmaWarpspecializedISB_fNS5_IJSE_SF_SE_EEESI_NS5_IJSH_S7_EEESR_EENS2_23IndividualTileSchedulerENS2_41Sm100FmhaCtxKernelWarpspecializedScheduleEEEEEvNT_6ParamsE --------------------------
	.section	.nv.info._ZN7cutlass13device_kernelINS_4fmha6kernel36Sm100FmhaFwdKernelTmaWarpspecializedIN4cute5tupleIJiiiNS5_IJNS5_IJiiEEEiEEEEEENS1_10collective38Sm100FmhaFwdMainloopTmaWarpspecializedINS_6half_tEffNS5_IJNS4_1CILi256EEENSC_ILi128EEENSC_ILi32EEEEEENS5_IJiNSC_ILi1EEES7_EEENS5_IJiSH_NS5_IJNS5_IJNSC_ILi0EEEiEEEiEEEEEESM_NS9_10CausalMaskILb1EEENS5_IJNSC_ILi2EEESH_SH_EEENSC_ILb0EEEEENS9_38Sm100FmhaFwdEpilogueTmaWarpspecializedISB_fNS5_IJSE_SF_SE_EEESI_NS5_IJSH_S7_EEESR_EENS2_23IndividualTileSchedulerENS2_41Sm100FmhaCtxKernelWarpspecializedScheduleEEEEEvNT_6ParamsE,"",@"SHT_CUDA_INFO"
	.sectionflags	@""
	.align	4


	//----- nvinfo : EIATTR_CUDA_API_VERSION
	.align		4
        /*0000*/ 	.byte	0x04, 0x37
        /*0002*/ 	.short	(.L_48 - .L_47)
.L_47:
        /*0004*/ 	.word	0x00000082


	//----- nvinfo : EIATTR_KPARAM_INFO
	.align		4
.L_48:
        /*0008*/ 	.byte	0x04, 0x17
        /*000a*/ 	.short	(.L_50 - .L_49)
.L_49:
        /*000c*/ 	.word	0x00000000
        /*0010*/ 	.short	0x0000
        /*0012*/ 	.short	0x0000
        /*0014*/ 	.byte	0x00, 0xf0, 0x01, 0x18


	//----- nvinfo : EIATTR_AT_ENTRY_FRAGMENTS
	.align		4
.L_50:
        /*0018*/ 	.byte	0x04, 0x4f
        /*001a*/ 	.short	(.L_52 - .L_51)


	//   ....[0]....
.L_51:
        /*001c*/ 	.word	0x00000006


	//----- nvinfo : EIATTR_RESERVED_SMEM_USED
	.align		4
.L_52:
        /*0020*/ 	.byte	0x01, 0x41
	.zero		2


	//----- nvinfo : EIATTR_SPARSE_MMA_MASK
	.align		4
        /*0024*/ 	.byte	0x03, 0x50
        /*0026*/ 	.short	0x0000


	//----- nvinfo : EIATTR_TCGEN05_1CTA_USED
	.align		4
        /*0028*/ 	.byte	0x01, 0x51
	.zero		2


	//----- nvinfo : EIATTR_MAXREG_COUNT
	.align		4
        /*002c*/ 	.byte	0x03, 0x1b
        /*002e*/ 	.short	0x0080


	//----- nvinfo : EIATTR_NUM_BARRIERS
	.align		4
        /*0030*/ 	.byte	0x02, 0x4c
        /*0032*/ 	.byte	0x01
	.zero		1


	//----- nvinfo : EIATTR_EXTERNS
	.align		4
        /*0034*/ 	.byte	0x04, 0x0f
        /*0036*/ 	.short	(.L_54 - .L_53)


	//   ....[0]....
	.align		4
.L_53:
        /*0038*/ 	.word	index@(vprintf)


	//   ....[1]....
	.align		4
        /*003c*/ 	.word	index@(__assertfail)


	//----- nvinfo : EIATTR_ANNOTATIONS
	.align		4
.L_54:
        /*0040*/ 	.byte	0x04, 0x55
        /*0042*/ 	.short	(.L_56 - .L_55)


	//   ....[0]....
.L_55:
        /*0044*/ 	.word	0x00000001
        /*0048*/ 	.byte	0x20, 0xdb, 0x00, 0x00, 0x01, 0x00, 0x00, 0x00, 0x80, 0xdb, 0x00, 0x00, 0x01, 0x00, 0x00, 0x00
        /* <DEDUP_REMOVED lines=34> */
        /*0278*/ 	.byte	0x90, 0x60, 0x01, 0x00, 0x01, 0x00, 0x00, 0x00, 0xe0, 0x60, 0x01, 0x00


	//----- nvinfo : EIATTR_MERCURY_ISA_VERSION
	.align		4
.L_56:
        /*0284*/ 	.byte	0x03, 0x5f
        /*0286*/ 	.short	0x0101


	//----- nvinfo : EIATTR_INT_WARP_WIDE_INSTR_OFFSETS
	.align		4
        /*0288*/ 	.byte	0x04, 0x31
        /*028a*/ 	.short	(.L_58 - .L_57)


	//   ....[0]....
.L_57:
        /*028c*/ 	.word	0x00018920


	//   ....[1]....
        /*0290*/ 	.word	0x00018940


	//   ....[2]....
        /*0294*/ 	.word	0x00018970


	//----- nvinfo : EIATTR_COOP_GROUP_MASK_REGIDS
	.align		4
.L_58:
        /*0298*/ 	.byte	0x04, 0x29
        /*029a*/ 	.short	(.L_60 - .L_59)


	//   ....[0]....
.L_59:
        /*029c*/ 	.word	0xffffffff


	//   ....[1]....
        /*02a0*/ 	.word	0xffffffff


	//   ....[2]....
        /*02a4*/ 	.word	0xffffffff


	//   ....[3]....
        /*02a8*/ 	.word	0xffffffff


	//   ....[4]....
        /*02ac*/ 	.word	0xffffffff


	//   ....[5]....
        /*02b0*/ 	.word	0xffffffff


	//   ....[6]....
        /*02b4*/ 	.word	0xffffffff


	//   ....[7]....
        /*02b8*/ 	.word	0xffffffff


	//   ....[8]....
        /*02bc*/ 	.word	0xffffffff


	//   ....[9]....
        /*02c0*/ 	.word	0xffffffff


	//   ....[10]....
        /*02c4*/ 	.word	0xffffffff


	//   ....[11]....
        /*02c8*/ 	.word	0xffffffff


	//   ....[12]....
        /*02cc*/ 	.word	0xffffffff


	//   ....[13]....
        /*02d0*/ 	.word	0xffffffff


	//   ....[14]....
        /*02d4*/ 	.word	0xffffffff


	//   ....[15]....
        /*02d8*/ 	.word	0xffffffff


	//   ....[16]....
        /*02dc*/ 	.word	0xffffffff


	//   ....[17]....
        /*02e0*/ 	.word	0xffffffff


	//   ....[18]....
        /*02e4*/ 	.word	0xffffffff


	//----- nvinfo : EIATTR_COOP_GROUP_INSTR_OFFSETS
	.align		4
.L_60:
        /*02e8*/ 	.byte	0x04, 0x28
        /*02ea*/ 	.short	(.L_62 - .L_61)


	//   ....[0]....
.L_61:
        /*02ec*/ 	.word	0x00000110


	//   ....[1]....
        /*02f0*/ 	.word	0x000008d0


	//   ....[2]....
        /*02f4*/ 	.word	0x00000b00


	//   ....[3]....
        /*02f8*/ 	.word	0x00000c30


	//   ....[4]....
        /*02fc*/ 	.word	0x00000d70


	//   ....[5]....
        /*0300*/ 	.word	0x00001030


	//   ....[6]....
        /*0304*/ 	.word	0x00001220


	//   ....[7]....
        /*0308*/ 	.word	0x00001330


	//   ....[8]....
        /*030c*/ 	.word	0x00001490


	//   ....[9]....
        /*0310*/ 	.word	0x000015f0


	//   ....[10]....
        /*0314*/ 	.word	0x000017f0


	//   ....[11]....
        /*0318*/ 	.word	0x00001a00


	//   ....[12]....
        /*031c*/ 	.word	0x00001a30


	//   ....[13]....
        /*0320*/ 	.word	0x00007880


	//   ....[14]....
        /*0324*/ 	.word	0x000082f0


	//   ....[15]....
        /*0328*/ 	.word	0x0000ad70


	//   ....[16]....
        /*032c*/ 	.word	0x0000f3e0


	//   ....[17]....
        /*0330*/ 	.word	0x00018820


	//   ....[18]....
        /*0334*/ 	.word	0x00018a40


	//----- nvinfo : EIATTR_REG_RECONFIG
	.align		4
.L_62:
        /*0338*/ 	.byte	0x01, 0x54
	.zero		2


	//----- nvinfo : EIATTR_VRC_CTA_INIT_COUNT
	.align		4
        /*033c*/ 	.byte	0x02, 0x4a
        /*033e*/ 	.byte	0x80
	.zero		1


	//----- nvinfo : EIATTR_SYSCALL_OFFSETS
	.align		4
        /*0340*/ 	.byte	0x04, 0x46
        /*0342*/ 	.short	(.L_64 - .L_63)


	//   ....[0]....
.L_63:
        /*0344*/ 	.word	0x00003fd0


	//   ....[1]....
        /*0348*/ 	.word	0x000040a0


	//   ....[2]....
        /*034c*/ 	.word	0x00004110


	//   ....[3]....
        /*0350*/ 	.word	0x00004180


	//   ....[4]....
        /*0354*/ 	.word	0x000041f0


	//   ....[5]....
        /*0358*/ 	.word	0x00004290


	//   ....[6]....
        /*035c*/ 	.word	0x00004350


	//   ....[7]....
        /*0360*/ 	.word	0x000043f0


	//   ....[8]....
        /*0364*/ 	.word	0x00004490


	//   ....[9]....
        /*0368*/ 	.word	0x00004530


	//   ....[10]....
        /*036c*/ 	.word	0x000045a0


	//   ....[11]....
        /*0370*/ 	.word	0x00004640


	//   ....[12]....
        /*0374*/ 	.word	0x000046e0


	//   ....[13]....
        /*0378*/ 	.word	0x00004750


	//   ....[14]....
        /*037c*/ 	.word	0x000047f0


	//   ....[15]....
        /*0380*/ 	.word	0x00004890


	//   ....[16]....
        /*0384*/ 	.word	0x00004930


	//   ....[17]....
        /*0388*/ 	.word	0x000049d0


	//   ....[18]....
        /*038c*/ 	.word	0x00004a40


	//   ....[19]....
        /*0390*/ 	.word	0x00004ae0


	//   ....[20]....
        /*0394*/ 	.word	0x00004b80


	//   ....[21]....
        /*0398*/ 	.word	0x00004bf0


	//   ....[22]....
        /*039c*/ 	.word	0x00004c90


	//   ....[23]....
        /*03a0*/ 	.word	0x00004d30


	//   ....[24]....
        /*03a4*/ 	.word	0x00004dd0


	//   ....[25]....
        /*03a8*/ 	.word	0x00004e70


	//   ....[26]....
        /*03ac*/ 	.word	0x00004ee0


	//   ....[27]....
        /*03b0*/ 	.word	0x00004f80


	//   ....[28]....
        /*03b4*/ 	.word	0x00005020


	//   ....[29]....
        /*03b8*/ 	.word	0x00005090


	//   ....[30]....
        /*03bc*/ 	.word	0x00005130


	//   ....[31]....
        /*03c0*/ 	.word	0x000051d0


	//   ....[32]....
        /*03c4*/ 	.word	0x00005270


	//   ....[33]....
        /*03c8*/ 	.word	0x00005310


	//   ....[34]....
        /*03cc*/ 	.word	0x000053b0


	//   ....[35]....
        /*03d0*/ 	.word	0x00005450


	//   ....[36]....
        /*03d4*/ 	.word	0x000054c0


	//   ....[37]....
        /*03d8*/ 	.word	0x00005560


	//   ....[38]....
        /*03dc*/ 	.word	0x00005600


	//   ....[39]....
        /*03e0*/ 	.word	0x00005670


	//   ....[40]....
        /*03e4*/ 	.word	0x00005710


	//   ....[41]....
        /*03e8*/ 	.word	0x000057b0


	//   ....[42]....
        /*03ec*/ 	.word	0x00005850


	//   ....[43]....
        /*03f0*/ 	.word	0x000058f0


	//   ....[44]....
        /*03f4*/ 	.word	0x00005960


	//   ....[45]....
        /*03f8*/ 	.word	0x00005a00


	//   ....[46]....
        /*03fc*/ 	.word	0x00005aa0


	//   ....[47]....
        /*0400*/ 	.word	0x00005b10


	//   ....[48]....
        /*0404*/ 	.word	0x00005ba0


	//   ....[49]....
        /*0408*/ 	.word	0x00005c40


	//   ....[50]....
        /*040c*/ 	.word	0x00005ce0


	//   ....[51]....
        /*0410*/ 	.word	0x00005d80


	//   ....[52]....
        /*0414*/ 	.word	0x00005df0


	//   ....[53]....
        /*0418*/ 	.word	0x00005e80


	//   ....[54]....
        /*041c*/ 	.word	0x00005f20


	//   ....[55]....
        /*0420*/ 	.word	0x00005f90


	//   ....[56]....
        /*0424*/ 	.word	0x00006030


	//   ....[57]....
        /*0428*/ 	.word	0x000060d0


	//   ....[58]....
        /*042c*/ 	.word	0x00006170


	//   ....[59]....
        /*0430*/ 	.word	0x00006210


	//   ....[60]....
        /*0434*/ 	.word	0x000079b0


	//   ....[61]....
        /*0438*/ 	.word	0x00007b00


	//   ....[62]....
        /*043c*/ 	.word	0x00007ce0


	//   ....[63]....
        /*0440*/ 	.word	0x00007ec0


	//   ....[64]....
        /*0444*/ 	.word	0x00008170


	//   ....[65]....
        /*0448*/ 	.word	0x00008420


	//   ....[66]....
        /*044c*/ 	.word	0x00008570


	//   ....[67]....
        /*0450*/ 	.word	0x00008750


	//   ....[68]....
        /*0454*/ 	.word	0x00008930


	//   ....[69]....
        /*0458*/ 	.word	0x00008f20


	//   ....[70]....
        /*045c*/ 	.word	0x00009260


	//   ....[71]....
        /*0460*/ 	.word	0x00009b50


	//   ....[72]....
        /*0464*/ 	.word	0x00009ee0


	//   ....[73]....
        /*0468*/ 	.word	0x0000a1f0


	//   ....[74]....
        /*046c*/ 	.word	0x0000afb0


	//   ....[75]....
        /*0470*/ 	.word	0x0000b120


	//   ....[76]....
        /*0474*/ 	.word	0x0000b290


	//   ....[77]....
        /*0478*/ 	.word	0x0000b400


	//   ....[78]....
        /*047c*/ 	.word	0x0000b990


	//   ....[79]....
        /*0480*/ 	.word	0x0000e4c0


	//   ....[80]....
        /*0484*/ 	.word	0x0000e7c0


	//   ....[81]....
        /*0488*/ 	.word	0x0000f1f0


	//   ....[82]....
        /*048c*/ 	.word	0x0000f620


	//   ....[83]....
        /*0490*/ 	.word	0x0000f790


	//   ....[84]....
        /*0494*/ 	.word	0x0000f900


	//   ....[85]....
        /*0498*/ 	.word	0x0000fa70


	//   ....[86]....
        /*049c*/ 	.word	0x00012840


	//   ....[87]....
        /*04a0*/ 	.word	0x00015390


	//   ....[88]....
        /*04a4*/ 	.word	0x000156a0


	//   ....[89]....
        /*04a8*/ 	.word	0x00016080


	//----- nvinfo : EIATTR_MBARRIER_INSTR_OFFSETS
	.align		4
.L_64:
        /*04ac*/ 	.byte	0x04, 0x39
        /*04ae*/ 	.short	(.L_66 - .L_65)


	//   ....[0]....
.L_65:
        /*04b0*/ 	.word	0x000009b0
        /*04b4*/ 	.word	0x000000ff
        /*04b8*/ 	.word	0x0000a000
        /*04bc*/ 	.short	0x0100
        /*04be*/ 	.byte	0x05
	.zero		1


	//   ....[1]....
        /*04c0*/ 	.word	0x000009c0
        /*04c4*/ 	.word	0x000000ff
        /*04c8*/ 	.word	0x0000a010
        /*04cc*/ 	.short	0x0100
        /*04ce*/ 	.byte	0x05
	.zero		1


	//   ....[2]....
        /*04d0*/ 	.word	0x000009d0
        /*04d4*/ 	.word	0x000000ff
        /*04d8*/ 	.word	0x0000a008
        /*04dc*/ 	.short	0x0100
        /*04de*/ 	.byte	0x05
	.zero		1


	//   ....[3]....
        /*04e0*/ 	.word	0x000009e0
        /*04e4*/ 	.word	0x000000ff
        /*04e8*/ 	.word	0x0000a018
        /*04ec*/ 	.short	0x0100
        /*04ee*/ 	.byte	0x05
	.zero		1


	//   ....[4]....
        /*04f0*/ 	.word	0x00000bc0
        /*04f4*/ 	.word	0x000000ff
        /*04f8*/ 	.word	0x0000a020
        /*04fc*/ 	.short	0x0100
        /*04fe*/ 	.byte	0x05
	.zero		1


	//   ....[5]....
        /*0500*/ 	.word	0x00000bd0
        /*0504*/ 	.word	0x000000ff
        /*0508*/ 	.word	0x0000a038
        /*050c*/ 	.short	0x0100
        /*050e*/ 	.byte	0x05
	.zero		1


	//   ....[6]....
        /*0510*/ 	.word	0x00000be0
        /*0514*/ 	.word	0x000000ff
        /*0518*/ 	.word	0x0000a028
        /*051c*/ 	.short	0x0100
        /*051e*/ 	.byte	0x05
	.zero		1


	//   ....[7]....
        /*0520*/ 	.word	0x00000bf0
        /*0524*/ 	.word	0x000000ff
        /*0528*/ 	.word	0x0000a040
        /*052c*/ 	.short	0x0100
        /*052e*/ 	.byte	0x05
	.zero		1


	//   ....[8]....
        /*0530*/ 	.word	0x00000c00
        /*0534*/ 	.word	0x000000ff
        /*0538*/ 	.word	0x0000a030
        /*053c*/ 	.short	0x0100
        /*053e*/ 	.byte	0x05
	.zero		1


	//   ....[9]....
        /*0540*/ 	.word	0x00000c10
        /*0544*/ 	.word	0x000000ff
        /*0548*/ 	.word	0x0000a048
        /*054c*/ 	.short	0x0100
        /*054e*/ 	.byte	0x05
	.zero		1


	//   ....[10]....
        /*0550*/ 	.word	0x00000d40
        /*0554*/ 	.word	0x000000ff
        /*0558*/ 	.word	0x0000a050
        /*055c*/ 	.short	0x0100
        /*055e*/ 	.byte	0x06
	.zero		1


	//   ....[11]....
        /*0560*/ 	.word	0x00000d50
        /*0564*/ 	.word	0x000000ff
        /*0568*/ 	.word	0x0000a058
        /*056c*/ 	.short	0x0100
        /*056e*/ 	.byte	0x06
	.zero		1


	//   ....[12]....
        /*0570*/ 	.word	0x00000f00
        /*0574*/ 	.word	0x000000ff
        /*0578*/ 	.word	0x0000a060
        /*057c*/ 	.short	0x0100
        /*057e*/ 	.byte	0x06
	.zero		1


	//   ....[13]....
        /*0580*/ 	.word	0x00000f10
        /*0584*/ 	.word	0x000000ff
        /*0588*/ 	.word	0x0000a068
        /*058c*/ 	.short	0x0100
        /*058e*/ 	.byte	0x06
	.zero		1


	//   ....[14]....
        /*0590*/ 	.word	0x000010f0
        /*0594*/ 	.word	0x000000ff
        /*0598*/ 	.word	0x0000a070
        /*059c*/ 	.short	0x0100
        /*059e*/ 	.byte	0x05
	.zero		1


	//   ....[15]....
        /*05a0*/ 	.word	0x00001100
        /*05a4*/ 	.word	0x000000ff
        /*05a8*/ 	.word	0x0000a078
        /*05ac*/ 	.short	0x0100
        /*05ae*/ 	.byte	0x05
	.zero		1


	//   ....[16]....
        /*05b0*/ 	.word	0x00001300
        /*05b4*/ 	.word	0x000000ff
        /*05b8*/ 	.word	0x0000a080
        /*05bc*/ 	.short	0x0100
        /*05be*/ 	.byte	0x05
	.zero		1


	//   ....[17]....
        /*05c0*/ 	.word	0x00001310
        /*05c4*/ 	.word	0x000000ff
        /*05c8*/ 	.word	0x0000a088
        /*05cc*/ 	.short	0x0100
        /*05ce*/ 	.byte	0x05
	.zero		1


	//   ....[18]....
        /*05d0*/ 	.word	0x00001440
        /*05d4*/ 	.word	0x000000ff
        /*05d8*/ 	.word	0x0000a090
        /*05dc*/ 	.short	0x0100
        /*05de*/ 	.byte	0x08
	.zero		1


	//   ....[19]....
        /*05e0*/ 	.word	0x00001450
        /*05e4*/ 	.word	0x000000ff
        /*05e8*/ 	.word	0x0000a0a0
        /*05ec*/ 	.short	0x0100
        /*05ee*/ 	.byte	0x08
	.zero		1


	//   ....[20]....
        /*05f0*/ 	.word	0x00001460
        /*05f4*/ 	.word	0x000000ff
        /*05f8*/ 	.word	0x0000a098
        /*05fc*/ 	.short	0x0100
        /*05fe*/ 	.byte	0x08
	.zero		1


	//   ....[21]....
        /*0600*/ 	.word	0x00001470
        /*0604*/ 	.word	0x000000ff
        /*0608*/ 	.word	0x0000a0a8
        /*060c*/ 	.short	0x0100
        /*060e*/ 	.byte	0x08
	.zero		1


	//   ....[22]....
        /*0610*/ 	.word	0x000015a0
        /*0614*/ 	.word	0x000000ff
        /*0618*/ 	.word	0x0000a0b0
        /*061c*/ 	.short	0x0100
        /*061e*/ 	.byte	0x08
	.zero		1


	//   ....[23]....
        /*0620*/ 	.word	0x000015b0
        /*0624*/ 	.word	0x000000ff
        /*0628*/ 	.word	0x0000a0c0
        /*062c*/ 	.short	0x0100
        /*062e*/ 	.byte	0x08
	.zero		1


	//   ....[24]....
        /*0630*/ 	.word	0x000015c0
        /*0634*/ 	.word	0x000000ff
        /*0638*/ 	.word	0x0000a0b8
        /*063c*/ 	.short	0x0100
        /*063e*/ 	.byte	0x08
	.zero		1


	//   ....[25]....
        /*0640*/ 	.word	0x000015d0
        /*0644*/ 	.word	0x000000ff
        /*0648*/ 	.word	0x0000a0c8
        /*064c*/ 	.short	0x0100
        /*064e*/ 	.byte	0x08
	.zero		1


	//   ....[26]....
        /*0650*/ 	.word	0x000016c0
        /*0654*/ 	.word	0x000000ff
        /*0658*/ 	.word	0x0000a0d0
        /*065c*/ 	.short	0x0100
        /*065e*/ 	.byte	0x05
	.zero		1


	//   ....[27]....
        /*0660*/ 	.word	0x000016d0
        /*0664*/ 	.word	0x000000ff
        /*0668*/ 	.word	0x0000a0d8
        /*066c*/ 	.short	0x0100
        /*066e*/ 	.byte	0x05
	.zero		1


	//   ....[28]....
        /*0670*/ 	.word	0x00001bb0
        /*0674*/ 	.word	0x000000ff
        /*0678*/ 	.word	0x0000a000
        /*067c*/ 	.short	0x010a
        /*067e*/ 	.byte	0x04
	.zero		1


	//   ....[29]....
        /*0680*/ 	.word	0x00001bf0
        /*0684*/ 	.word	0x000000ff
        /*0688*/ 	.word	0x0000a020
        /*068c*/ 	.short	0x010a
        /*068e*/ 	.byte	0x04
	.zero		1


	//   ....[30]....
        /*0690*/ 	.word	0x00001c90
        /*0694*/ 	.word	0x000000ff
        /*0698*/ 	.word	0x0000a058
        /*069c*/ 	.short	0x010a
        /*069e*/ 	.byte	0x04
	.zero		1


	//   ....[31]....
        /*06a0*/ 	.word	0x00001e00
        /*06a4*/ 	.word	0x000000ff
        /*06a8*/ 	.word	0x0000a008
        /*06ac*/ 	.short	0x010a
        /*06ae*/ 	.byte	0x04
	.zero		1


	//   ....[32]....
        /*06b0*/ 	.word	0x00001e60
        /*06b4*/ 	.word	0x000000ff
        /*06b8*/ 	.word	0x0000a068
        /*06bc*/ 	.short	0x010a
        /*06be*/ 	.byte	0x04
	.zero		1


	//   ....[33]....
        /*06c0*/ 	.word	0x00002030
        /*06c4*/ 	.word	0x000000ff
        /*06c8*/ 	.word	0x0000a028
        /*06cc*/ 	.short	0x010a
        /*06ce*/ 	.byte	0x04
	.zero		1


	//   ....[34]....
        /*06d0*/ 	.word	0x00002070
        /*06d4*/ 	.word	0x000000ff
        /*06d8*/ 	.word	0x0000a0a0
        /*06dc*/ 	.short	0x010a
        /*06de*/ 	.byte	0x04
	.zero		1


	//   ....[35]....
        /*06e0*/ 	.word	0x000020b0
        /*06e4*/ 	.word	0x000000ff
        /*06e8*/ 	.word	0x0000a058
        /*06ec*/ 	.short	0x010a
        /*06ee*/ 	.byte	0x04
	.zero		1


	//   ....[36]....
        /*06f0*/ 	.word	0x00002680
        /*06f4*/ 	.word	0x000000ff
        /*06f8*/ 	.word	0x0000a020
        /*06fc*/ 	.short	0x010a
        /*06fe*/ 	.byte	0x0c
	.zero		1


	//   ....[37]....
        /*0700*/ 	.word	0x00002870
        /*0704*/ 	.word	0x000000ff
        /*0708*/ 	.word	0x0000a0a8
        /*070c*/ 	.short	0x010a
        /*070e*/ 	.byte	0x04
	.zero		1


	//   ....[38]....
        /*0710*/ 	.word	0x000028e0
        /*0714*/ 	.word	0x000000ff
        /*0718*/ 	.word	0x0000a068
        /*071c*/ 	.short	0x010a
        /*071e*/ 	.byte	0x04
	.zero		1


	//   ....[39]....
        /*0720*/ 	.word	0x00002ff0
        /*0724*/ 	.word	0x000000ff
        /*0728*/ 	.word	0x0000a020
        /*072c*/ 	.short	0x010a
        /*072e*/ 	.byte	0x07
	.zero		1


	//   ....[40]....
        /*0730*/ 	.word	0x00003040
        /*0734*/ 	.word	0x000000ff
        /*0738*/ 	.word	0x0000a0a0
        /*073c*/ 	.short	0x010a
        /*073e*/ 	.byte	0x04
	.zero		1


	//   ....[41]....
        /*0740*/ 	.word	0x000030b0
        /*0744*/ 	.word	0x000000ff
        /*0748*/ 	.word	0x0000a058
        /*074c*/ 	.short	0x010a
        /*074e*/ 	.byte	0x04
	.zero		1


	//   ....[42]....
        /*0750*/ 	.word	0x000036e0
        /*0754*/ 	.word	0x000000ff
        /*0758*/ 	.word	0x0000a0a8
        /*075c*/ 	.short	0x010a
        /*075e*/ 	.byte	0x04
	.zero		1


	//   ....[43]....
        /*0760*/ 	.word	0x00003750
        /*0764*/ 	.word	0x000000ff
        /*0768*/ 	.word	0x0000a068
        /*076c*/ 	.short	0x010a
        /*076e*/ 	.byte	0x04
	.zero		1


	//   ....[44]....
        /*0770*/ 	.word	0x00003e30
        /*0774*/ 	.word	0x00000010
        /*0778*/ 	.word	0x0000a0c0
        /*077c*/ 	.short	0x010a
        /*077e*/ 	.byte	0xff
	.zero		1


	//   ....[45]....
        /*0780*/ 	.word	0x00006a60
        /*0784*/ 	.word	0x00000010
        /*0788*/ 	.word	0x0000a0b0
        /*078c*/ 	.short	0x0101
        /*078e*/ 	.byte	0xff
	.zero		1


	//   ....[46]....
        /*0790*/ 	.word	0x00007010
        /*0794*/ 	.word	0x00000010
        /*0798*/ 	.word	0x0000a0c8
        /*079c*/ 	.short	0x010a
        /*079e*/ 	.byte	0xff
	.zero		1


	//   ....[47]....
        /*07a0*/ 	.word	0x00007320
        /*07a4*/ 	.word	0x00000010
        /*07a8*/ 	.word	0x0000a0b8
        /*07ac*/ 	.short	0x0101
        /*07ae*/ 	.byte	0xff
	.zero		1


	//   ....[48]....
        /*07b0*/ 	.word	0x00007480
        /*07b4*/ 	.word	0x000000ff
        /*07b8*/ 	.word	0x0000a070
        /*07bc*/ 	.short	0x010a
        /*07be*/ 	.byte	0x27
	.zero		1


	//   ....[49]....
        /*07c0*/ 	.word	0x00007500
        /*07c4*/ 	.word	0x000000ff
        /*07c8*/ 	.word	0x00000000
        /*07cc*/ 	.short	0x0101
        /*07ce*/ 	.byte	0x04
	.zero		1


	//   ....[50]....
        /*07d0*/ 	.word	0x00007530
        /*07d4*/ 	.word	0x000000ff
        /*07d8*/ 	.word	0x0000a080
        /*07dc*/ 	.short	0x010a
        /*07de*/ 	.byte	0x27
	.zero		1


	//   ....[51]....
        /*07e0*/ 	.word	0x00007700
        /*07e4*/ 	.word	0x000000ff
        /*07e8*/ 	.word	0x0000a070
        /*07ec*/ 	.short	0x010a
        /*07ee*/ 	.byte	0x27
	.zero		1


	//   ....[52]....
        /*07f0*/ 	.word	0x00007860
        /*07f4*/ 	.word	0x000000ff
        /*07f8*/ 	.word	0x0000a090
        /*07fc*/ 	.short	0x010a
        /*07fe*/ 	.byte	0x27
	.zero		1


	//   ....[53]....
        /*0800*/ 	.word	0x00007f70
        /*0804*/ 	.word	0x000000ff
        /*0808*/ 	.word	0x00000000
        /*080c*/ 	.short	0x0101
        /*080e*/ 	.byte	0x04
	.zero		1


	//   ....[54]....
        /*0810*/ 	.word	0x00007ff0
        /*0814*/ 	.word	0x000000ff
        /*0818*/ 	.word	0x00000000
        /*081c*/ 	.short	0x0101
        /*081e*/ 	.byte	0x04
	.zero		1


	//   ....[55]....
        /*0820*/ 	.word	0x00008050
        /*0824*/ 	.word	0x000000ff
        /*0828*/ 	.word	0x0000a080
        /*082c*/ 	.short	0x010a
        /*082e*/ 	.byte	0x27
	.zero		1


	//   ....[56]....
        /*0830*/ 	.word	0x000082d0
        /*0834*/ 	.word	0x000000ff
        /*0838*/ 	.word	0x0000a098
        /*083c*/ 	.short	0x010a
        /*083e*/ 	.byte	0x27
	.zero		1


	//   ....[57]....
        /*0840*/ 	.word	0x000089c0
        /*0844*/ 	.word	0x000000ff
        /*0848*/ 	.word	0x00000000
        /*084c*/ 	.short	0x0101
        /*084e*/ 	.byte	0x04
	.zero		1


	//   ....[58]....
        /*0850*/ 	.word	0x00008a60
        /*0854*/ 	.word	0x000000ff
        /*0858*/ 	.word	0x00000000
        /*085c*/ 	.short	0x0101
        /*085e*/ 	.byte	0x05
	.zero		1


	//   ....[59]....
        /*0860*/ 	.word	0x00008b10
        /*0864*/ 	.word	0x00000000
        /*0868*/ 	.word	0x00000000
        /*086c*/ 	.short	0x0101
        /*086e*/ 	.byte	0xff
	.zero		1


	//   ....[60]....
        /*0870*/ 	.word	0x00008b50
        /*0874*/ 	.word	0x0000001a
        /*0878*/ 	.word	0x0000a070
        /*087c*/ 	.short	0x010a
        /*087e*/ 	.byte	0xff
	.zero		1


	//   ....[61]....
        /*0880*/ 	.word	0x00008bc0
        /*0884*/ 	.word	0x000000ff
        /*0888*/ 	.word	0x00000000
        /*088c*/ 	.short	0x0101
        /*088e*/ 	.byte	0x04
	.zero		1


	//   ....[62]....
        /*0890*/ 	.word	0x00008c20
        /*0894*/ 	.word	0x0000001a
        /*0898*/ 	.word	0x0000a090
        /*089c*/ 	.short	0x010a
        /*089e*/ 	.byte	0xff
	.zero		1


	//   ....[63]....
        /*08a0*/ 	.word	0x00008ca0
        /*08a4*/ 	.word	0x0000001a
        /*08a8*/ 	.word	0x0000a0c0
        /*08ac*/ 	.short	0x010a
        /*08ae*/ 	.byte	0xff
	.zero		1


	//   ....[64]....
        /*08b0*/ 	.word	0x00009980
        /*08b4*/ 	.word	0x00000000
        /*08b8*/ 	.word	0x00000000
        /*08bc*/ 	.short	0x0101
        /*08be*/ 	.byte	0xff
	.zero		1


	//   ....[65]....
        /*08c0*/ 	.word	0x000099b0
        /*08c4*/ 	.word	0x0000001a
        /*08c8*/ 	.word	0x0000a0b0
        /*08cc*/ 	.short	0x0101
        /*08ce*/ 	.byte	0xff
	.zero		1


	//   ....[66]....
        /*08d0*/ 	.word	0x00009a30
        /*08d4*/ 	.word	0x0000001a
        /*08d8*/ 	.word	0x0000a080
        /*08dc*/ 	.short	0x010a
        /*08de*/ 	.byte	0xff
	.zero		1


	//   ....[67]....
        /*08e0*/ 	.word	0x00009be0
        /*08e4*/ 	.word	0x00000022
        /*08e8*/ 	.word	0x00000000
        /*08ec*/ 	.short	0x0101
        /*08ee*/ 	.byte	0xff
	.zero		1


	//   ....[68]....
        /*08f0*/ 	.word	0x00009c30
        /*08f4*/ 	.word	0x0000001a
        /*08f8*/ 	.word	0x0000a098
        /*08fc*/ 	.short	0x010a
        /*08fe*/ 	.byte	0xff
	.zero		1


	//   ....[69]....
        /*0900*/ 	.word	0x00009cb0
        /*0904*/ 	.word	0x0000001a
        /*0908*/ 	.word	0x0000a0c8
        /*090c*/ 	.short	0x010a
        /*090e*/ 	.byte	0xff
	.zero		1


	//   ....[70]....
        /*0910*/ 	.word	0x0000a8f0
        /*0914*/ 	.word	0x00000000
        /*0918*/ 	.word	0x00000000
        /*091c*/ 	.short	0x0101
        /*091e*/ 	.byte	0xff
	.zero		1


	//   ....[71]....
        /*0920*/ 	.word	0x0000a920
        /*0924*/ 	.word	0x0000001a
        /*0928*/ 	.word	0x0000a0b8
        /*092c*/ 	.short	0x0101
        /*092e*/ 	.byte	0xff
	.zero		1


	//   ....[72]....
        /*0930*/ 	.word	0x0000aba0
        /*0934*/ 	.word	0x000000ff
        /*0938*/ 	.word	0x00000000
        /*093c*/ 	.short	0x010a
        /*093e*/ 	.byte	0x05
	.zero		1


	//   ....[73]....
        /*0940*/ 	.word	0x0000ae90
        /*0944*/ 	.word	0x000000ff
        /*0948*/ 	.word	0x00000000
        /*094c*/ 	.short	0x010a
        /*094e*/ 	.byte	0x05
	.zero		1


	//   ....[74]....
        /*0950*/ 	.word	0x0000bab0
        /*0954*/ 	.word	0x000000ff
        /*0958*/ 	.word	0x00000000
        /*095c*/ 	.short	0x0101
        /*095e*/ 	.byte	0x04
	.zero		1


	//   ....[75]....
        /*0960*/ 	.word	0x0000bb10
        /*0964*/ 	.word	0x00000004
        /*0968*/ 	.word	0x0000a0d0
        /*096c*/ 	.short	0x010a
        /*096e*/ 	.byte	0x2a
	.zero		1


	//   ....[76]....
        /*0970*/ 	.word	0x0000ce20
        /*0974*/ 	.word	0x00000000
        /*0978*/ 	.word	0x0000a0d0
        /*097c*/ 	.short	0x0101
        /*097e*/ 	.byte	0x25
	.zero		1


	//   ....[77]....
        /*0980*/ 	.word	0x0000e900
        /*0984*/ 	.word	0x000000ff
        /*0988*/ 	.word	0x00000000
        /*098c*/ 	.short	0x0101
        /*098e*/ 	.byte	0x06
	.zero		1


	//   ....[78]....
        /*0990*/ 	.word	0x0000ea60
        /*0994*/ 	.word	0x000000ff
        /*0998*/ 	.word	0x00000000
        /*099c*/ 	.short	0x010a
        /*099e*/ 	.byte	0x06
	.zero		1


	//   ....[79]....
        /*09a0*/ 	.word	0x0000f0d0
        /*09a4*/ 	.word	0x000000ff
        /*09a8*/ 	.word	0x00000000
        /*09ac*/ 	.short	0x010a
        /*09ae*/ 	.byte	0x06
	.zero		1


	//   ....[80]....
        /*09b0*/ 	.word	0x0000f4f0
        /*09b4*/ 	.word	0x000000ff
        /*09b8*/ 	.word	0x00000000
        /*09bc*/ 	.short	0x010a
        /*09be*/ 	.byte	0x04
	.zero		1


	//   ....[81]....
        /*09c0*/ 	.word	0x00012970
        /*09c4*/ 	.word	0x000000ff
        /*09c8*/ 	.word	0x00000000
        /*09cc*/ 	.short	0x0101
        /*09ce*/ 	.byte	0x04
	.zero		1


	//   ....[82]....
        /*09d0*/ 	.word	0x000129d0
        /*09d4*/ 	.word	0x00000004
        /*09d8*/ 	.word	0x0000a0d0
        /*09dc*/ 	.short	0x010a
        /*09de*/ 	.byte	0x2a
	.zero		1


	//   ....[83]....
        /*09e0*/ 	.word	0x00015040
        /*09e4*/ 	.word	0x00000000
        /*09e8*/ 	.word	0x0000a0d0
        /*09ec*/ 	.short	0x0101
        /*09ee*/ 	.byte	0x28
	.zero		1


	//   ....[84]....
        /*09f0*/ 	.word	0x000157f0
        /*09f4*/ 	.word	0x000000ff
        /*09f8*/ 	.word	0x00000000
        /*09fc*/ 	.short	0x0101
        /*09fe*/ 	.byte	0x05
	.zero		1


	//   ....[85]....
        /*0a00*/ 	.word	0x00015920
        /*0a04*/ 	.word	0x000000ff
        /*0a08*/ 	.word	0x00000000
        /*0a0c*/ 	.short	0x010a
        /*0a0e*/ 	.byte	0x05
	.zero		1


	//   ....[86]....
        /*0a10*/ 	.word	0x00015f60
        /*0a14*/ 	.word	0x000000ff
        /*0a18*/ 	.word	0x00000000
        /*0a1c*/ 	.short	0x010a
        /*0a1e*/ 	.byte	0x05
	.zero		1


	//   ....[87]....
        /*0a20*/ 	.word	0x00016220
        /*0a24*/ 	.word	0x000000ff
        /*0a28*/ 	.word	0x00000000
        /*0a2c*/ 	.short	0x0101
        /*0a2e*/ 	.byte	0x04
	.zero		1


	//   ....[88]....
        /*0a30*/ 	.word	0x000162c0
        /*0a34*/ 	.word	0x000000ff
        /*0a38*/ 	.word	0x00000000
        /*0a3c*/ 	.short	0x010a
        /*0a3e*/ 	.byte	0x07
	.zero		1


	//   ....[89]....
        /*0a40*/ 	.word	0x00016380
        /*0a44*/ 	.word	0x000000ff
        /*0a48*/ 	.word	0x00000000
        /*0a4c*/ 	.short	0x0101
        /*0a4e*/ 	.byte	0x04
	.zero		1


	//   ....[90]....
        /*0a50*/ 	.word	0x00016770
        /*0a54*/ 	.word	0x000000ff
        /*0a58*/ 	.word	0x0000a010
        /*0a5c*/ 	.short	0x010a
        /*0a5e*/ 	.byte	0x08
	.zero		1


	//   ....[91]....
        /*0a60*/ 	.word	0x00016910
        /*0a64*/ 	.word	0x000000ff
        /*0a68*/ 	.word	0x0000a038
        /*0a6c*/ 	.short	0x010a
        /*0a6e*/ 	.byte	0x08
	.zero		1


	//   ....[92]....
        /*0a70*/ 	.word	0x00016ad0
        /*0a74*/ 	.word	0x000000ff
        /*0a78*/ 	.word	0x0000a018
        /*0a7c*/ 	.short	0x010a
        /*0a7e*/ 	.byte	0x08
	.zero		1


	//   ....[93]....
        /*0a80*/ 	.word	0x00016c80
        /*0a84*/ 	.word	0x000000ff
        /*0a88*/ 	.word	0x0000a040
        /*0a8c*/ 	.short	0x010a
        /*0a8e*/ 	.byte	0x08
	.zero		1


	//   ....[94]....
        /*0a90*/ 	.word	0x00016f70
        /*0a94*/ 	.word	0x000000ff
        /*0a98*/ 	.word	0x0000a038
        /*0a9c*/ 	.short	0x010a
        /*0a9e*/ 	.byte	0x21
	.zero		1


	//   ....[95]....
        /*0aa0*/ 	.word	0x00017140
        /*0aa4*/ 	.word	0x000000ff
        /*0aa8*/ 	.word	0x0000a038
        /*0aac*/ 	.short	0x010a
        /*0aae*/ 	.byte	0x11
	.zero		1


	//   ....[96]....
        /*0ab0*/ 	.word	0x00017330
        /*0ab4*/ 	.word	0x000000ff
        /*0ab8*/ 	.word	0x0000a038
        /*0abc*/ 	.short	0x010a
        /*0abe*/ 	.byte	0x19
	.zero		1


	//   ....[97]....
        /*0ac0*/ 	.word	0x00017510
        /*0ac4*/ 	.word	0x000000ff
        /*0ac8*/ 	.word	0x0000a038
        /*0acc*/ 	.short	0x010a
        /*0ace*/ 	.byte	0x11
	.zero		1


	//   ....[98]....
        /*0ad0*/ 	.word	0x00017700
        /*0ad4*/ 	.word	0x000000ff
        /*0ad8*/ 	.word	0x0000a038
        /*0adc*/ 	.short	0x010a
        /*0ade*/ 	.byte	0x11
	.zero		1


	//   ....[99]....
        /*0ae0*/ 	.word	0x000178f0
        /*0ae4*/ 	.word	0x000000ff
        /*0ae8*/ 	.word	0x0000a038
        /*0aec*/ 	.short	0x010a
        /*0aee*/ 	.byte	0x11
	.zero		1


	//   ....[100]....
        /*0af0*/ 	.word	0x00017ae0
        /*0af4*/ 	.word	0x000000ff
        /*0af8*/ 	.word	0x0000a038
        /*0afc*/ 	.short	0x010a
        /*0afe*/ 	.byte	0x11
	.zero		1


	//   ....[101]....
        /*0b00*/ 	.word	0x00017cd0
        /*0b04*/ 	.word	0x000000ff
        /*0b08*/ 	.word	0x0000a038
        /*0b0c*/ 	.short	0x010a
        /*0b0e*/ 	.byte	0x11
	.zero		1


	//   ....[102]....
        /*0b10*/ 	.word	0x00017f60
        /*0b14*/ 	.word	0x000000ff
        /*0b18*/ 	.word	0x0000a038
        /*0b1c*/ 	.short	0x010a
        /*0b1e*/ 	.byte	0x19
	.zero		1


	//   ....[103]....
        /*0b20*/ 	.word	0x00018140
        /*0b24*/ 	.word	0x000000ff
        /*0b28*/ 	.word	0x0000a038
        /*0b2c*/ 	.short	0x010a
        /*0b2e*/ 	.byte	0x11
	.zero		1


	//   ....[104]....
        /*0b30*/ 	.word	0x000185a0
        /*0b34*/ 	.word	0x000000ff
        /*0b38*/ 	.word	0x0000a0b0
        /*0b3c*/ 	.short	0x010a
        /*0b3e*/ 	.byte	0x10
	.zero		1


	//   ....[105]....
        /*0b40*/ 	.word	0x00018640
        /*0b44*/ 	.word	0x000000ff
        /*0b48*/ 	.word	0x0000a0b8
        /*0b4c*/ 	.short	0x010a
        /*0b4e*/ 	.byte	0x10
	.zero		1


	//   ....[106]....
        /*0b50*/ 	.word	0x00018760
        /*0b54*/ 	.word	0x000000ff
        /*0b58*/ 	.word	0x00000000
        /*0b5c*/ 	.short	0x0101
        /*0b5e*/ 	.byte	0x05
	.zero		1


	//   ....[107]....
        /*0b60*/ 	.word	0x000187e0
        /*0b64*/ 	.word	0x000000ff
        /*0b68*/ 	.word	0x00000000
        /*0b6c*/ 	.short	0x0101
        /*0b6e*/ 	.byte	0x05
	.zero		1


	//   ....[108]....
        /*0b70*/ 	.word	0x00018a70
        /*0b74*/ 	.word	0x00000000
        /*0b78*/ 	.word	0x0000a000
        /*0b7c*/ 	.short	0x010a
        /*0b7e*/ 	.byte	0xff
	.zero		1


	//   ....[109]....
        /*0b80*/ 	.word	0x00018ad0
        /*0b84*/ 	.word	0x00000000
        /*0b88*/ 	.word	0x0000a020
        /*0b8c*/ 	.short	0x010a
        /*0b8e*/ 	.byte	0xff
	.zero		1


	//   ....[110]....
        /*0b90*/ 	.word	0x00018b30
        /*0b94*/ 	.word	0x00000003
        /*0b98*/ 	.word	0x0000a058
        /*0b9c*/ 	.short	0x010a
        /*0b9e*/ 	.byte	0xff
	.zero		1


	//   ....[111]....
        /*0ba0*/ 	.word	0x00018b90
        /*0ba4*/ 	.word	0x00000000
        /*0ba8*/ 	.word	0x0000a008
        /*0bac*/ 	.short	0x010a
        /*0bae*/ 	.byte	0xff
	.zero		1


	//   ....[112]....
        /*0bb0*/ 	.word	0x00018bf0
        /*0bb4*/ 	.word	0x00000003
        /*0bb8*/ 	.word	0x0000a068
        /*0bbc*/ 	.short	0x010a
        /*0bbe*/ 	.byte	0xff
	.zero		1


	//   ....[113]....
        /*0bc0*/ 	.word	0x00018c50
        /*0bc4*/ 	.word	0x00000000
        /*0bc8*/ 	.word	0x0000a028
        /*0bcc*/ 	.short	0x010a
        /*0bce*/ 	.byte	0xff
	.zero		1


	//   ....[114]....
        /*0bd0*/ 	.word	0x00018cb0
        /*0bd4*/ 	.word	0x00000003
        /*0bd8*/ 	.word	0x0000a0a0
        /*0bdc*/ 	.short	0x010a
        /*0bde*/ 	.byte	0xff
	.zero		1


	//   ....[115]....
        /*0be0*/ 	.word	0x00018d10
        /*0be4*/ 	.word	0x00000004
        /*0be8*/ 	.word	0x0000a058
        /*0bec*/ 	.short	0x010a
        /*0bee*/ 	.byte	0xff
	.zero		1


	//   ....[116]....
        /*0bf0*/ 	.word	0x00018d70
        /*0bf4*/ 	.word	0x00000003
        /*0bf8*/ 	.word	0x0000a020
        /*0bfc*/ 	.short	0x010a
        /*0bfe*/ 	.byte	0xff
	.zero		1


	//   ....[117]....
        /*0c00*/ 	.word	0x00018dd0
        /*0c04*/ 	.word	0x00000000
        /*0c08*/ 	.word	0x0000a0a8
        /*0c0c*/ 	.short	0x010a
        /*0c0e*/ 	.byte	0xff
	.zero		1


	//   ....[118]....
        /*0c10*/ 	.word	0x00018e30
        /*0c14*/ 	.word	0x00000000
        /*0c18*/ 	.word	0x0000a068
        /*0c1c*/ 	.short	0x010a
        /*0c1e*/ 	.byte	0xff
	.zero		1


	//   ....[119]....
        /*0c20*/ 	.word	0x00018e90
        /*0c24*/ 	.word	0x00000000
        /*0c28*/ 	.word	0x0000a020
        /*0c2c*/ 	.short	0x010a
        /*0c2e*/ 	.byte	0xff
	.zero		1


	//   ....[120]....
        /*0c30*/ 	.word	0x00018ef0
        /*0c34*/ 	.word	0x00000000
        /*0c38*/ 	.word	0x0000a0a0
        /*0c3c*/ 	.short	0x010a
        /*0c3e*/ 	.byte	0xff
	.zero		1


	//   ....[121]....
        /*0c40*/ 	.word	0x00018f50
        /*0c44*/ 	.word	0x00000003
        /*0c48*/ 	.word	0x0000a058
        /*0c4c*/ 	.short	0x010a
        /*0c4e*/ 	.byte	0xff
	.zero		1


	//   ....[122]....
        /*0c50*/ 	.word	0x00018fb0
        /*0c54*/ 	.word	0x00000000
        /*0c58*/ 	.word	0x0000a0a8
        /*0c5c*/ 	.short	0x010a
        /*0c5e*/ 	.byte	0xff
	.zero		1


	//   ....[123]....
        /*0c60*/ 	.word	0x00019010
        /*0c64*/ 	.word	0x00000000
        /*0c68*/ 	.word	0x0000a068
        /*0c6c*/ 	.short	0x010a
        /*0c6e*/ 	.byte	0xff
	.zero		1


	//   ....[124]....
        /*0c70*/ 	.word	0x00019060
        /*0c74*/ 	.word	0x00000010
        /*0c78*/ 	.word	0x0000a0c0
        /*0c7c*/ 	.short	0x010a
        /*0c7e*/ 	.byte	0xff
	.zero		1


	//   ....[125]....
        /*0c80*/ 	.word	0x000190b0
        /*0c84*/ 	.word	0x00000010
        /*0c88*/ 	.word	0x0000a0c8
        /*0c8c*/ 	.short	0x010a
        /*0c8e*/ 	.byte	0xff
	.zero		1


	//   ....[126]....
        /*0c90*/ 	.word	0x00019110
        /*0c94*/ 	.word	0x00000000
        /*0c98*/ 	.word	0x0000a070
        /*0c9c*/ 	.short	0x010a
        /*0c9e*/ 	.byte	0xff
	.zero		1


	//   ....[127]....
        /*0ca0*/ 	.word	0x00019170
        /*0ca4*/ 	.word	0x00000000
        /*0ca8*/ 	.word	0x0000a080
        /*0cac*/ 	.short	0x010a
        /*0cae*/ 	.byte	0xff
	.zero		1


	//   ....[128]....
        /*0cb0*/ 	.word	0x000191d0
        /*0cb4*/ 	.word	0x00000000
        /*0cb8*/ 	.word	0x0000a070
        /*0cbc*/ 	.short	0x010a
        /*0cbe*/ 	.byte	0xff
	.zero		1


	//   ....[129]....
        /*0cc0*/ 	.word	0x00019230
        /*0cc4*/ 	.word	0x00000000
        /*0cc8*/ 	.word	0x0000a090
        /*0ccc*/ 	.short	0x010a
        /*0cce*/ 	.byte	0xff
	.zero		1


	//   ....[130]....
        /*0cd0*/ 	.word	0x00019290
        /*0cd4*/ 	.word	0x00000000
        /*0cd8*/ 	.word	0x0000a080
        /*0cdc*/ 	.short	0x010a
        /*0cde*/ 	.byte	0xff
	.zero		1


	//   ....[131]....
        /*0ce0*/ 	.word	0x000192f0
        /*0ce4*/ 	.word	0x00000000
        /*0ce8*/ 	.word	0x0000a098
        /*0cec*/ 	.short	0x010a
        /*0cee*/ 	.byte	0xff
	.zero		1


	//   ....[132]....
        /*0cf0*/ 	.word	0x00019340
        /*0cf4*/ 	.word	0x0000001a
        /*0cf8*/ 	.word	0x0000a070
        /*0cfc*/ 	.short	0x010a
        /*0cfe*/ 	.byte	0xff
	.zero		1


	//   ....[133]....
        /*0d00*/ 	.word	0x00019390
        /*0d04*/ 	.word	0x0000001a
        /*0d08*/ 	.word	0x0000a090
        /*0d0c*/ 	.short	0x010a
        /*0d0e*/ 	.byte	0xff
	.zero		1


	//   ....[134]....
        /*0d10*/ 	.word	0x000193e0
        /*0d14*/ 	.word	0x0000001a
        /*0d18*/ 	.word	0x0000a0c0
        /*0d1c*/ 	.short	0x010a
        /*0d1e*/ 	.byte	0xff
	.zero		1


	//   ....[135]....
        /*0d20*/ 	.word	0x00019430
        /*0d24*/ 	.word	0x0000001a
        /*0d28*/ 	.word	0x0000a080
        /*0d2c*/ 	.short	0x010a
        /*0d2e*/ 	.byte	0xff
	.zero		1


	//   ....[136]....
        /*0d30*/ 	.word	0x00019480
        /*0d34*/ 	.word	0x0000001a
        /*0d38*/ 	.word	0x0000a098
        /*0d3c*/ 	.short	0x010a
        /*0d3e*/ 	.byte	0xff
	.zero		1


	//   ....[137]....
        /*0d40*/ 	.word	0x000194d0
        /*0d44*/ 	.word	0x0000001a
        /*0d48*/ 	.word	0x0000a0c8
        /*0d4c*/ 	.short	0x010a
        /*0d4e*/ 	.byte	0xff
	.zero		1


	//   ....[138]....
        /*0d50*/ 	.word	0x00019530
        /*0d54*/ 	.word	0x00000000
        /*0d58*/ 	.word	0x00000000
        /*0d5c*/ 	.short	0x010a
        /*0d5e*/ 	.byte	0xff
	.zero		1


	//   ....[139]....
        /*0d60*/ 	.word	0x00019590
        /*0d64*/ 	.word	0x00000000
        /*0d68*/ 	.word	0x00000000
        /*0d6c*/ 	.short	0x010a
        /*0d6e*/ 	.byte	0xff
	.zero		1


	//   ....[140]....
        /*0d70*/ 	.word	0x000195f0
        /*0d74*/ 	.word	0x00000004
        /*0d78*/ 	.word	0x0000a0d0
        /*0d7c*/ 	.short	0x010a
        /*0d7e*/ 	.byte	0xff
	.zero		1


	//   ....[141]....
        /*0d80*/ 	.word	0x00019650
        /*0d84*/ 	.word	0x00000005
        /*0d88*/ 	.word	0x00000000
        /*0d8c*/ 	.short	0x010a
        /*0d8e*/ 	.byte	0xff
	.zero		1


	//   ....[142]....
        /*0d90*/ 	.word	0x000196b0
        /*0d94*/ 	.word	0x00000003
        /*0d98*/ 	.word	0x00000000
        /*0d9c*/ 	.short	0x010a
        /*0d9e*/ 	.byte	0xff
	.zero		1


	//   ....[143]....
        /*0da0*/ 	.word	0x00019710
        /*0da4*/ 	.word	0x00000000
        /*0da8*/ 	.word	0x00000000
        /*0dac*/ 	.short	0x010a
        /*0dae*/ 	.byte	0xff
	.zero		1


	//   ....[144]....
        /*0db0*/ 	.word	0x00019770
        /*0db4*/ 	.word	0x00000004
        /*0db8*/ 	.word	0x0000a0d0
        /*0dbc*/ 	.short	0x010a
        /*0dbe*/ 	.byte	0xff
	.zero		1


	//   ....[145]....
        /*0dc0*/ 	.word	0x000197d0
        /*0dc4*/ 	.word	0x00000003
        /*0dc8*/ 	.word	0x00000000
        /*0dcc*/ 	.short	0x010a
        /*0dce*/ 	.byte	0xff
	.zero		1


	//   ....[146]....
        /*0dd0*/ 	.word	0x00019830
        /*0dd4*/ 	.word	0x00000003
        /*0dd8*/ 	.word	0x00000000
        /*0ddc*/ 	.short	0x010a
        /*0dde*/ 	.byte	0xff
	.zero		1


	//   ....[147]....
        /*0de0*/ 	.word	0x00019890
        /*0de4*/ 	.word	0x00000000
        /*0de8*/ 	.word	0x00000000
        /*0dec*/ 	.short	0x010a
        /*0dee*/ 	.byte	0xff
	.zero		1


	//   ....[148]....
        /*0df0*/ 	.word	0x000198f0
        /*0df4*/ 	.word	0x00000000
        /*0df8*/ 	.word	0x0000a010
        /*0dfc*/ 	.short	0x010a
        /*0dfe*/ 	.byte	0xff
	.zero		1


	//   ....[149]....
        /*0e00*/ 	.word	0x00019950
        /*0e04*/ 	.word	0x00000000
        /*0e08*/ 	.word	0x0000a038
        /*0e0c*/ 	.short	0x010a
        /*0e0e*/ 	.byte	0xff
	.zero		1


	//   ....[150]....
        /*0e10*/ 	.word	0x000199b0
        /*0e14*/ 	.word	0x00000000
        /*0e18*/ 	.word	0x0000a018
        /*0e1c*/ 	.short	0x010a
        /*0e1e*/ 	.byte	0xff
	.zero		1


	//   ....[151]....
        /*0e20*/ 	.word	0x00019a10
        /*0e24*/ 	.word	0x00000000
        /*0e28*/ 	.word	0x0000a040
        /*0e2c*/ 	.short	0x010a
        /*0e2e*/ 	.byte	0xff
	.zero		1


	//   ....[152]....
        /*0e30*/ 	.word	0x00019a70
        /*0e34*/ 	.word	0x00000000
        /*0e38*/ 	.word	0x0000a038
        /*0e3c*/ 	.short	0x010a
        /*0e3e*/ 	.byte	0xff
	.zero		1


	//   ....[153]....
        /*0e40*/ 	.word	0x00019ad0
        /*0e44*/ 	.word	0x00000000
        /*0e48*/ 	.word	0x0000a038
        /*0e4c*/ 	.short	0x010a
        /*0e4e*/ 	.byte	0xff
	.zero		1


	//   ....[154]....
        /*0e50*/ 	.word	0x00019b30
        /*0e54*/ 	.word	0x00000000
        /*0e58*/ 	.word	0x0000a038
        /*0e5c*/ 	.short	0x010a
        /*0e5e*/ 	.byte	0xff
	.zero		1


	//   ....[155]....
        /*0e60*/ 	.word	0x00019b90
        /*0e64*/ 	.word	0x00000000
        /*0e68*/ 	.word	0x0000a038
        /*0e6c*/ 	.short	0x010a
        /*0e6e*/ 	.byte	0xff
	.zero		1


	//   ....[156]....
        /*0e70*/ 	.word	0x00019bf0
        /*0e74*/ 	.word	0x00000000
        /*0e78*/ 	.word	0x0000a038
        /*0e7c*/ 	.short	0x010a
        /*0e7e*/ 	.byte	0xff
	.zero		1


	//   ....[157]....
        /*0e80*/ 	.word	0x00019c50
        /*0e84*/ 	.word	0x00000000
        /*0e88*/ 	.word	0x0000a038
        /*0e8c*/ 	.short	0x010a
        /*0e8e*/ 	.byte	0xff
	.zero		1


	//   ....[158]....
        /*0e90*/ 	.word	0x00019cb0
        /*0e94*/ 	.word	0x00000000
        /*0e98*/ 	.word	0x0000a038
        /*0e9c*/ 	.short	0x010a
        /*0e9e*/ 	.byte	0xff
	.zero		1


	//   ....[159]....
        /*0ea0*/ 	.word	0x00019d10
        /*0ea4*/ 	.word	0x00000000
        /*0ea8*/ 	.word	0x0000a038
        /*0eac*/ 	.short	0x010a
        /*0eae*/ 	.byte	0xff
	.zero		1


	//   ....[160]....
        /*0eb0*/ 	.word	0x00019d70
        /*0eb4*/ 	.word	0x00000000
        /*0eb8*/ 	.word	0x0000a038
        /*0ebc*/ 	.short	0x010a
        /*0ebe*/ 	.byte	0xff
	.zero		1


	//   ....[161]....
        /*0ec0*/ 	.word	0x00019dd0
        /*0ec4*/ 	.word	0x00000000
        /*0ec8*/ 	.word	0x0000a038
        /*0ecc*/ 	.short	0x010a
        /*0ece*/ 	.byte	0xff
	.zero		1


	//   ....[162]....
        /*0ed0*/ 	.word	0x00019e30
        /*0ed4*/ 	.word	0x00000000
        /*0ed8*/ 	.word	0x0000a0b0
        /*0edc*/ 	.short	0x010a
        /*0ede*/ 	.byte	0xff
	.zero		1


	//   ....[163]....
        /*0ee0*/ 	.word	0x00019e90
        /*0ee4*/ 	.word	0x00000000
        /*0ee8*/ 	.word	0x0000a0b8
        /*0eec*/ 	.short	0x010a
        /*0eee*/ 	.byte	0xff
	.zero		1


	//----- nvinfo : EIATTR_NUM_MBARRIERS
	.align		4
.L_66:
        /*0ef0*/ 	.byte	0x03, 0x38
        /*0ef2*/ 	.short	0x001c


	//----- nvinfo : EIATTR_EXIT_INSTR_OFFSETS
	.align		4
        /*0ef4*/ 	.byte	0x04, 0x1c
        /*0ef6*/ 	.short	(.L_68 - .L_67)


	//   ....[0]....
.L_67:
        /*0ef8*/ 	.word	0x000017c0


	//   ....[1]....
        /*0efc*/ 	.word	0x00001a40


	//   ....[2]....
        /*0f00*/ 	.word	0x00003c90


	//   ....[3]....
        /*0f04*/ 	.word	0x00003cd0


	//   ....[4]....
        /*0f08*/ 	.word	0x00003d50


	//   ....[5]....
        /*0f0c*/ 	.word	0x00007330


	//   ....[6]....
        /*0f10*/ 	.word	0x0000a930


	//   ....[7]....
        /*0f14*/ 	.word	0x0000a9d0


	//   ....[8]....
        /*0f18*/ 	.word	0x00016390


	//   ....[9]....
        /*0f1c*/ 	.word	0x00016420


	//   ....[10]....
        /*0f20*/ 	.word	0x000164c0


	//   ....[11]....
        /*0f24*/ 	.word	0x00016df0


	//   ....[12]....
        /*0f28*/ 	.word	0x00017ee0


	//   ....[13]....
        /*0f2c*/ 	.word	0x00018320


	//   ....[14]....
        /*0f30*/ 	.word	0x00018390


	//   ....[15]....
        /*0f34*/ 	.word	0x00018a50


	//----- nvinfo : EIATTR_INDIRECT_BRANCH_TARGETS
	.align		4
.L_68:
        /*0f38*/ 	.byte	0x04, 0x34
        /*0f3a*/ 	.short	(.L_70 - .L_69)


	//   ....[0]....
.L_69:
        /*0f3c*/ 	.word	.L_x_465@srel
        /*0f40*/ 	.short	0x0
        /*0f42*/ 	.short	0x0
        /*0f44*/ 	.word	0x3
        /*0f48*/ 	.word	.L_x_466@srel
        /*0f4c*/ 	.word	.L_x_467@srel
        /*0f50*/ 	.word	.L_x_468@srel


	//----- nvinfo : EIATTR_MAX_THREADS
	.align		4
.L_70:
        /*0f54*/ 	.byte	0x04, 0x05
        /*0f56*/ 	.short	(.L_72 - .L_71)
.L_71:
        /*0f58*/ 	.word	0x00000200
        /*0f5c*/ 	.word	0x00000001
        /*0f60*/ 	.word	0x00000001


	//----- nvinfo : EIATTR_CRS_STACK_SIZE
	.align		4
.L_72:
        /*0f64*/ 	.byte	0x04, 0x1e
        /*0f66*/ 	.short	(.L_74 - .L_73)
.L_73:
        /*0f68*/ 	.word	0x00000000


	//----- nvinfo : EIATTR_CBANK_PARAM_SIZE
	.align		4
.L_74:
        /*0f6c*/ 	.byte	0x03, 0x19
        /*0f6e*/ 	.short	0x0600


	//----- nvinfo : EIATTR_PARAM_CBANK
	.align		4
        /*0f70*/ 	.byte	0x04, 0x0a
        /*0f72*/ 	.short	(.L_76 - .L_75)
	.align		4
.L_75:
        /*0f74*/ 	.word	index@(.nv.constant0._ZN7cutlass13device_kernelINS_4fmha6kernel36Sm100FmhaFwdKernelTmaWarpspecializedIN4cute5tupleIJiiiNS5_IJNS5_IJiiEEEiEEEEEENS1_10collective38Sm100FmhaFwdMainloopTmaWarpspecializedINS_6half_tEffNS5_IJNS4_1CILi256EEENSC_ILi128EEENSC_ILi32EEEEEENS5_IJiNSC_ILi1EEES7_EEENS5_IJiSH_NS5_IJNS5_IJNSC_ILi0EEEiEEEiEEEEEESM_NS9_10CausalMaskILb1EEENS5_IJNSC_ILi2EEESH_SH_EEENSC_ILb0EEEEENS9_38Sm100FmhaFwdEpilogueTmaWarpspecializedISB_fNS5_IJSE_SF_SE_EEESI_NS5_IJSH_S7_EEESR_EENS2_23IndividualTileSchedulerENS2_41Sm100FmhaCtxKernelWarpspecializedScheduleEEEEEvNT_6ParamsE)
        /*0f78*/ 	.short	0x0380
        /*0f7a*/ 	.short	0x0600


	//----- nvinfo : EIATTR_SW_WAR
	.align		4
.L_76:
        /*0f7c*/ 	.byte	0x04, 0x36
        /*0f7e*/ 	.short	(.L_78 - .L_77)
.L_77:
        /*0f80*/ 	.word	0x00000008
.L_78:


//--------------------- .nv.callgraph             --------------------------
	.section	.nv.callgraph,"",@"SHT_CUDA_CALLGRAPH"
	.align	4
	.sectionentsize	8
	.align		4
        /*0000*/ 	.word	0x00000000
	.align		4
        /*0004*/ 	.word	0xffffffff
	.align		4
        /*0008*/ 	.word	index@(_ZN7cutlass13device_kernelINS_4fmha6kernel36Sm100FmhaFwdKernelTmaWarpspecializedIN4cute5tupleIJiiiNS5_IJNS5_IJiiEEEiEEEEEENS1_10collective38Sm100FmhaFwdMainloopTmaWarpspecializedINS_6half_tEffNS5_IJNS4_1CILi256EEENSC_ILi128EEENSC_ILi32EEEEEENS5_IJiNSC_ILi1EEES7_EEENS5_IJiSH_NS5_IJNS5_IJNSC_ILi0EEEiEEEiEEEEEESM_NS9_10CausalMaskILb1EEENS5_IJNSC_ILi2EEESH_SH_EEENSC_ILb0EEEEENS9_38Sm100FmhaFwdEpilogueTmaWarpspecializedISB_fNS5_IJSE_SF_SE_EEESI_NS5_IJSH_S7_EEESR_EENS2_23IndividualTileSchedulerENS2_41Sm100FmhaCtxKernelWarpspecializedScheduleEEEEEvNT_6ParamsE)
	.align		4
        /*000c*/ 	.word	index@(__assertfail)
	.align		4
        /*0010*/ 	.word	index@(_ZN7cutlass13device_kernelINS_4fmha6kernel36Sm100FmhaFwdKernelTmaWarpspecializedIN4cute5tupleIJiiiNS5_IJNS5_IJiiEEEiEEEEEENS1_10collective38Sm100FmhaFwdMainloopTmaWarpspecializedINS_6half_tEffNS5_IJNS4_1CILi256EEENSC_ILi128EEENSC_ILi32EEEEEENS5_IJiNSC_ILi1EEES7_EEENS5_IJiSH_NS5_IJNS5_IJNSC_ILi0EEEiEEEiEEEEEESM_NS9_10CausalMaskILb1EEENS5_IJNSC_ILi2EEESH_SH_EEENSC_ILb0EEEEENS9_38Sm100FmhaFwdEpilogueTmaWarpspecializedISB_fNS5_IJSE_SF_SE_EEESI_NS5_IJSH_S7_EEESR_EENS2_23IndividualTileSchedulerENS2_41Sm100FmhaCtxKernelWarpspecializedScheduleEEEEEvNT_6ParamsE)
	.align		4
        /*0014*/ 	.word	index@(vprintf)
	.align		4
        /*0018*/ 	.word	0x00000000
	.align		4
        /*001c*/ 	.word	0xfffffffe
	.align		4
        /*0020*/ 	.word	0x00000000
	.align		4
        /*0024*/ 	.word	0xfffffffd
	.align		4
        /*0028*/ 	.word	0x00000000
	.align		4
        /*002c*/ 	.word	0xfffffffc


//--------------------- .nv.constant4             --------------------------
	.section	.nv.constant4,"a",@progbits
	.align	8
	.align		8
.nv.constant4:
        /*0000*/ 	.dword	vprintf
	.align		8
        /*0008*/ 	.dword	__assertfail
	.align		8
        /*0010*/ 	.dword	__unnamed_1
	.align		8
        /*0018*/ 	.dword	__unnamed_2
	.align		8
        /*0020*/ 	.dword	__unnamed_3
	.align		8
        /*0028*/ 	.dword	__unnamed_4
	.align		8
        /*0030*/ 	.dword	__unnamed_5
	.align		8
        /*0038*/ 	.dword	__unnamed_6
	.align		8
        /*0040*/ 	.dword	__unnamed_7
	.align		8
        /*0048*/ 	.dword	_ZN39_INTERNAL_b37ccc07_4_k_cu_7c8b1739_26334cuda3std3__45__cpo5beginE
	.align		8
        /*0050*/ 	.dword	_ZN39_INTERNAL_b37ccc07_4_k_cu_7c8b1739_26334cuda3std3__45__cpo3endE
	.align		8
        /*0058*/ 	.dword	_ZN39_INTERNAL_b37ccc07_4_k_cu_7c8b1739_26334cuda3std3__45__cpo6cbeginE
	.align		8
        /*0060*/ 	.dword	_ZN39_INTERNAL_b37ccc07_4_k_cu_7c8b1739_26334cuda3std3__45__cpo4cendE
	.align		8
        /*0068*/ 	.dword	_ZN39_INTERNAL_b37ccc07_4_k_cu_7c8b1739_26334cuda3std3__441_GLOBAL__N__b37ccc07_4_k_cu_7c8b1739_26336ignoreE
	.align		8
        /*0070*/ 	.dword	_ZN39_INTERNAL_b37ccc07_4_k_cu_7c8b1739_26334cuda3std3__419piecewise_constructE
	.align		8
        /*0078*/ 	.dword	_ZN39_INTERNAL_b37ccc07_4_k_cu_7c8b1739_26334cuda3std3__48in_placeE
	.align		8
        /*0080*/ 	.dword	_ZN39_INTERNAL_b37ccc07_4_k_cu_7c8b1739_26334cuda3std6ranges3__45__cpo4swapE
	.align		8
        /*0088*/ 	.dword	_ZN39_INTERNAL_b37ccc07_4_k_cu_7c8b1739_26334cuda3std6ranges3__45__cpo9iter_moveE
	.align		8
        /*0090*/ 	.dword	_ZN39_INTERNAL_b37ccc07_4_k_cu_7c8b1739_26334cute7productE
	.align		8
        /*0098*/ 	.dword	_ZN39_INTERNAL_b37ccc07_4_k_cu_7c8b1739_26334cute1_E
	.align		8
        /*00a0*/ 	.dword	$str$22
	.align		8
        /*00a8*/ 	.dword	$str$23
	.align		8
        /*00b0*/ 	.dword	$str$26
	.align		8
        /*00b8*/ 	.dword	$str$27
	.align		8
        /*00c0*/ 	.dword	$str$28
	.align		8
        /*00c8*/ 	.dword	$str$29
	.align		8
        /*00d0*/ 	.dword	$str$30
	.align		8
        /*00d8*/ 	.dword	$str$31
	.align		8
        /*00e0*/ 	.dword	$str$32
	.align		8
        /*00e8*/ 	.dword	$str$33
	.align		8
        /*00f0*/ 	.dword	$str$34
	.align		8
        /*00f8*/ 	.dword	$str$35
	.align		8
        /*0100*/ 	.dword	$str$36
	.align		8
        /*0108*/ 	.dword	$str$37


//--------------------- .nv.constant2._ZN7cutlass13device_kernelINS_4fmha6kernel36Sm100FmhaFwdKernelTmaWarpspecializedIN4cute5tupleIJiiiNS5_IJNS5_IJiiEEEiEEEEEENS1_10collective38Sm100FmhaFwdMainloopTmaWarpspecializedINS_6half_tEffNS5_IJNS4_1CILi256EEENSC_ILi128EEENSC_ILi32EEEEEENS5_IJiNSC_ILi1EEES7_EEENS5_IJiSH_NS5_IJNS5_IJNSC_ILi0EEEiEEEiEEEEEESM_NS9_10CausalMaskILb1EEENS5_IJNSC_ILi2EEESH_SH_EEENSC_ILb0EEEEENS9_38Sm100FmhaFwdEpilogueTmaWarpspecializedISB_fNS5_IJSE_SF_SE_EEESI_NS5_IJSH_S7_EEESR_EENS2_23IndividualTileSchedulerENS2_41Sm100FmhaCtxKernelWarpspecializedScheduleEEEEEvNT_6ParamsE --------------------------
	.section	.nv.constant2._ZN7cutlass13device_kernelINS_4fmha6kernel36Sm100FmhaFwdKernelTmaWarpspecializedIN4cute5tupleIJiiiNS5_IJNS5_IJiiEEEiEEEEEENS1_10collective38Sm100FmhaFwdMainloopTmaWarpspecializedINS_6half_tEffNS5_IJNS4_1CILi256EEENSC_ILi128EEENSC_ILi32EEEEEENS5_IJiNSC_ILi1EEES7_EEENS5_IJiSH_NS5_IJNS5_IJNSC_ILi0EEEiEEEiEEEEEESM_NS9_10CausalMaskILb1EEENS5_IJNSC_ILi2EEESH_SH_EEENSC_ILb0EEEEENS9_38Sm100FmhaFwdEpilogueTmaWarpspecializedISB_fNS5_IJSE_SF_SE_EEESI_NS5_IJSH_S7_EEESR_EENS2_23IndividualTileSchedulerENS2_41Sm100FmhaCtxKernelWarpspecializedScheduleEEEEEvNT_6ParamsE,"a",@progbits
	.sectionflags	@""
	.align	4
.nv.constant2._ZN7cutlass13device_kernelINS_4fmha6kernel36Sm100FmhaFwdKernelTmaWarpspecializedIN4cute5tupleIJiiiNS5_IJNS5_IJiiEEEiEEEEEENS1_10collective38Sm100FmhaFwdMainloopTmaWarpspecializedINS_6half_tEffNS5_IJNS4_1CILi256EEENSC_ILi128EEENSC_ILi32EEEEEENS5_IJiNSC_ILi1EEES7_EEENS5_IJiSH_NS5_IJNS5_IJNSC_ILi0EEEiEEEiEEEEEESM_NS9_10CausalMaskILb1EEENS5_IJNSC_ILi2EEESH_SH_EEENSC_ILb0EEEEENS9_38Sm100FmhaFwdEpilogueTmaWarpspecializedISB_fNS5_IJSE_SF_SE_EEESI_NS5_IJSH_S7_EEESR_EENS2_23IndividualTileSchedulerENS2_41Sm100FmhaCtxKernelWarpspecializedScheduleEEEEEvNT_6ParamsE:
        /*0000*/ 	.byte	0x30, 0x64, 0x01, 0x00, 0x30, 0x83, 0x01, 0x00, 0x00, 0x64, 0x01, 0x00


//--------------------- .text._ZN7cutlass13device_kernelINS_4fmha6kernel36Sm100FmhaFwdKernelTmaWarpspecializedIN4cute5tupleIJiiiNS5_IJNS5_IJiiEEEiEEEEEENS1_10collective38Sm100FmhaFwdMainloopTmaWarpspecializedINS_6half_tEffNS5_IJNS4_1CILi256EEENSC_ILi128EEENSC_ILi32EEEEEENS5_IJiNSC_ILi1EEES7_EEENS5_IJiSH_NS5_IJNS5_IJNSC_ILi0EEEiEEEiEEEEEESM_NS9_10CausalMaskILb1EEENS5_IJNSC_ILi2EEESH_SH_EEENSC_ILb0EEEEENS9_38Sm100FmhaFwdEpilogueTmaWarpspecializedISB_fNS5_IJSE_SF_SE_EEESI_NS5_IJSH_S7_EEESR_EENS2_23IndividualTileSchedulerENS2_41Sm100FmhaCtxKernelWarpspecializedScheduleEEEEEvNT_6ParamsE --------------------------
	.section	.text._ZN7cutlass13device_kernelINS_4fmha6kernel36Sm100FmhaFwdKernelTmaWarpspecializedIN4cute5tupleIJiiiNS5_IJNS5_IJiiEEEiEEEEEENS1_10collective38Sm100FmhaFwdMainloopTmaWarpspecializedINS_6half_tEffNS5_IJNS4_1CILi256EEENSC_ILi128EEENSC_ILi32EEEEEENS5_IJiNSC_ILi1EEES7_EEENS5_IJiSH_NS5_IJNS5_IJNSC_ILi0EEEiEEEiEEEEEESM_NS9_10CausalMaskILb1EEENS5_IJNSC_ILi2EEESH_SH_EEENSC_ILb0EEEEENS9_38Sm100FmhaFwdEpilogueTmaWarpspecializedISB_fNS5_IJSE_SF_SE_EEESI_NS5_IJSH_S7_EEESR_EENS2_23IndividualTileSchedulerENS2_41Sm100FmhaCtxKernelWarpspecializedScheduleEEEEEvNT_6ParamsE,"ax",@progbits
	.align	128
.text._ZN7cutlass13device_kernelINS_4fmha6kernel36Sm100FmhaFwdKernelTmaWarpspecializedIN4cute5tupleIJiiiNS5_IJNS5_IJiiEEEiEEEEEENS1_10collective38Sm100FmhaFwdMainloopTmaWarpspecializedINS_6half_tEffNS5_IJNS4_1CILi256EEENSC_ILi128EEENSC_ILi32EEEEEENS5_IJiNSC_ILi1EEES7_EEENS5_IJiSH_NS5_IJNS5_IJNSC_ILi0EEEiEEEiEEEEEESM_NS9_10CausalMaskILb1EEENS5_IJNSC_ILi2EEESH_SH_EEENSC_ILb0EEEEENS9_38Sm100FmhaFwdEpilogueTmaWarpspecializedISB_fNS5_IJSE_SF_SE_EEESI_NS5_IJSH_S7_EEESR_EENS2_23IndividualTileSchedulerENS2_41Sm100FmhaCtxKernelWarpspecializedScheduleEEEEEvNT_6ParamsE:
        .type           _ZN7cutlass13device_kernelINS_4fmha6kernel36Sm100FmhaFwdKernelTmaWarpspecializedIN4cute5tupleIJiiiNS5_IJNS5_IJiiEEEiEEEEEENS1_10collective38Sm100FmhaFwdMainloopTmaWarpspecializedINS_6half_tEffNS5_IJNS4_1CILi256EEENSC_ILi128EEENSC_ILi32EEEEEENS5_IJiNSC_ILi1EEES7_EEENS5_IJiSH_NS5_IJNS5_IJNSC_ILi0EEEiEEEiEEEEEESM_NS9_10CausalMaskILb1EEENS5_IJNSC_ILi2EEESH_SH_EEENSC_ILb0EEEEENS9_38Sm100FmhaFwdEpilogueTmaWarpspecializedISB_fNS5_IJSE_SF_SE_EEESI_NS5_IJSH_S7_EEESR_EENS2_23IndividualTileSchedulerENS2_41Sm100FmhaCtxKernelWarpspecializedScheduleEEEEEvNT_6ParamsE,@function
        .size           _ZN7cutlass13device_kernelINS_4fmha6kernel36Sm100FmhaFwdKernelTmaWarpspecializedIN4cute5tupleIJiiiNS5_IJNS5_IJiiEEEiEEEEEENS1_10collective38Sm100FmhaFwdMainloopTmaWarpspecializedINS_6half_tEffNS5_IJNS4_1CILi256EEENSC_ILi128EEENSC_ILi32EEEEEENS5_IJiNSC_ILi1EEES7_EEENS5_IJiSH_NS5_IJNS5_IJNSC_ILi0EEEiEEEiEEEEEESM_NS9_10CausalMaskILb1EEENS5_IJNSC_ILi2EEESH_SH_EEENSC_ILb0EEEEENS9_38Sm100FmhaFwdEpilogueTmaWarpspecializedISB_fNS5_IJSE_SF_SE_EEESI_NS5_IJSH_S7_EEESR_EENS2_23IndividualTileSchedulerENS2_41Sm100FmhaCtxKernelWarpspecializedScheduleEEEEEvNT_6ParamsE,(.L_x_469 - _ZN7cutlass13device_kernelINS_4fmha6kernel36Sm100FmhaFwdKernelTmaWarpspecializedIN4cute5tupleIJiiiNS5_IJNS5_IJiiEEEiEEEEEENS1_10collective38Sm100FmhaFwdMainloopTmaWarpspecializedINS_6half_tEffNS5_IJNS4_1CILi256EEENSC_ILi128EEENSC_ILi32EEEEEENS5_IJiNSC_ILi1EEES7_EEENS5_IJiSH_NS5_IJNS5_IJNSC_ILi0EEEiEEEiEEEEEESM_NS9_10CausalMaskILb1EEENS5_IJNSC_ILi2EEESH_SH_EEENSC_ILb0EEEEENS9_38Sm100FmhaFwdEpilogueTmaWarpspecializedISB_fNS5_IJSE_SF_SE_EEESI_NS5_IJSH_S7_EEESR_EENS2_23IndividualTileSchedulerENS2_41Sm100FmhaCtxKernelWarpspecializedScheduleEEEEEvNT_6ParamsE)
        .other          _ZN7cutlass13device_kernelINS_4fmha6kernel36Sm100FmhaFwdKernelTmaWarpspecializedIN4cute5tupleIJiiiNS5_IJNS5_IJiiEEEiEEEEEENS1_10collective38Sm100FmhaFwdMainloopTmaWarpspecializedINS_6half_tEffNS5_IJNS4_1CILi256EEENSC_ILi128EEENSC_ILi32EEEEEENS5_IJiNSC_ILi1EEES7_EEENS5_IJiSH_NS5_IJNS5_IJNSC_ILi0EEEiEEEiEEEEEESM_NS9_10CausalMaskILb1EEENS5_IJNSC_ILi2EEESH_SH_EEENSC_ILb0EEEEENS9_38Sm100FmhaFwdEpilogueTmaWarpspecializedISB_fNS5_IJSE_SF_SE_EEESI_NS5_IJSH_S7_EEESR_EENS2_23IndividualTileSchedulerENS2_41Sm100FmhaCtxKernelWarpspecializedScheduleEEEEEvNT_6ParamsE,@"STO_CUDA_ENTRY STV_DEFAULT"
_ZN7cutlass13device_kernelINS_4fmha6kernel36Sm100FmhaFwdKernelTmaWarpspecializedIN4cute5tupleIJiiiNS5_IJNS5_IJiiEEEiEEEEEENS1_10collective38Sm100FmhaFwdMainloopTmaWarpspecializedINS_6half_tEffNS5_IJNS4_1CILi256EEENSC_ILi128EEENSC_ILi32EEEEEENS5_IJiNSC_ILi1EEES7_EEENS5_IJiSH_NS5_IJNS5_IJNSC_ILi0EEEiEEEiEEEEEESM_NS9_10CausalMaskILb1EEENS5_IJNSC_ILi2EEESH_SH_EEENSC_ILb0EEEEENS9_38Sm100FmhaFwdEpilogueTmaWarpspecializedISB_fNS5_IJSE_SF_SE_EEESI_NS5_IJSH_S7_EEESR_EENS2_23IndividualTileSchedulerENS2_41Sm100FmhaCtxKernelWarpspecializedScheduleEEEEEvNT_6ParamsE:
[----:B------:R-:W1:Y:S02]  /*0000*/  LDC R1, c[0x0][0x37c] ;  /* 0x0000df00ff017b82 */ /* 0x000e640000000800 */
[----:B-1----:R-:W-:Y:S01]  /*0010*/  IADD3 R1, PT, PT, R1, -0x78, RZ ;  /* 0xffffff8801017810 */ /* 0x002fe20007ffe0ff */
[----:B------:R-:W1:Y:S01]  /*0020*/  S2R R18, SR_TID.X ;  /* 0x0000000000127919 */ /* 0x000e620000002100 */
[----:B------:R-:W2:Y:S01]  /*0030*/  LDCU UR5, c[0x0][0x2f8] ;  /* 0x00005f00ff0577ac */ /* 0x000ea20008000800 */
[----:B------:R-:W3:Y:S01]  /*0040*/  LDCU UR4, c[0x0][0x2fc] ;  /* 0x00005f80ff0477ac */ /* 0x000ee20008000800 */
[----:B------:R-:W-:Y:S02]  /*0050*/  UPLOP3.LUT UP2, UPT, UPT, UPT, UPT, 0x40, 0x4 ;  /* 0x000000000004789c */ /* 0x000fe40003f4e870 */
[----:B------:R-:W-:Y:S02]  /*0060*/  UPLOP3.LUT UP1, UPT, UPT, UPT, UPT, 0x80, 0x8 ;  /* 0x000000000008789c */ /* 0x000fe40003f2f070 */
[----:B------:R-:W-:-:S02]  /*0070*/  UP2UR UR38, UPR, URZ, 0x4 ;  /* 0x00000004ff267883 */ /* 0x000fc40008000000 */
[----:B------:R-:W-:Y:S02]  /*0080*/  UPLOP3.LUT UP2, UPT, UPT, UPT, UPT, 0x80, 0x8 ;  /* 0x000000000008789c */ /* 0x000fe40003f4f070 */
[----:B------:R-:W-:Y:S01]  /*0090*/  UPLOP3.LUT UP0, UPT, UPT, UPT, UPT, 0x40, 0x4 ;  /* 0x000000000004789c */ /* 0x000fe20003f0e870 */
[----:B--2---:R-:W-:Y:S01]  /*00a0*/  IADD3 R22, P0, PT, R1, UR5, RZ ;  /* 0x0000000501167c10 */ /* 0x004fe2000ff1e0ff */
[----:B------:R-:W-:Y:S02]  /*00b0*/  UPLOP3.LUT UP6, UPT, UPT, UPT, UPT, 0x40, 0x4 ;  /* 0x000000000004789c */ /* 0x000fe40003fce870 */
[----:B------:R-:W-:Y:S02]  /*00c0*/  UPLOP3.LUT UP5, UPT, UPT, UPT, UPT, 0x40, 0x4 ;  /* 0x000000000004789c */ /* 0x000fe40003fae870 */
[----:B------:R-:W-:Y:S01]  /*00d0*/  UPLOP3.LUT UP4, UPT, UPT, UPT, UPT, 0x40, 0x4 ;  /* 0x000000000004789c */ /* 0x000fe20003f8e870 */
[----:B---3--:R-:W-:Y:S01]  /*00e0*/  IMAD.X R19, RZ, RZ, UR4, P0 ;  /* 0x00000004ff137e24 */ /* 0x008fe200080e06ff */
[----:B------:R-:W-:Y:S01]  /*00f0*/  UP2UR UR55, UPR, URZ, 0x4 ;  /* 0x00000004ff377883 */ /* 0x000fe20008000000 */
[----:B-1----:R-:W-:-:S05]  /*0100*/  SHF.R.U32.HI R17, RZ, 0x5, R18 ;  /* 0x00000005ff117819 */ /* 0x002fca0000011612 */
[----:B------:R-:W1:Y:S02]  /*0110*/  SHFL.IDX PT, R0, R17, RZ, 0x1f ;  /* 0x00001fff11007589 */ /* 0x000e6400000e0000 */
[----:B-1----:R-:W-:-:S04]  /*0120*/  SHF.R.S32.HI R3, RZ, 0x1f, R0 ;  /* 0x0000001fff037819 */ /* 0x002fc80000011400 */
[----:B------:R-:W-:-:S04]  /*0130*/  LEA.HI R2, R3, R0, RZ, 0x2 ;  /* 0x0000000003027211 */ /* 0x000fc800078f10ff */
[----:B------:R-:W-:-:S04]  /*0140*/  SHF.R.S32.HI R2, RZ, 0x2, R2 ;  /* 0x00000002ff027819 */ /* 0x000fc80000011402 */
[----:B------:R-:W-:-:S13]  /*0150*/  ISETP.NE.AND P1, PT, R2, RZ, PT ;  /* 0x000000ff0200720c */ /* 0x000fda0003f25270 */
[----:B------:R-:W-:Y:S05]  /*0160*/  @!P1 BRA `(.L_x_0) ;  /* 0x0000000400249947 */ /* 0x000fea0003800000 */
[----:B------:R-:W-:-:S13]  /*0170*/  ISETP.NE.AND P0, PT, R2, 0x2, PT ;  /* 0x000000020200780c */ /* 0x000fda0003f05270 */
[----:B------:R-:W-:Y:S05]  /*0180*/  @!P0 BRA `(.L_x_1) ;  /* 0x0000000000f48947 */ /* 0x000fea0003800000 */
[----:B------:R-:W-:-:S13]  /*0190*/  ISETP.NE.AND P0, PT, R2, 0x1, PT ;  /* 0x000000010200780c */ /* 0x000fda0003f05270 */
[----:B------:R-:W-:Y:S05]  /*01a0*/  @P0 BRA `(.L_x_2) ;  /* 0x00000000002c0947 */ /* 0x000fea0003800000 */
[----:B------:R-:W-:Y:S01]  /*01b0*/  HFMA2 R2, -RZ, RZ, 0, 5.9604644775390625e-08 ;  /* 0x00000001ff027431 */ /* 0x000fe200000001ff */
[----:B------:R-:W-:Y:S02]  /*01c0*/  UPLOP3.LUT UP3, UPT, UPT, UPT, UPT, 0x40, 0x4 ;  /* 0x000000000004789c */ /* 0x000fe40003f6e870 */
[----:B------:R-:W-:Y:S02]  /*01d0*/  UPLOP3.LUT UP2, UPT, UPT, UPT, UPT, 0x40, 0x4 ;  /* 0x000000000004789c */ /* 0x000fe40003f4e870 */
[----:B------:R-:W-:Y:S02]  /*01e0*/  UPLOP3.LUT UP1, UPT, UPT, UPT, UPT, 0x80, 0x8 ;  /* 0x000000000008789c */ /* 0x000fe40003f2f070 */
[----:B------:R-:W-:Y:S02]  /*01f0*/  UPLOP3.LUT UP0, UPT, UPT, UPT, UPT, 0x40, 0x4 ;  /* 0x000000000004789c */ /* 0x000fe40003f0e870 */
[----:B------:R-:W-:Y:S02]  /*0200*/  UPLOP3.LUT UP6, UPT, UPT, UPT, UPT, 0x40, 0x4 ;  /* 0x000000000004789c */ /* 0x000fe40003fce870 */
[----:B------:R-:W-:-:S02]  /*0210*/  UPLOP3.LUT UP5, UPT, UPT, UPT, UPT, 0x40, 0x4 ;  /* 0x000000000004789c */ /* 0x000fc40003fae870 */
[----:B------:R-:W-:Y:S02]  /*0220*/  UPLOP3.LUT UP4, UPT, UPT, UPT, UPT, 0x80, 0x8 ;  /* 0x000000000008789c */ /* 0x000fe40003f8f070 */
[----:B------:R-:W-:Y:S02]  /*0230*/  UP2UR UR38, UPR, URZ, 0x8 ;  /* 0x00000008ff267883 */ /* 0x000fe40008000000 */
[----:B------:R-:W-:Y:S01]  /*0240*/  UP2UR UR55, UPR, URZ, 0x4 ;  /* 0x00000004ff377883 */ /* 0x000fe20008000000 */
[----:B------:R-:W-:Y:S11]  /*0250*/  BRA `(.L_x_0) ;  /* 0x0000000000e87947 */ /* 0x000ff60003800000 */
.L_x_2:
[----:B------:R-:W-:Y:S01]  /*0260*/  ISETP.NE.AND P0, PT, R0, 0xc, PT ;  /* 0x0000000c0000780c */ /* 0x000fe20003f05270 */
[----:B------:R-:W-:Y:S01]  /*0270*/  UPLOP3.LUT UP2, UPT, UPT, UPT, UPT, 0x40, 0x4 ;  /* 0x000000000004789c */ /* 0x000fe20003f4e870 */
[----:B------:R-:W-:Y:S01]  /*0280*/  HFMA2 R2, -RZ, RZ, 0, 1.78813934326171875e-07 ;  /* 0x00000003ff027431 */ /* 0x000fe200000001ff */
[----:B------:R-:W-:Y:S02]  /*0290*/  UPLOP3.LUT UP1, UPT, UPT, UPT, UPT, 0x80, 0x8 ;  /* 0x000000000008789c */ /* 0x000fe40003f2f070 */
[----:B------:R-:W-:Y:S02]  /*02a0*/  UP2UR UR38, UPR, URZ, 0x4 ;  /* 0x00000004ff267883 */ /* 0x000fe40008000000 */
[----:B------:R-:W-:Y:S02]  /*02b0*/  UPLOP3.LUT UP2, UPT, UPT, UPT, UPT, 0x40, 0x4 ;  /* 0x000000000004789c */ /* 0x000fe40003f4e870 */
[----:B------:R-:W-:Y:S02]  /*02c0*/  UPLOP3.LUT UP0, UPT, UPT, UPT, UPT, 0x40, 0x4 ;  /* 0x000000000004789c */ /* 0x000fe40003f0e870 */
[----:B------:R-:W-:-:S02]  /*02d0*/  UPLOP3.LUT UP6, UPT, UPT, UPT, UPT, 0x40, 0x4 ;  /* 0x000000000004789c */ /* 0x000fc40003fce870 */
[----:B------:R-:W-:Y:S02]  /*02e0*/  UPLOP3.LUT UP5, UPT, UPT, UPT, UPT, 0x80, 0x8 ;  /* 0x000000000008789c */ /* 0x000fe40003faf070 */
[----:B------:R-:W-:Y:S02]  /*02f0*/  UPLOP3.LUT UP4, UPT, UPT, UPT, UPT, 0x40, 0x4 ;  /* 0x000000000004789c */ /* 0x000fe40003f8e870 */
[----:B------:R-:W-:Y:S01]  /*0300*/  UP2UR UR55, UPR, URZ, 0x4 ;  /* 0x00000004ff377883 */ /* 0x000fe20008000000 */
[----:B------:R-:W-:Y:S11]  /*0310*/  @!P0 BRA `(.L_x_0) ;  /* 0x0000000000b88947 */ /* 0x000ff60003800000 */
[----:B------:R-:W-:-:S13]  /*0320*/  ISETP.NE.AND P0, PT, R0, 0xe, PT ;  /* 0x0000000e0000780c */ /* 0x000fda0003f05270 */
[----:B------:R-:W-:Y:S05]  /*0330*/  @!P0 BRA `(.L_x_3) ;  /* 0x00000000005c8947 */ /* 0x000fea0003800000 */
[----:B------:R-:W-:-:S13]  /*0340*/  ISETP.NE.AND P0, PT, R0, 0xd, PT ;  /* 0x0000000d0000780c */ /* 0x000fda0003f05270 */
[----:B------:R-:W-:Y:S05]  /*0350*/  @P0 BRA `(.L_x_4) ;  /* 0x00000000002c0947 */ /* 0x000fea0003800000 */
[----:B------:R-:W-:Y:S01]  /*0360*/  HFMA2 R2, -RZ, RZ, 0, 2.384185791015625e-07 ;  /* 0x00000004ff027431 */ /* 0x000fe200000001ff */
        /* <DEDUP_REMOVED lines=10> */
.L_x_4:
[----:B------:R-:W-:Y:S01]  /*0410*/  HFMA2 R2, -RZ, RZ, 0, 3.5762786865234375e-07 ;  /* 0x00000006ff027431 */ /* 0x000fe200000001ff */
[----:B------:R-:W-:Y:S02]  /*0420*/  UPLOP3.LUT UP3, UPT, UPT, UPT, UPT, 0x40, 0x4 ;  /* 0x000000000004789c */ /* 0x000fe40003f6e870 */
[----:B------:R-:W-:Y:S02]  /*0430*/  UPLOP3.LUT UP2, UPT, UPT, UPT, UPT, 0x40, 0x4 ;  /* 0x000000000004789c */ /* 0x000fe40003f4e870 */
[----:B------:R-:W-:Y:S02]  /*0440*/  UPLOP3.LUT UP0, UPT, UPT, UPT, UPT, 0x40, 0x4 ;  /* 0x000000000004789c */ /* 0x000fe40003f0e870 */
[----:B------:R-:W-:Y:S02]  /*0450*/  UPLOP3.LUT UP6, UPT, UPT, UPT, UPT, 0x40, 0x4 ;  /* 0x000000000004789c */ /* 0x000fe40003fce870 */
[----:B------:R-:W-:Y:S02]  /*0460*/  UPLOP3.LUT UP5, UPT, UPT, UPT, UPT, 0x40, 0x4 ;  /* 0x000000000004789c */ /* 0x000fe40003fae870 */
[----:B------:R-:W-:-:S02]  /*0470*/  UPLOP3.LUT UP4, UPT, UPT, UPT, UPT, 0x40, 0x4 ;  /* 0x000000000004789c */ /* 0x000fc40003f8e870 */
[----:B------:R-:W-:Y:S02]  /*0480*/  UP2UR UR38, UPR, URZ, 0x8 ;  /* 0x00000008ff267883 */ /* 0x000fe40008000000 */
[----:B------:R-:W-:Y:S01]  /*0490*/  UP2UR UR55, UPR, URZ, 0x4 ;  /* 0x00000004ff377883 */ /* 0x000fe20008000000 */
[----:B------:R-:W-:Y:S11]  /*04a0*/  BRA `(.L_x_0) ;  /* 0x0000000000547947 */ /* 0x000ff60003800000 */
.L_x_3:
[----:B------:R-:W-:Y:S01]  /*04b0*/  HFMA2 R2, -RZ, RZ, 0, 2.98023223876953125e-07 ;  /* 0x00000005ff027431 */ /* 0x000fe200000001ff */
        /* <DEDUP_REMOVED lines=10> */
.L_x_1:
[----:B------:R-:W-:Y:S01]  /*0560*/  HFMA2 R2, -RZ, RZ, 0, 1.1920928955078125e-07 ;  /* 0x00000002ff027431 */ /* 0x000fe200000001ff */
        /* <DEDUP_REMOVED lines=8> */
[----:B------:R-:W-:-:S12]  /*05f0*/  UP2UR UR55, UPR, URZ, 0x4 ;  /* 0x00000004ff377883 */ /* 0x000fd80008000000 */
.L_x_0:
[----:B------:R-:W-:Y:S01]  /*0600*/  ELECT P0, URZ, PT ;  /* 0x0000000000ff782f */ /* 0x000fe20003800000 */
[----:B------:R-:W-:Y:S03]  /*0610*/  BSSY.RECONVERGENT B0, `(.L_x_5) ;  /* 0x000000f000007945 */ /* 0x000fe60003800200 */
[----:B------:R-:W-:Y:S02]  /*0620*/  PLOP3.LUT P2, PT, P0, PT, UP0, 0x5d, 0xd5 ;  /* 0x0000000000d5781c */ /* 0x000fe4000074eb0d */
[----:B------:R-:W-:-:S11]  /*0630*/  PLOP3.LUT P1, PT, P0, PT, UP6, 0x5d, 0xd5 ;  /* 0x0000000000d5781c */ /* 0x000fd6000072eb6d */
[----:B------:R-:W-:Y:S05]  /*0640*/  @P2 BRA `(.L_x_6) ;  /* 0x00000000002c2947 */ /* 0x000fea0003800000 */
[----:B------:R-:W1:Y:S02]  /*0650*/  LDCU.64 UR4, c[0x0][0x348] ;  /* 0x00006900ff0477ac */ /* 0x000e640008000a00 */
[----:B-1----:R-:W-:-:S04]  /*0660*/  UIADD3 UR8, UP0, UPT, UR4, 0x80, URZ ;  /* 0x0000008004087890 */ /* 0x002fc8000ff1e0ff */
[----:B------:R-:W-:Y:S02]  /*0670*/  UIADD3.X UR9, UPT, UPT, URZ, UR5, URZ, UP0, !UPT ;  /* 0x00000005ff097290 */ /* 0x000fe400087fe4ff */
[----:B------:R-:W-:-:S04]  /*0680*/  UIADD3 UR6, UP0, UPT, UR4, 0x180, URZ ;  /* 0x0000018004067890 */ /* 0x000fc8000ff1e0ff */
[----:B------:R-:W-:Y:S02]  /*0690*/  UIADD3.X UR7, UPT, UPT, URZ, UR5, URZ, UP0, !UPT ;  /* 0x00000005ff077290 */ /* 0x000fe400087fe4ff */
[----:B------:R-:W-:Y:S01]  /*06a0*/  UIADD3 UR4, UP0, UPT, UR4, 0x280, URZ ;  /* 0x0000028004047890 */ /* 0x000fe2000ff1e0ff */
[----:B------:R1:W-:Y:S03]  /*06b0*/  UTMACCTL.PF [UR8] ;  /* 0x00000000080079b9 */ /* 0x0003e60008040000 */
[----:B------:R-:W-:-:S03]  /*06c0*/  UIADD3.X UR5, UPT, UPT, URZ, UR5, URZ, UP0, !UPT ;  /* 0x00000005ff057290 */ /* 0x000fc600087fe4ff */
[----:B------:R1:W-:Y:S06]  /*06d0*/  UTMACCTL.PF [UR6] ;  /* 0x00000000060079b9 */ /* 0x0003ec0008040000 */
[----:B------:R1:W-:Y:S02]  /*06e0*/  UTMACCTL.PF [UR4] ;  /* 0x00000000040079b9 */ /* 0x0003e40008040000 */
[----:B-1----:R-:W-:Y:S01]  /*06f0*/  NOP ;  /* 0x0000000000007918 */ /* 0x002fe20000000000 */
.L_x_6:
[----:B------:R-:W-:Y:S05]  /*0700*/  BSYNC.RECONVERGENT B0 ;  /* 0x0000000000007941 */ /* 0x000fea0003800200 */
.L_x_5:
[----:B------:R-:W-:Y:S04]  /*0710*/  BSSY.RECONVERGENT B0, `(.L_x_7) ;  /* 0x000001b000007945 */ /* 0x000fe80003800200 */
[----:B------:R-:W-:Y:S05]  /*0720*/  @P1 BRA `(.L_x_8) ;  /* 0x0000000000241947 */ /* 0x000fea0003800000 */
[----:B------:R-:W1:Y:S01]  /*0730*/  LDCU.64 UR4, c[0x0][0x348] ;  /* 0x00006900ff0477ac */ /* 0x000e620008000a00 */
[----:B------:R-:W-:Y:S02]  /*0740*/  PLOP3.LUT P6, PT, PT, PT, PT, 0x80, 0x8 ;  /* 0x000000000008781c */ /* 0x000fe40003fcf070 */
[----:B------:R-:W-:Y:S02]  /*0750*/  PLOP3.LUT P5, PT, PT, PT, PT, 0x8, 0x80 ;  /* 0x000000000080781c */ /* 0x000fe40003fae170 */
[----:B------:R-:W-:Y:S02]  /*0760*/  PLOP3.LUT P4, PT, PT, PT, PT, 0x80, 0x8 ;  /* 0x000000000008781c */ /* 0x000fe40003f8f070 */
[----:B------:R-:W-:Y:S01]  /*0770*/  PLOP3.LUT P3, PT, PT, PT, PT, 0x80, 0x8 ;  /* 0x000000000008781c */ /* 0x000fe20003f6f070 */
[----:B-1----:R-:W-:-:S04]  /*0780*/  UIADD3 UR4, UP0, UPT, UR4, 0x400, URZ ;  /* 0x0000040004047890 */ /* 0x002fc8000ff1e0ff */
[----:B------:R-:W-:-:S09]  /*0790*/  UIADD3.X UR5, UPT, UPT, URZ, UR5, URZ, UP0, !UPT ;  /* 0x00000005ff057290 */ /* 0x000fd200087fe4ff */
[----:B------:R1:W-:Y:S02]  /*07a0*/  UTMACCTL.PF [UR4] ;  /* 0x00000000040079b9 */ /* 0x0003e40008040000 */
[----:B-1----:R-:W-:Y:S05]  /*07b0*/  BRA `(.L_x_9) ;  /* 0x0000000000407947 */ /* 0x002fea0003800000 */
.L_x_8:
[----:B------:R-:W-:-:S13]  /*07c0*/  ISETP.NE.AND P1, PT, R2, 0x3, PT ;  /* 0x000000030200780c */ /* 0x000fda0003f25270 */
[----:B------:R-:W-:Y:S05]  /*07d0*/  @!P1 BRA `(.L_x_10) ;  /* 0x0000000000289947 */ /* 0x000fea0003800000 */
[----:B------:R-:W-:Y:S02]  /*07e0*/  ISETP.NE.AND P1, PT, R2, 0x4, PT ;  /* 0x000000040200780c */ /* 0x000fe40003f25270 */
[----:B------:R-:W-:Y:S02]  /*07f0*/  PLOP3.LUT P4, PT, PT, PT, PT, 0x80, 0x8 ;  /* 0x000000000008781c */ /* 0x000fe40003f8f070 */
[----:B------:R-:W-:Y:S02]  /*0800*/  PLOP3.LUT P5, PT, PT, PT, PT, 0x8, 0x80 ;  /* 0x000000000080781c */ /* 0x000fe40003fae170 */
[----:B------:R-:W-:Y:S02]  /*0810*/  PLOP3.LUT P6, PT, PT, PT, PT, 0x80, 0x8 ;  /* 0x000000000008781c */ /* 0x000fe40003fcf070 */
[----:B------:R-:W-:-:S05]  /*0820*/  PLOP3.LUT P3, PT, PT, PT, PT, 0x80, 0x8 ;  /* 0x000000000008781c */ /* 0x000fca0003f6f070 */
[----:B------:R-:W-:Y:S08]  /*0830*/  @P1 BRA `(.L_x_9) ;  /* 0x0000000000201947 */ /* 0x000ff00003800000 */
[----:B------:R-:W-:Y:S02]  /*0840*/  PLOP3.LUT P5, PT, PT, PT, PT, 0x8, 0x80 ;  /* 0x000000000080781c */ /* 0x000fe40003fae170 */
[----:B------:R-:W-:Y:S02]  /*0850*/  PLOP3.LUT P6, PT, PT, PT, PT, 0x8, 0x80 ;  /* 0x000000000080781c */ /* 0x000fe40003fce170 */
[----:B------:R-:W-:Y:S01]  /*0860*/  PLOP3.LUT P3, PT, PT, PT, PT, 0x8, 0x80 ;  /* 0x000000000080781c */ /* 0x000fe20003f6e170 */
[----:B------:R-:W-:-:S12]  /*0870*/  BRA `(.L_x_9) ;  /* 0x0000000000107947 */ /* 0x000fd80003800000 */
.L_x_10:
[----:B------:R-:W-:Y:S02]  /*0880*/  PLOP3.LUT P6, PT, PT, PT, PT, 0x8, 0x80 ;  /* 0x000000000080781c */ /* 0x000fe40003fce170 */
[----:B------:R-:W-:Y:S02]  /*0890*/  PLOP3.LUT P5, PT, PT, PT, PT, 0x80, 0x8 ;  /* 0x000000000008781c */ /* 0x000fe40003faf070 */
[----:B------:R-:W-:Y:S02]  /*08a0*/  PLOP3.LUT P4, PT, PT, PT, PT, 0x8, 0x80 ;  /* 0x000000000080781c */ /* 0x000fe40003f8e170 */
[----:B------:R-:W-:-:S13]  /*08b0*/  PLOP3.LUT P3, PT, PT, PT, PT, 0x80, 0x8 ;  /* 0x000000000008781c */ /* 0x000fda0003f6f070 */
.L_x_9:
[----:B------:R-:W-:Y:S05]  /*08c0*/  BSYNC.RECONVERGENT B0 ;  /* 0x0000000000007941 */ /* 0x000fea0003800200 */
.L_x_7:
[----:B------:R-:W1:Y:S01]  /*08d0*/  SHFL.IDX PT, R0, R17, RZ, 0x1f ;  /* 0x00001fff11007589 */ /* 0x000e6200000e0000 */
[----:B------:R-:W-:Y:S02]  /*08e0*/  ISETP.NE.AND P1, PT, R2, 0x3, PT ;  /* 0x000000030200780c */ /* 0x000fe40003f25270 */
[----:B------:R-:W-:Y:S02]  /*08f0*/  PLOP3.LUT P0, PT, P0, PT, UP1, 0xae, 0xea ;  /* 0x0000000000ea781c */ /* 0x000fe4000070f51e */
[----:B-1----:R-:W-:-:S13]  /*0900*/  ISETP.NE.AND P2, PT, R0, RZ, PT ;  /* 0x000000ff0000720c */ /* 0x002fda0003f45270 */
[----:B------:R-:W-:Y:S05]  /*0910*/  @P2 BRA `(.L_x_11) ;  /* 0x0000000000382947 */ /* 0x000fea0003800000 */
[----:B------:R-:W1:Y:S01]  /*0920*/  S2UR UR5, SR_CgaCtaId ;  /* 0x00000000000579c3 */ /* 0x000e620000008800 */
[----:B------:R-:W-:Y:S01]  /*0930*/  UMOV UR6, 0x400 ;  /* 0x0000040000067882 */ /* 0x000fe20000000000 */
[----:B------:R-:W-:Y:S01]  /*0940*/  UMOV UR4, 0x1 ;  /* 0x0000000100047882 */ /* 0x000fe20000000000 */
[----:B------:R-:W-:Y:S01]  /*0950*/  ELECT P2, URZ, PT ;  /* 0x0000000000ff782f */ /* 0x000fe20003840000 */
[----:B-1----:R-:W-:Y:S02]  /*0960*/  ULEA UR5, UR5, UR6, 0x18 ;  /* 0x0000000605057291 */ /* 0x002fe4000f8ec0ff */
[----:B------:R-:W-:-:S04]  /*0970*/  UIADD3 UR6, UPT, UPT, -UR4, 0x100000, URZ ;  /* 0x0010000004067890 */ /* 0x000fc8000fffe1ff */
[----:B------:R-:W-:Y:S02]  /*0980*/  USHF.L.U32 UR7, UR6, 0xb, URZ ;  /* 0x0000000b06077899 */ /* 0x000fe400080006ff */
[----:B------:R-:W-:Y:S01]  /*0990*/  USHF.L.U32 UR6, UR6, 0x1, URZ ;  /* 0x0000000106067899 */ /* 0x000fe200080006ff */
[----:B------:R-:W1:Y:S11]  /*09a0*/  FENCE.VIEW.ASYNC.S ;  /* 0x00000000000073c6 */ /* 0x000e760000000000 */
[----:B-1----:R1:W2:Y:S01]  /*09b0*/  SYNCS.EXCH.64 URZ, [UR5+0xa000], UR6 ;  /* 0x00a0000605ff75b2 */ /* 0x0022a20008000100 */
[----:B------:R1:W3:Y:S01]  /*09c0*/  SYNCS.EXCH.64 URZ, [UR5+0xa010], UR6 ;  /* 0x00a0100605ff75b2 */ /* 0x0002e20008000100 */
[----:B------:R1:W4:Y:S01]  /*09d0*/  SYNCS.EXCH.64 URZ, [UR5+0xa008], UR6 ;  /* 0x00a0080605ff75b2 */ /* 0x0003220008000100 */
[----:B------:R1:W1:Y:S01]  /*09e0*/  SYNCS.EXCH.64 URZ, [UR5+0xa018], UR6 ;  /* 0x00a0180605ff75b2 */ /* 0x0002620008000100 */
[----:B------:R-:W-:Y:S01]  /*09f0*/  NOP ;  /* 0x0000000000007918 */ /* 0x000fe20000000000 */
.L_x_11:
[----:B------:R-:W-:Y:S01]  /*0a00*/  NOP ;  /* 0x0000000000007918 */ /* 0x000fe20000000000 */
[----:B------:R-:W-:Y:S05]  /*0a10*/  @!P1 BRA `(.L_x_12) ;  /* 0x0000000000289947 */ /* 0x000fea0003800000 */
[----:B------:R-:W-:Y:S01]  /*0a20*/  ISETP.NE.AND P1, PT, R2, 0x4, PT ;  /* 0x000000040200780c */ /* 0x000fe20003f25270 */
[----:B------:R-:W-:Y:S02]  /*0a30*/  UPLOP3.LUT UP3, UPT, UPT, UPT, UPT, 0x80, 0x8 ;  /* 0x000000000008789c */ /* 0x000fe40003f6f070 */
[----:B------:R-:W-:Y:S02]  /*0a40*/  UPLOP3.LUT UP2, UPT, UPT, UPT, UPT, 0x40, 0x4 ;  /* 0x000000000004789c */ /* 0x000fe40003f4e870 */
[----:B------:R-:W-:Y:S02]  /*0a50*/  UPLOP3.LUT UP1, UPT, UPT, UPT, UPT, 0x80, 0x8 ;  /* 0x000000000008789c */ /* 0x000fe40003f2f070 */
[----:B------:R-:W-:-:S06]  /*0a60*/  UPLOP3.LUT UP0, UPT, UPT, UPT, UPT, 0x80, 0x8 ;  /* 0x000000000008789c */ /* 0x000fcc0003f0f070 */
[----:B------:R-:W-:Y:S05]  /*0a70*/  @P1 BRA `(.L_x_13) ;  /* 0x0000000000201947 */ /* 0x000fea0003800000 */
[----:B------:R-:W-:Y:S02]  /*0a80*/  UPLOP3.LUT UP2, UPT, UPT, UPT, UPT, 0x40, 0x4 ;  /* 0x000000000004789c */ /* 0x000fe40003f4e870 */
[----:B------:R-:W-:Y:S02]  /*0a90*/  UPLOP3.LUT UP3, UPT, UPT, UPT, UPT, 0x40, 0x4 ;  /* 0x000000000004789c */ /* 0x000fe40003f6e870 */
[----:B------:R-:W-:Y:S01]  /*0aa0*/  UPLOP3.LUT UP0, UPT, UPT, UPT, UPT, 0x40, 0x4 ;  /* 0x000000000004789c */ /* 0x000fe20003f0e870 */
[----:B------:R-:W-:Y:S05]  /*0ab0*/  BRA `(.L_x_13) ;  /* 0x0000000000107947 */ /* 0x000fea0003800000 */
.L_x_12:
[----:B------:R-:W-:Y:S02]  /*0ac0*/  UPLOP3.LUT UP3, UPT, UPT, UPT, UPT, 0x40, 0x4 ;  /* 0x000000000004789c */ /* 0x000fe40003f6e870 */
[----:B------:R-:W-:Y:S02]  /*0ad0*/  UPLOP3.LUT UP2, UPT, UPT, UPT, UPT, 0x80, 0x8 ;  /* 0x000000000008789c */ /* 0x000fe40003f4f070 */
[----:B------:R-:W-:Y:S02]  /*0ae0*/  UPLOP3.LUT UP1, UPT, UPT, UPT, UPT, 0x40, 0x4 ;  /* 0x000000000004789c */ /* 0x000fe40003f2e870 */
[----:B------:R-:W-:Y:S02]  /*0af0*/  UPLOP3.LUT UP0, UPT, UPT, UPT, UPT, 0x80, 0x8 ;  /* 0x000000000008789c */ /* 0x000fe40003f0f070 */
.L_x_13:
[----:B------:R-:W5:Y:S02]  /*0b00*/  SHFL.IDX PT, R0, R17, RZ, 0x1f ;  /* 0x00001fff11007589 */ /* 0x000f6400000e0000 */
[----:B-----5:R-:W-:-:S13]  /*0b10*/  ISETP.NE.AND P1, PT, R0, RZ, PT ;  /* 0x000000ff0000720c */ /* 0x020fda0003f25270 */
[----:B------:R-:W-:Y:S05]  /*0b20*/  @P1 BRA `(.L_x_14) ;  /* 0x0000000000401947 */ /* 0x000fea0003800000 */
[----:B-1----:R-:W1:Y:S01]  /*0b30*/  S2UR UR5, SR_CgaCtaId ;  /* 0x00000000000579c3 */ /* 0x002e620000008800 */
        /* <DEDUP_REMOVED lines=8> */
[----:B-1----:R1:W1:Y:S01]  /*0bc0*/  SYNCS.EXCH.64 URZ, [UR5+0xa020], UR6 ;  /* 0x00a0200605ff75b2 */ /* 0x0022620008000100 */
[----:B------:R1:W1:Y:S01]  /*0bd0*/  SYNCS.EXCH.64 URZ, [UR5+0xa038], UR6 ;  /* 0x00a0380605ff75b2 */ /* 0x0002620008000100 */
[----:B------:R1:W1:Y:S01]  /*0be0*/  SYNCS.EXCH.64 URZ, [UR5+0xa028], UR6 ;  /* 0x00a0280605ff75b2 */ /* 0x0002620008000100 */
[----:B------:R1:W1:Y:S01]  /*0bf0*/  SYNCS.EXCH.64 URZ, [UR5+0xa040], UR6 ;  /* 0x00a0400605ff75b2 */ /* 0x0002620008000100 */
[----:B------:R1:W1:Y:S01]  /*0c00*/  SYNCS.EXCH.64 URZ, [UR5+0xa030], UR6 ;  /* 0x00a0300605ff75b2 */ /* 0x0002620008000100 */
[----:B------:R1:W1:Y:S01]  /*0c10*/  SYNCS.EXCH.64 URZ, [UR5+0xa048], UR6 ;  /* 0x00a0480605ff75b2 */ /* 0x0002620008000100 */
[----:B------:R-:W-:Y:S01]  /*0c20*/  NOP ;  /* 0x0000000000007918 */ /* 0x000fe20000000000 */
.L_x_14:
[----:B------:R-:W5:Y:S01]  /*0c30*/  SHFL.IDX PT, R0, R17, RZ, 0x1f ;  /* 0x00001fff11007589 */ /* 0x000f6200000e0000 */
[----:B------:R-:W-:Y:S01]  /*0c40*/  NOP ;  /* 0x0000000000007918 */ /* 0x000fe20000000000 */
[----:B-----5:R-:W-:-:S13]  /*0c50*/  ISETP.NE.AND P1, PT, R0, RZ, PT ;  /* 0x000000ff0000720c */ /* 0x020fda0003f25270 */
[----:B------:R-:W-:Y:S05]  /*0c60*/  @P1 BRA `(.L_x_15) ;  /* 0x0000000000401947 */ /* 0x000fea0003800000 */
[----:B-1----:R-:W1:Y:S01]  /*0c70*/  S2UR UR6, SR_CgaCtaId ;  /* 0x00000000000679c3 */ /* 0x002e620000008800 */
[----:B------:R-:W-:Y:S01]  /*0c80*/  UMOV UR7, 0x400 ;  /* 0x0000040000077882 */ /* 0x000fe20000000000 */
[----:B------:R-:W-:Y:S01]  /*0c90*/  UMOV UR5, 0x1 ;  /* 0x0000000100057882 */ /* 0x000fe20000000000 */
[----:B------:R-:W-:Y:S01]  /*0ca0*/  UMOV UR4, 0x80 ;  /* 0x0000008000047882 */ /* 0x000fe20000000000 */
[----:B------:R-:W-:-:S04]  /*0cb0*/  UIADD3 UR8, UPT, UPT, -UR5, 0x100000, URZ ;  /* 0x0010000005087890 */ /* 0x000fc8000fffe1ff */
[----:B------:R-:W-:Y:S02]  /*0cc0*/  USHF.L.U32 UR9, UR8, 0xb, URZ ;  /* 0x0000000b08097899 */ /* 0x000fe400080006ff */
[----:B------:R-:W-:Y:S02]  /*0cd0*/  USHF.L.U32 UR8, UR8, 0x1, URZ ;  /* 0x0000000108087899 */ /* 0x000fe400080006ff */
[----:B------:R-:W-:-:S04]  /*0ce0*/  UIADD3 UR4, UPT, UPT, -UR4, 0x100000, URZ ;  /* 0x0010000004047890 */ /* 0x000fc8000fffe1ff */
[----:B------:R-:W-:Y:S02]  /*0cf0*/  USHF.L.U32 UR5, UR4, 0xb, URZ ;  /* 0x0000000b04057899 */ /* 0x000fe400080006ff */
[----:B------:R-:W-:Y:S01]  /*0d00*/  USHF.L.U32 UR4, UR4, 0x1, URZ ;  /* 0x0000000104047899 */ /* 0x000fe200080006ff */
[----:B------:R-:W-:Y:S01]  /*0d10*/  ELECT P1, URZ, PT ;  /* 0x0000000000ff782f */ /* 0x000fe20003820000 */
[----:B-1----:R-:W-:Y:S01]  /*0d20*/  ULEA UR6, UR6, UR7, 0x18 ;  /* 0x0000000706067291 */ /* 0x002fe2000f8ec0ff */
[----:B------:R-:W1:Y:S11]  /*0d30*/  FENCE.VIEW.ASYNC.S ;  /* 0x00000000000073c6 */ /* 0x000e760000000000 */
[----:B-1----:R1:W1:Y:S01]  /*0d40*/  SYNCS.EXCH.64 URZ, [UR6+0xa050], UR8 ;  /* 0x00a0500806ff75b2 */ /* 0x0022620008000100 */
[----:B------:R1:W1:Y:S01]  /*0d50*/  SYNCS.EXCH.64 URZ, [UR6+0xa058], UR4 ;  /* 0x00a0580406ff75b2 */ /* 0x0002620008000100 */
[----:B------:R-:W-:Y:S01]  /*0d60*/  NOP ;  /* 0x0000000000007918 */ /* 0x000fe20000000000 */
.L_x_15:
[----:B------:R-:W5:Y:S01]  /*0d70*/  SHFL.IDX PT, R0, R17, RZ, 0x1f ;  /* 0x00001fff11007589 */ /* 0x000f6200000e0000 */
[----:B-1----:R-:W-:Y:S01]  /*0d80*/  UP2UR UR4, UPR, URZ, 0x1 ;  /* 0x00000001ff047883 */ /* 0x002fe20008000000 */
[----:B------:R-:W-:Y:S01]  /*0d90*/  ISETP.NE.AND P2, PT, R2, 0x2, PT ;  /* 0x000000020200780c */ /* 0x000fe20003f45270 */
[----:B------:R-:W-:Y:S01]  /*0da0*/  UISETP.NE.AND UP0, UPT, UR55, URZ, UPT ;  /* 0x000000ff3700728c */ /* 0x000fe2000bf05270 */
[----:B------:R-:W-:Y:S01]  /*0db0*/  NOP ;  /* 0x0000000000007918 */ /* 0x000fe20000000000 */
[----:B------:R-:W-:Y:S02]  /*0dc0*/  USEL UR47, URZ, 0x2, !UP4 ;  /* 0x00000002ff2f7887 */ /* 0x000fe4000e000000 */
[----:B------:R-:W-:Y:S02]  /*0dd0*/  USEL UR48, URZ, 0x2, !UP0 ;  /* 0x00000002ff307887 */ /* 0x000fe4000c000000 */
[----:B------:R-:W-:Y:S02]  /*0de0*/  UISETP.NE.AND UP0, UPT, UR4, URZ, UPT ;  /* 0x000000ff0400728c */ /* 0x000fe4000bf05270 */
[----:B------:R-:W-:-:S02]  /*0df0*/  USEL UR48, UR48, 0x1, !UP5 ;  /* 0x0000000130307887 */ /* 0x000fc4000e800000 */
[----:B------:R-:W-:Y:S01]  /*0e00*/  USEL UR47, UR47, 0x1, !UP5 ;  /* 0x000000012f2f7887 */ /* 0x000fe2000e800000 */
[----:B-----5:R-:W-:-:S13]  /*0e10*/  ISETP.NE.AND P1, PT, R0, RZ, PT ;  /* 0x000000ff0000720c */ /* 0x020fda0003f25270 */
[----:B------:R-:W-:Y:S05]  /*0e20*/  @P1 BRA `(.L_x_16) ;  /* 0x0000000000401947 */ /* 0x000fea0003800000 */
[----:B------:R-:W1:Y:S01]  /*0e30*/  S2UR UR6, SR_CgaCtaId ;  /* 0x00000000000679c3 */ /* 0x000e620000008800 */
        /* <DEDUP_REMOVED lines=15> */
.L_x_16:
[----:B------:R-:W-:Y:S01]  /*0f30*/  NOP ;  /* 0x0000000000007918 */ /* 0x000fe20000000000 */
[----:B------:R-:W-:Y:S05]  /*0f40*/  @!P2 BRA `(.L_x_17) ;  /* 0x000000000024a947 */ /* 0x000fea0003800000 */
[----:B------:R-:W-:Y:S01]  /*0f50*/  ISETP.NE.AND P1, PT, R2, RZ, PT ;  /* 0x000000ff0200720c */ /* 0x000fe20003f25270 */
[----:B-1----:R-:W-:Y:S02]  /*0f60*/  UP2UR UR4, UPR, URZ, 0x1 ;  /* 0x00000001ff047883 */ /* 0x002fe40008000000 */
[----:B------:R-:W-:Y:S01]  /*0f70*/  UPLOP3.LUT UP0, UPT, UPT, UPT, UPT, 0x80, 0x8 ;  /* 0x000000000008789c */ /* 0x000fe20003f0f070 */
[----:B------:R-:W-:-:S03]  /*0f80*/  UMOV UR7, URZ ;  /* 0x000000ff00077c82 */ /* 0x000fc60008000000 */
[----:B------:R-:W-:Y:S02]  /*0f90*/  UP2UR UR37, UPR, URZ, 0x1 ;  /* 0x00000001ff257883 */ /* 0x000fe40008000000 */
[----:B------:R-:W-:-:S04]  /*0fa0*/  UISETP.NE.AND UP0, UPT, UR4, URZ, UPT ;  /* 0x000000ff0400728c */ /* 0x000fc8000bf05270 */
[----:B------:R-:W-:Y:S07]  /*0fb0*/  @P1 BRA `(.L_x_18) ;  /* 0x00000000001c1947 */ /* 0x000fee0003800000 */
[----:B------:R-:W-:Y:S01]  /*0fc0*/  UMOV UR7, 0x1 ;  /* 0x0000000100077882 */ /* 0x000fe20000000000 */
[----:B------:R-:W-:Y:S05]  /*0fd0*/  BRA `(.L_x_18) ;  /* 0x0000000000147947 */ /* 0x000fea0003800000 */
.L_x_17:
[----:B-1----:R-:W-:Y:S02]  /*0fe0*/  UP2UR UR4, UPR, URZ, 0x1 ;  /* 0x00000001ff047883 */ /* 0x002fe40008000000 */
[----:B------:R-:W-:Y:S01]  /*0ff0*/  UPLOP3.LUT UP0, UPT, UPT, UPT, UPT, 0x40, 0x4 ;  /* 0x000000000004789c */ /* 0x000fe20003f0e870 */
[----:B------:R-:W-:-:S03]  /*1000*/  UMOV UR7, 0x2 ;  /* 0x0000000200077882 */ /* 0x000fc60000000000 */
[----:B------:R-:W-:Y:S02]  /*1010*/  UP2UR UR37, UPR, URZ, 0x1 ;  /* 0x00000001ff257883 */ /* 0x000fe40008000000 */
[----:B------:R-:W-:Y:S02]  /*1020*/  UISETP.NE.AND UP0, UPT, UR4, URZ, UPT ;  /* 0x000000ff0400728c */ /* 0x000fe4000bf05270 */
.L_x_18:
[----:B------:R-:W1:Y:S02]  /*1030*/  SHFL.IDX PT, R0, R17, RZ, 0x1f ;  /* 0x00001fff11007589 */ /* 0x000e6400000e0000 */
[----:B-1----:R-:W-:-:S13]  /*1040*/  ISETP.NE.AND P1, PT, R0, RZ, PT ;  /* 0x000000ff0000720c */ /* 0x002fda0003f25270 */
[----:B------:R-:W-:Y:S05]  /*1050*/  @P1 BRA `(.L_x_19) ;  /* 0x0000000000301947 */ /* 0x000fea0003800000 */
[----:B------:R-:W1:Y:S01]  /*1060*/  S2UR UR5, SR_CgaCtaId ;  /* 0x00000000000579c3 */ /* 0x000e620000008800 */
[----:B------:R-:W-:Y:S01]  /*1070*/  UMOV UR6, 0x400 ;  /* 0x0000040000067882 */ /* 0x000fe20000000000 */
[----:B------:R-:W-:Y:S01]  /*1080*/  UMOV UR4, 0x80 ;  /* 0x0000008000047882 */ /* 0x000fe20000000000 */
[----:B------:R-:W-:Y:S01]  /*1090*/  ELECT P1, URZ, PT ;  /* 0x0000000000ff782f */ /* 0x000fe20003820000 */
[----:B------:R-:W-:-:S04]  /*10a0*/  UIADD3 UR8, UPT, UPT, -UR4, 0x100000, URZ ;  /* 0x0010000004087890 */ /* 0x000fc8000fffe1ff */
[----:B------:R-:W-:Y:S02]  /*10b0*/  USHF.L.U32 UR9, UR8, 0xb, URZ ;  /* 0x0000000b08097899 */ /* 0x000fe400080006ff */
[----:B------:R-:W-:Y:S02]  /*10c0*/  USHF.L.U32 UR8, UR8, 0x1, URZ ;  /* 0x0000000108087899 */ /* 0x000fe400080006ff */
[----:B-1----:R-:W-:Y:S01]  /*10d0*/  ULEA UR5, UR5, UR6, 0x18 ;  /* 0x0000000605057291 */ /* 0x002fe2000f8ec0ff */
[----:B------:R-:W1:Y:S11]  /*10e0*/  FENCE.VIEW.ASYNC.S ;  /* 0x00000000000073c6 */ /* 0x000e760000000000 */
[----:B-1----:R1:W1:Y:S01]  /*10f0*/  SYNCS.EXCH.64 URZ, [UR5+0xa070], UR8 ;  /* 0x00a0700805ff75b2 */ /* 0x0022620008000100 */
[----:B------:R1:W1:Y:S01]  /*1100*/  SYNCS.EXCH.64 URZ, [UR5+0xa078], UR8 ;  /* 0x00a0780805ff75b2 */ /* 0x0002620008000100 */
[----:B------:R-:W-:Y:S01]  /*1110*/  NOP ;  /* 0x0000000000007918 */ /* 0x000fe20000000000 */
.L_x_19:
[----:B------:R-:W-:Y:S01]  /*1120*/  NOP ;  /* 0x0000000000007918 */ /* 0x000fe20000000000 */
[----:B------:R-:W-:Y:S05]  /*1130*/  @!P2 BRA `(.L_x_20) ;  /* 0x000000000024a947 */ /* 0x000fea0003800000 */
[----:B------:R-:W-:Y:S01]  /*1140*/  ISETP.NE.AND P1, PT, R2, 0x1, PT ;  /* 0x000000010200780c */ /* 0x000fe20003f25270 */
[----:B------:R-:W-:Y:S02]  /*1150*/  UP2UR UR4, UPR, URZ, 0x1 ;  /* 0x00000001ff047883 */ /* 0x000fe40008000000 */
[----:B------:R-:W-:Y:S01]  /*1160*/  UPLOP3.LUT UP0, UPT, UPT, UPT, UPT, 0x80, 0x8 ;  /* 0x000000000008789c */ /* 0x000fe20003f0f070 */
[----:B------:R-:W-:-:S03]  /*1170*/  UMOV UR6, URZ ;  /* 0x000000ff00067c82 */ /* 0x000fc60008000000 */
[----:B------:R-:W-:Y:S02]  /*1180*/  UP2UR UR36, UPR, URZ, 0x1 ;  /* 0x00000001ff247883 */ /* 0x000fe40008000000 */
[----:B------:R-:W-:-:S04]  /*1190*/  UISETP.NE.AND UP0, UPT, UR4, URZ, UPT ;  /* 0x000000ff0400728c */ /* 0x000fc8000bf05270 */
[----:B------:R-:W-:Y:S07]  /*11a0*/  @P1 BRA `(.L_x_21) ;  /* 0x00000000001c1947 */ /* 0x000fee0003800000 */
[----:B------:R-:W-:Y:S01]  /*11b0*/  UMOV UR6, 0x1 ;  /* 0x0000000100067882 */ /* 0x000fe20000000000 */
[----:B------:R-:W-:Y:S05]  /*11c0*/  BRA `(.L_x_21) ;  /* 0x0000000000147947 */ /* 0x000fea0003800000 */
.L_x_20:
[----:B------:R-:W-:Y:S02]  /*11d0*/  UP2UR UR4, UPR, URZ, 0x1 ;  /* 0x00000001ff047883 */ /* 0x000fe40008000000 */
[----:B------:R-:W-:Y:S01]  /*11e0*/  UPLOP3.LUT UP0, UPT, UPT, UPT, UPT, 0x40, 0x4 ;  /* 0x000000000004789c */ /* 0x000fe20003f0e870 */
[----:B------:R-:W-:-:S03]  /*11f0*/  UMOV UR6, 0x2 ;  /* 0x0000000200067882 */ /* 0x000fc60000000000 */
[----:B------:R-:W-:Y:S02]  /*1200*/  UP2UR UR36, UPR, URZ, 0x1 ;  /* 0x00000001ff247883 */ /* 0x000fe40008000000 */
[----:B------:R-:W-:Y:S02]  /*1210*/  UISETP.NE.AND UP0, UPT, UR4, URZ, UPT ;  /* 0x000000ff0400728c */ /* 0x000fe4000bf05270 */
.L_x_21:
[----:B------:R-:W5:Y:S01]  /*1220*/  SHFL.IDX PT, R0, R17, RZ, 0x1f ;  /* 0x00001fff11007589 */ /* 0x000f6200000e0000 */
[----:B------:R-:W-:Y:S02]  /*1230*/  USEL UR45, URZ, 0x1, !UP4 ;  /* 0x00000001ff2d7887 */ /* 0x000fe4000e000000 */
[----:B------:R-:W-:Y:S01]  /*1240*/  USEL UR54, URZ, 0x1, UP4 ;  /* 0x00000001ff367887 */ /* 0x000fe2000a000000 */
        /* <DEDUP_REMOVED lines=13> */
[----:B------:R-:W-:Y:S01]  /*1320*/  NOP ;  /* 0x0000000000007918 */ /* 0x000fe20000000000 */
.L_x_22:
        /* <DEDUP_REMOVED lines=19> */
[----:B------:R1:W1:Y:S01]  /*1460*/  SYNCS.EXCH.64 URZ, [UR8+0xa098], UR10 ;  /* 0x00a0980a08ff75b2 */ /* 0x0002620008000100 */
[----:B------:R1:W1:Y:S01]  /*1470*/  SYNCS.EXCH.64 URZ, [UR8+0xa0a8], UR4 ;  /* 0x00a0a80408ff75b2 */ /* 0x0002620008000100 */
[----:B------:R-:W-:Y:S01]  /*1480*/  NOP ;  /* 0x0000000000007918 */ /* 0x000fe20000000000 */
.L_x_23:
        /* <DEDUP_REMOVED lines=22> */
.L_x_24:
[----:B------:R-:W5:Y:S01]  /*15f0*/  SHFL.IDX PT, R0, R17, RZ, 0x1f ;  /* 0x00001fff11007589 */ /* 0x000f6200000e0000 */
[----:B------:R-:W-:Y:S01]  /*1600*/  NOP ;  /* 0x0000000000007918 */ /* 0x000fe20000000000 */
        /* <DEDUP_REMOVED lines=14> */
.L_x_25:
[----:B------:R-:W-:Y:S01]  /*16f0*/  ISETP.GT.AND P1, PT, R2, 0x3, PT ;  /* 0x000000030200780c */ /* 0x000fe20003f24270 */
[----:B------:R-:W-:Y:S01]  /*1700*/  NOP ;  /* 0x0000000000007918 */ /* 0x000fe20000000000 */
[----:B-1234-:R-:W-:Y:S11]  /*1710*/  BAR.SYNC.DEFER_BLOCKING 0x0 ;  /* 0x0000000000007b1d */ /* 0x01eff60000010000 */
[----:B------:R-:W-:Y:S05]  /*1720*/  @P1 BRA `(.L_x_26) ;  /* 0x0000014c001c1947 */ /* 0x000fea0003800000 */
[----:B------:R-:W-:-:S13]  /*1730*/  ISETP.GE.U32.AND P0, PT, R2, 0x2, PT ;  /* 0x000000020200780c */ /* 0x000fda0003f06070 */
[----:B------:R-:W-:Y:S05]  /*1740*/  @!P0 BRA `(.L_x_27) ;  /* 0x00000090007c8947 */ /* 0x000fea0003800000 */
[----:B------:R-:W-:Y:S05]  /*1750*/  @!P2 BRA `(.L_x_28) ;  /* 0x000000240060a947 */ /* 0x000fea0003800000 */
[----:B------:R-:W-:-:S08]  /*1760*/  NOP ;  /* 0x0000000000007918 */ /* 0x000fd00000000000 */
[----:B------:R-:W1:-:S00]  /*1770*/  USETMAXREG.DEALLOC.CTAPOOL 0x20 ;  /* 0x00000020000079c8 */ /* 0x000e4000080e0500 */
[----:B------:R-:W2:Y:S08]  /*1780*/  S2UR UR9, SR_CTAID.X ;  /* 0x00000000000979c3 */ /* 0x000eb00000002500 */
[----:B-1----:R-:W1:Y:S01]  /*1790*/  LDC R0, c[0x0][0x380] ;  /* 0x0000e000ff007b82 */ /* 0x002e620000000800 */
[----:B--2---:R-:W-:-:S06]  /*17a0*/  USHF.L.U32 UR4, UR9, 0x8, URZ ;  /* 0x0000000809047899 */ /* 0x004fcc00080006ff */
[----:B-1----:R-:W-:-:S13]  /*17b0*/  ISETP.LE.U32.AND P0, PT, R0, UR4, PT ;  /* 0x0000000400007c0c */ /* 0x002fda000bf03070 */
[----:B------:R-:W-:Y:S05]  /*17c0*/  @P0 EXIT ;  /* 0x000000000000094d */ /* 0x000fea0003800000 */
[----:B------:R-:W1:Y:S01]  /*17d0*/  S2UR UR4, SR_CgaCtaId ;  /* 0x00000000000479c3 */ /* 0x000e620000008800 */
[----:B------:R-:W-:Y:S01]  /*17e0*/  UMOV UR6, 0x40 ;  /* 0x0000004000067882 */ /* 0x000fe20000000000 */
[----:B------:R-:W-:Y:S01]  /*17f0*/  NOP ;  /* 0x0000000000007918 */ /* 0x000fe20000000000 */
[----:B------:R-:W-:Y:S01]  /*1800*/  UMOV UR5, 0x400 ;  /* 0x0000040000057882 */ /* 0x000fe20000000000 */
[----:B-1----:R-:W-:Y:S02]  /*1810*/  ULEA UR6, UR4, UR6, 0x18 ;  /* 0x0000000604067291 */ /* 0x002fe4000f8ec0ff */
[----:B------:R-:W-:-:S07]  /*1820*/  ULEA UR4, UR4, UR5, 0x18 ;  /* 0x0000000504047291 */ /* 0x000fce000f8ec0ff */
[----:B------:R-:W1:Y:S02]  /*1830*/  LDS.U8 R0, [UR6+0x1c] ;  /* 0x00001c06ff007984 */ /* 0x000e640008000000 */
[----:B-1----:R-:W-:-:S13]  /*1840*/  ISETP.NE.AND P0, PT, R0, RZ, PT ;  /* 0x000000ff0000720c */ /* 0x002fda0003f05270 */
[----:B------:R-:W-:Y:S05]  /*1850*/  @P0 BRA `(.L_x_29) ;  /* 0x0000000000580947 */ /* 0x000fea0003800000 */
[----:B------:R-:W-:-:S13]  /*1860*/  ELECT P0, URZ, PT ;  /* 0x0000000000ff782f */ /* 0x000fda0003800000 */
[----:B------:R-:W-:Y:S05]  /*1870*/  @!P0 BRA `(.L_x_30) ;  /* 0x0000000000608947 */ /* 0x000fea0003800000 */
[----:B------:R-:W-:Y:S01]  /*1880*/  UMOV UR5, 0x10 ;  /* 0x0000001000057882 */ /* 0x000fe20000000000 */
[----:B------:R-:W-:Y:S01]  /*1890*/  HFMA2 R0, -RZ, RZ, 0, 5.9604644775390625e-08 ;  /* 0x00000001ff007431 */ /* 0x000fe200000001ff */
[----:B------:R-:W-:-:S03]  /*18a0*/  MOV R2, 0xffff ;  /* 0x0000ffff00027802 */ /* 0x000fc60000000f00 */
[----:B------:R-:W-:Y:S04]  /*18b0*/  DEPBAR.LE SB1, 0x36 ;  /* 0x00009d800000791a */ /* 0x000fe80000000000 */
[----:B------:R-:W1:Y:S02]  /*18c0*/  UTCATOMSWS.FIND_AND_SET.ALIGN UP0, UR5, UR5 ;  /* 0x00000005000575e3 */ /* 0x000e640008000800 */
[----:B-1----:R-:W-:Y:S01]  /*18d0*/  MOV R3, UR5 ;  /* 0x0000000500037c02 */ /* 0x002fe20008000f00 */
[----:B------:R-:W-:Y:S06]  /*18e0*/  BRA.U UP0, `(.L_x_31) ;  /* 0x0000000100187547 */ /* 0x000fec000b800000 */
.L_x_32:
[----:B------:R-:W-:Y:S05]  /*18f0*/  NANOSLEEP 0x64 ;  /* 0x000000640000795d */ /* 0x000fea0003800000 */
[----:B------:R-:W-:-:S05]  /*1900*/  UMOV UR5, 0x10 ;  /* 0x0000001000057882 */ /* 0x000fca0000000000 */
[----:B------:R-:W-:Y:S04]  /*1910*/  DEPBAR.LE SB1, 0x36 ;  /* 0x00009d800000791a */ /* 0x000fe80000000000 */
[----:B------:R-:W1:Y:S02]  /*1920*/  UTCATOMSWS.FIND_AND_SET.ALIGN UP0, UR5, UR5 ;  /* 0x00000005000575e3 */ /* 0x000e640008000800 */
[----:B-1----:R-:W-:Y:S01]  /*1930*/  MOV R3, UR5 ;  /* 0x0000000500037c02 */ /* 0x002fe20008000f00 */
[----:B------:R-:W-:Y:S05]  /*1940*/  BRA.U !UP0, `(.L_x_32) ;  /* 0xfffffffd08e87547 */ /* 0x000fea000b83ffff */
.L_x_31:
[-C--:B------:R-:W-:Y:S02]  /*1950*/  SHF.L.U32 R2, R2, R3.reuse, RZ ;  /* 0x0000000302027219 */ /* 0x080fe400000006ff */
[----:B------:R-:W-:Y:S01]  /*1960*/  SHF.L.U32 R0, R0, R3, RZ ;  /* 0x0000000300007219 */ /* 0x000fe200000006ff */
[----:B------:R-:W-:Y:S02]  /*1970*/  IMAD.SHL.U32 R3, R3, 0x20, RZ ;  /* 0x0000002003037824 */ /* 0x000fe400078e00ff */
[----:B------:R1:W-:Y:S04]  /*1980*/  ATOMS.OR RZ, [UR6+0x14], R2 ;  /* 0x00001402ffff798c */ /* 0x0003e8000b000006 */
[----:B------:R1:W-:Y:S04]  /*1990*/  ATOMS.OR RZ, [UR6+0x18], R0 ;  /* 0x00001800ffff798c */ /* 0x0003e8000b000006 */
[----:B------:R1:W-:Y:S01]  /*19a0*/  STS [UR4+0xa0e0], R3 ;  /* 0x00a0e003ff007988 */ /* 0x0003e20008000804 */
[----:B------:R-:W-:Y:S05]  /*19b0*/  BRA `(.L_x_30) ;  /* 0x0000000000107947 */ /* 0x000fea0003800000 */
.L_x_29:
[----:B------:R-:W-:Y:S02]  /*19c0*/  MOV R0, 0xffffffff ;  /* 0xffffffff00007802 */ /* 0x000fe40000000f00 */
[----:B------:R-:W-:-:S03]  /*19d0*/  MOV R2, 0x1a00 ;  /* 0x00001a0000027802 */ /* 0x000fc60000000f00 */
[----:B------:R1:W-:Y:S04]  /*19e0*/  STS [UR4+0xa0e0], R0 ;  /* 0x00a0e000ff007988 */ /* 0x0003e80008000804 */
[----:B-1----:R-:W-:Y:S05]  /*19f0*/  CALL.REL.NOINC `($__internal_1_$__cuda_sm10x_tcgen05_guardrail_trap_phase_invalid_during_alloc) ;  /* 0x0000018400447944 */ /* 0x002fea0003c00000 */
.L_x_30:
[----:B------:R-:W-:Y:S05]  /*1a00*/  WARPSYNC.ALL ;  /* 0x0000000000007948 */ /* 0x000fea0003800000 */
[----:B------:R-:W2:Y:S02]  /*1a10*/  LDCU UR7, c[0x0][0x384] ;  /* 0x00007080ff0777ac */ /* 0x000ea40008000800 */
[----:B--2---:R-:W-:Y:S01]  /*1a20*/  ISETP.NE.AND P0, PT, RZ, UR7, PT ;  /* 0x00000007ff007c0c */ /* 0x004fe2000bf05270 */
[----:B------:R-:W-:-:S12]  /*1a30*/  NOP ;  /* 0x0000000000007918 */ /* 0x000fd80000000000 */
[----:B------:R-:W-:Y:S05]  /*1a40*/  @!P0 EXIT ;  /* 0x000000000000894d */ /* 0x000fea0003800000 */
[----:B------:R-:W-:Y:S01]  /*1a50*/  UIADD3 UR8, UPT, UPT, UR7, 0x7f, URZ ;  /* 0x0000007f07087890 */ /* 0x000fe2000fffe0ff */
[----:B------:R-:W-:Y:S01]  /*1a60*/  BSSY.RECONVERGENT B0, `(.L_x_33) ;  /* 0x0000013000007945 */ /* 0x000fe20003800200 */
[----:B------:R-:W-:Y:S02]  /*1a70*/  ULEA UR5, UR9, 0x2, 0x1 ;  /* 0x0000000209057891 */ /* 0x000fe4000f8e08ff */
[----:B------:R-:W-:Y:S02]  /*1a80*/  USHF.R.S32.HI UR10, URZ, 0x1f, UR8 ;  /* 0x0000001fff0a7899 */ /* 0x000fe40008011408 */
[----:B------:R-:W-:Y:S02]  /*1a90*/  UIADD3 UR6, UPT, UPT, UR4, 0x4000, URZ ;  /* 0x0000400004067890 */ /* 0x000fe4000fffe0ff */
[----:B------:R-:W-:Y:S02]  /*1aa0*/  ULEA.HI UR10, UR10, UR8, URZ, 0x7 ;  /* 0x000000080a0a7291 */ /* 0x000fe4000f8f38ff */
[----:B------:R-:W-:-:S02]  /*1ab0*/  USHF.R.U32.HI UR28, URZ, 0x4, UR4 ;  /* 0x00000004ff1c7899 */ /* 0x000fc40008011604 */
[----:B------:R-:W-:Y:S02]  /*1ac0*/  ULOP3.LUT UR5, UR5, 0x1fffffe, URZ, 0xc0, !UPT ;  /* 0x01fffffe05057892 */ /* 0x000fe4000f8ec0ff */
[----:B------:R-:W-:Y:S02]  /*1ad0*/  USHF.R.U32.HI UR6, URZ, 0x4, UR6 ;  /* 0x00000004ff067899 */ /* 0x000fe40008011606 */
[----:B------:R-:W-:Y:S02]  /*1ae0*/  USHF.R.S32.HI UR10, URZ, 0x7, UR10 ;  /* 0x00000007ff0a7899 */ /* 0x000fe4000801140a */
[----:B------:R-:W-:Y:S02]  /*1af0*/  ULOP3.LUT UR28, UR28, 0x3fff, URZ, 0xc0, !UPT ;  /* 0x00003fff1c1c7892 */ /* 0x000fe4000f8ec0ff */
[----:B------:R-:W-:Y:S02]  /*1b00*/  ULOP3.LUT UR6, UR6, 0x3fff, URZ, 0xc0, !UPT ;  /* 0x00003fff06067892 */ /* 0x000fe4000f8ec0ff */
[----:B------:R-:W-:-:S02]  /*1b10*/  UISETP.LT.AND UP0, UPT, UR10, UR5, UPT ;  /* 0x000000050a00728c */ /* 0x000fc4000bf01270 */
[----:B------:R-:W-:Y:S02]  /*1b20*/  ULOP3.LUT UR28, UR28, 0x10000, URZ, 0xfc, !UPT ;  /* 0x000100001c1c7892 */ /* 0x000fe4000f8efcff */
[----:B------:R-:W-:Y:S02]  /*1b30*/  ULOP3.LUT UR8, UR6, 0x10000, URZ, 0xfc, !UPT ;  /* 0x0001000006087892 */ /* 0x000fe4000f8efcff */
[----:B------:R-:W-:Y:S01]  /*1b40*/  USEL UR5, UR10, UR5, UP0 ;  /* 0x000000050a057287 */ /* 0x000fe20008000000 */
[----:B------:R-:W-:Y:S01]  /*1b50*/  UMOV UR29, 0x80004020 ;  /* 0x80004020001d7882 */ /* 0x000fe20000000000 */
[----:B------:R-:W-:Y:S01]  /*1b60*/  UMOV UR9, 0x80004020 ;  /* 0x8000402000097882 */ /* 0x000fe20000000000 */
[----:B------:R-:W-:Y:S06]  /*1b70*/  @!P4 BRA `(.L_x_34) ;  /* 0x000000000004c947 */ /* 0x000fec0003800000 */
[----:B------:R-:W-:Y:S05]  /*1b80*/  BPT.TRAP 0x1 ;  /* 0x000000040000795c */ /* 0x000fea0000300000 */
.L_x_34:
[----:B------:R-:W-:Y:S05]  /*1b90*/  BSYNC.RECONVERGENT B0 ;  /* 0x0000000000007941 */ /* 0x000fea0003800200 */
.L_x_33:
[----:B------:R-:W-:-:S04]  /*1ba0*/  SHF.L.U32 R5, RZ, 0x1f, RZ ;  /* 0x0000001fff057819 */ /* 0x000fc800000006ff */
[----:B------:R-:W2:Y:S02]  /*1bb0*/  SYNCS.PHASECHK.TRANS64.TRYWAIT P0, [UR4+0xa000], R5 ;  /* 0x00a00005ff0075a7 */ /* 0x000ea40008001104 */
[----:B--2---:R-:W-:Y:S05]  /*1bc0*/  @!P0 BRA `(.L_x_35) ;  /* 0x0000016c00a48947 */ /* 0x004fea0003800000 */
.L_x_358:
[----:B------:R-:W-:Y:S05]  /*1bd0*/  BRA.U !UP1, `(.L_x_36) ;  /* 0x0000000109047547 */ /* 0x000fea000b800000 */
[----:B------:R-:W-:Y:S05]  /*1be0*/  BPT.TRAP 0x1 ;  /* 0x000000040000795c */ /* 0x000fea0000300000 */
.L_x_36:
[----:B------:R-:W2:Y:S01]  /*1bf0*/  SYNCS.PHASECHK.TRANS64.TRYWAIT P0, [UR4+0xa020], R5 ;  /* 0x00a02005ff0075a7 */ /* 0x000ea20008001104 */
[----:B------:R-:W-:Y:S01]  /*1c00*/  ULOP3.LUT UR48, UR48, 0x1, URZ, 0xc0, !UPT ;  /* 0x0000000130307892 */ /* 0x000fe2000f8ec0ff */
[----:B--2---:R-:W-:Y:S11]  /*1c10*/  @!P0 BRA `(.L_x_37) ;  /* 0x0000016c00a88947 */ /* 0x004ff60003800000 */
.L_x_360:
[----:B------:R-:W-:-:S09]  /*1c20*/  UISETP.NE.U32.AND UP0, UPT, UR48, 0x1, UPT ;  /* 0x000000013000788c */ /* 0x000fd2000bf05070 */
[----:B------:R-:W-:Y:S05]  /*1c30*/  BRA.U !UP0, `(.L_x_38) ;  /* 0x0000000108047547 */ /* 0x000fea000b800000 */
[----:B------:R-:W-:Y:S05]  /*1c40*/  BPT.TRAP 0x1 ;  /* 0x000000040000795c */ /* 0x000fea0000300000 */
.L_x_38:
[----:B------:R-:W-:Y:S02]  /*1c50*/  IMAD.MOV.U32 R4, RZ, RZ, 0x1 ;  /* 0x00000001ff047424 */ /* 0x000fe400078e00ff */
[----:B-1----:R-:W-:Y:S02]  /*1c60*/  HFMA2 R2, -RZ, RZ, 0, 0 ;  /* 0x00000000ff027431 */ /* 0x002fe400000001ff */
[----:B------:R-:W-:Y:S01]  /*1c70*/  IMAD.MOV.U32 R0, RZ, RZ, RZ ;  /* 0x000000ffff007224 */ /* 0x000fe200078e00ff */
[----:B------:R-:W-:-:S04]  /*1c80*/  SHF.L.U32 R4, R4, 0x1f, RZ ;  /* 0x0000001f04047819 */ /* 0x000fc800000006ff */
[----:B------:R-:W1:Y:S02]  /*1c90*/  SYNCS.PHASECHK.TRANS64.TRYWAIT P0, [UR4+0xa058], R4 ;  /* 0x00a05804ff0075a7 */ /* 0x000e640008001104 */
[----:B-1----:R-:W-:Y:S05]  /*1ca0*/  @!P0 BRA `(.L_x_39) ;  /* 0x0000016c009c8947 */ /* 0x002fea0003800000 */
.L_x_362:
[----:B------:R-:W-:Y:S01]  /*1cb0*/  R2UR UR10, R2 ;  /* 0x00000000020a72ca */ /* 0x000fe200000e0000 */
[----:B------:R-:W-:Y:S01]  /*1cc0*/  UIADD3 UR12, UPT, UPT, UR8, 0x2, URZ ;  /* 0x00000002080c7890 */ /* 0x000fe2000fffe0ff */
[----:B------:R-:W-:Y:S01]  /*1cd0*/  R2UR UR7, R0 ;  /* 0x00000000000772ca */ /* 0x000fe200000e0000 */
[----:B------:R-:W-:Y:S01]  /*1ce0*/  UIADD3 UR30, UPT, UPT, UR28, 0x2, URZ ;  /* 0x000000021c1e7890 */ /* 0x000fe2000fffe0ff */
[----:B------:R-:W-:Y:S01]  /*1cf0*/  UMOV UR16, 0x0 ;  /* 0x0000000000107882 */ /* 0x000fe20000000000 */
[----:B------:R-:W-:Y:S01]  /*1d00*/  UMOV UR17, 0x8200010 ;  /* 0x0820001000117882 */ /* 0x000fe20000000000 */
[----:B------:R-:W-:Y:S01]  /*1d10*/  UMOV UR13, 0x80004020 ;  /* 0x80004020000d7882 */ /* 0x000fe20000000000 */
[----:B------:R-:W-:Y:S01]  /*1d20*/  UMOV UR31, 0x80004020 ;  /* 0x80004020001f7882 */ /* 0x000fe20000000000 */
[----:B------:R-:W-:Y:S01]  /*1d30*/  UMOV UR14, 0x0 ;  /* 0x00000000000e7882 */ /* 0x000fe20000000000 */
[----:B------:R-:W-:Y:S01]  /*1d40*/  UMOV UR15, 0x8200010 ;  /* 0x08200010000f7882 */ /* 0x000fe20000000000 */
[----:B------:R-:W-:-:S03]  /*1d50*/  UISETP.NE.AND UP4, UPT, UR48, URZ, UPT ;  /* 0x000000ff3000728c */ /* 0x000fc6000bf85270 */
[----:B------:R2:W-:Y:S02]  /*1d60*/  UTCHMMA gdesc[UR28], gdesc[UR8], tmem[UR10], tmem[UR16], idesc[UR17], !UPT ;  /* 0x00ff10081c0075ea */ /* 0x0005e4000f80000a */
[----:B------:R2:W-:Y:S04]  /*1d70*/  UTCHMMA gdesc[UR30], gdesc[UR12], tmem[UR7], tmem[UR14], idesc[UR15], UPT ;  /* 0x00ff0e0c1e0075ea */ /* 0x0005e8000b800007 */
[----:B------:R-:W-:Y:S05]  /*1d80*/  BRA.U UP4, `(.L_x_40) ;  /* 0x0000000104047547 */ /* 0x000fea000b800000 */
[----:B--2---:R-:W-:Y:S05]  /*1d90*/  BPT.TRAP 0x1 ;  /* 0x000000040000795c */ /* 0x004fea0000300000 */
.L_x_40:
[----:B--2---:R-:W-:Y:S01]  /*1da0*/  UIADD3 UR7, UPT, UPT, UR4, 0xa050, URZ ;  /* 0x0000a05004077890 */ /* 0x004fe2000fffe0ff */
[----:B------:R-:W-:Y:S08]  /*1db0*/  BSSY.RECONVERGENT B0, `(.L_x_41) ;  /* 0x0000004000007945 */ /* 0x000ff00003800200 */
[----:B------:R2:W-:Y:S01]  /*1dc0*/  UTCBAR [UR7], URZ ;  /* 0x000000ff070073e9 */ /* 0x0005e200080000ff */
[----:B------:R-:W-:Y:S05]  /*1dd0*/  @!P4 BRA `(.L_x_42) ;  /* 0x000000000004c947 */ /* 0x000fea0003800000 */
[----:B--2---:R-:W-:Y:S05]  /*1de0*/  BPT.TRAP 0x1 ;  /* 0x000000040000795c */ /* 0x004fea0000300000 */
.L_x_42:
[----:B--2---:R-:W-:Y:S05]  /*1df0*/  BSYNC.RECONVERGENT B0 ;  /* 0x0000000000007941 */ /* 0x004fea0003800200 */
.L_x_41:
[----:B------:R-:W2:Y:S01]  /*1e00*/  SYNCS.PHASECHK.TRANS64.TRYWAIT P0, [UR4+0xa008], R5 ;  /* 0x00a00805ff0075a7 */ /* 0x000ea20008001104 */
[----:B------:R-:W-:Y:S01]  /*1e10*/  ULOP3.LUT UR47, UR47, 0x1, URZ, 0xc0, !UPT ;  /* 0x000000012f2f7892 */ /* 0x000fe2000f8ec0ff */
[----:B--2---:R-:W-:Y:S11]  /*1e20*/  @!P0 BRA `(.L_x_43) ;  /* 0x0000016c00548947 */ /* 0x004ff60003800000 */
.L_x_364:
[----:B------:R-:W-:-:S09]  /*1e30*/  UISETP.NE.U32.AND UP0, UPT, UR47, 0x1, UPT ;  /* 0x000000012f00788c */ /* 0x000fd2000bf05070 */
[----:B------:R-:W-:Y:S05]  /*1e40*/  BRA.U !UP0, `(.L_x_44) ;  /* 0x0000000108047547 */ /* 0x000fea000b800000 */
[----:B------:R-:W-:Y:S05]  /*1e50*/  BPT.TRAP 0x1 ;  /* 0x000000040000795c */ /* 0x000fea0000300000 */
.L_x_44:
[----:B------:R-:W3:Y:S01]  /*1e60*/  SYNCS.PHASECHK.TRANS64.TRYWAIT P0, [UR4+0xa068], R4 ;  /* 0x00a06804ff0075a7 */ /* 0x000ee20008001104 */
[----:B--2---:R-:W-:Y:S01]  /*1e70*/  HFMA2 R0, -RZ, RZ, 0, 7.62939453125e-06 ;  /* 0x00000080ff007431 */ /* 0x004fe200000001ff */
[----:B------:R-:W-:Y:S01]  /*1e80*/  MOV R2, 0x80 ;  /* 0x0000008000027802 */ /* 0x000fe20000000f00 */
[----:B---3--:R-:W-:Y:S06]  /*1e90*/  @!P0 BRA `(.L_x_45) ;  /* 0x0000016c00508947 */ /* 0x008fec0003800000 */
.L_x_366:
[----:B------:R-:W-:Y:S01]  /*1ea0*/  R2UR UR10, R2 ;  /* 0x00000000020a72ca */ /* 0x000fe200000e0000 */
[----:B------:R-:W-:Y:S01]  /*1eb0*/  UIADD3 UR18, UPT, UPT, UR28, 0x200, URZ ;  /* 0x000002001c127890 */ /* 0x000fe2000fffe0ff */
[----:B------:R-:W-:Y:S01]  /*1ec0*/  R2UR UR7, R0 ;  /* 0x00000000000772ca */ /* 0x000fe200000e0000 */
[----:B------:R-:W-:Y:S01]  /*1ed0*/  UIADD3 UR16, UPT, UPT, UR28, 0x202, URZ ;  /* 0x000002021c107890 */ /* 0x000fe2000fffe0ff */
[----:B------:R-:W-:Y:S01]  /*1ee0*/  UMOV UR14, 0x0 ;  /* 0x00000000000e7882 */ /* 0x000fe20000000000 */
[----:B------:R-:W-:Y:S01]  /*1ef0*/  UMOV UR15, 0x8200010 ;  /* 0x08200010000f7882 */ /* 0x000fe20000000000 */
[----:B------:R-:W-:Y:S01]  /*1f00*/  UMOV UR20, UR12 ;  /* 0x0000000c00147c82 */ /* 0x000fe20008000000 */
[----:B------:R-:W-:Y:S01]  /*1f10*/  UMOV UR19, 0x80004020 ;  /* 0x8000402000137882 */ /* 0x000fe20000000000 */
[----:B------:R-:W-:Y:S01]  /*1f20*/  UMOV UR21, 0x80004020 ;  /* 0x8000402000157882 */ /* 0x000fe20000000000 */
[----:B------:R-:W-:Y:S01]  /*1f30*/  UMOV UR12, 0x0 ;  /* 0x00000000000c7882 */ /* 0x000fe20000000000 */
[----:B------:R-:W-:Y:S01]  /*1f40*/  UMOV UR13, 0x8200010 ;  /* 0x08200010000d7882 */ /* 0x000fe20000000000 */
[----:B------:R-:W-:-:S02]  /*1f50*/  UMOV UR17, 0x80004020 ;  /* 0x8000402000117882 */ /* 0x000fc40000000000 */
[----:B------:R2:W-:Y:S01]  /*1f60*/  UTCHMMA gdesc[UR18], gdesc[UR8], tmem[UR10], tmem[UR14], idesc[UR15], !UPT ;  /* 0x00ff0e08120075ea */ /* 0x0005e2000f80000a */
[----:B------:R-:W-:Y:S01]  /*1f70*/  UISETP.NE.AND UP3, UPT, UR47, URZ, UPT ;  /* 0x000000ff2f00728c */ /* 0x000fe2000bf65270 */
[----:B------:R2:W-:Y:S08]  /*1f80*/  UTCHMMA gdesc[UR16], gdesc[UR20], tmem[UR7], tmem[UR12], idesc[UR13], UPT ;  /* 0x00ff0c14100075ea */ /* 0x0005f0000b800007 */
[----:B------:R-:W-:Y:S05]  /*1f90*/  BRA.U UP3, `(.L_x_46) ;  /* 0x0000000103047547 */ /* 0x000fea000b800000 */
[----:B--2---:R-:W-:Y:S05]  /*1fa0*/  BPT.TRAP 0x1 ;  /* 0x000000040000795c */ /* 0x004fea0000300000 */
.L_x_46:
[----:B--2---:R-:W-:-:S09]  /*1fb0*/  UIADD3 UR7, UPT, UPT, UR4, 0xa060, URZ ;  /* 0x0000a06004077890 */ /* 0x004fd2000fffe0ff */
[----:B------:R2:W-:Y:S01]  /*1fc0*/  UTCBAR [UR7], URZ ;  /* 0x000000ff070073e9 */ /* 0x0005e200080000ff */
[----:B------:R-:W-:Y:S05]  /*1fd0*/  BRA.U !UP1, `(.L_x_47) ;  /* 0x0000000109047547 */ /* 0x000fea000b800000 */
[----:B--2---:R-:W-:Y:S05]  /*1fe0*/  BPT.TRAP 0x1 ;  /* 0x000000040000795c */ /* 0x004fea0000300000 */
.L_x_47:
[----:B--2---:R-:W-:-:S09]  /*1ff0*/  UIADD3 UR7, UPT, UPT, UR4, 0xa038, URZ ;  /* 0x0000a03804077890 */ /* 0x004fd2000fffe0ff */
[----:B------:R2:W-:Y:S01]  /*2000*/  UTCBAR [UR7], URZ ;  /* 0x000000ff070073e9 */ /* 0x0005e200080000ff */
[----:B------:R-:W-:Y:S05]  /*2010*/  BRA.U !UP1, `(.L_x_48) ;  /* 0x0000000109047547 */ /* 0x000fea000b800000 */
[----:B--2---:R-:W-:Y:S05]  /*2020*/  BPT.TRAP 0x1 ;  /* 0x000000040000795c */ /* 0x004fea0000300000 */
.L_x_48:
[----:B------:R-:W3:Y:S02]  /*2030*/  SYNCS.PHASECHK.TRANS64.TRYWAIT P0, [UR4+0xa028], R5 ;  /* 0x00a02805ff0075a7 */ /* 0x000ee40008001104 */
[----:B---3--:R-:W-:Y:S05]  /*2040*/  @!P0 BRA `(.L_x_49) ;  /* 0x0000016800fc8947 */ /* 0x008fea0003800000 */
.L_x_368:
[----:B------:R-:W-:Y:S05]  /*2050*/  BRA.U UP5, `(.L_x_50) ;  /* 0x0000000105047547 */ /* 0x000fea000b800000 */
[----:B--2---:R-:W-:Y:S05]  /*2060*/  BPT.TRAP 0x1 ;  /* 0x000000040000795c */ /* 0x004fea0000300000 */
.L_x_50:
[----:B------:R-:W4:Y:S02]  /*2070*/  SYNCS.PHASECHK.TRANS64.TRYWAIT P0, [UR4+0xa0a0], R4 ;  /* 0x00a0a004ff0075a7 */ /* 0x000f240008001104 */
[----:B----4-:R-:W-:Y:S05]  /*2080*/  @!P0 BRA `(.L_x_51) ;  /* 0x0000016c00048947 */ /* 0x010fea0003800000 */
.L_x_370:
[----:B------:R-:W-:Y:S05]  /*2090*/  BRA.U UP4, `(.L_x_52) ;  /* 0x0000000104047547 */ /* 0x000fea000b800000 */
[----:B--2---:R-:W-:Y:S05]  /*20a0*/  BPT.TRAP 0x1 ;  /* 0x000000040000795c */ /* 0x004fea0000300000 */
.L_x_52:
[----:B------:R-:W4:Y:S01]  /*20b0*/  SYNCS.PHASECHK.TRANS64.TRYWAIT P0, [UR4+0xa058], R5 ;  /* 0x00a05805ff0075a7 */ /* 0x000f220008001104 */
[----:B---3--:R-:W-:Y:S01]  /*20c0*/  HFMA2 R0, -RZ, RZ, 0, 1.52587890625e-05 ;  /* 0x00000100ff007431 */ /* 0x008fe200000001ff */
[----:B------:R-:W-:Y:S01]  /*20d0*/  MOV R2, 0x20 ;  /* 0x0000002000027802 */ /* 0x000fe20000000f00 */
[----:B----4-:R-:W-:Y:S06]  /*20e0*/  @!P0 BRA `(.L_x_53) ;  /* 0x0000016c00048947 */ /* 0x010fec0003800000 */
.L_x_372:
[----:B------:R-:W-:Y:S01]  /*20f0*/  R2UR UR23, R2 ;  /* 0x00000000021772ca */ /* 0x000fe200000e0000 */
[----:B------:R-:W-:Y:S01]  /*2100*/  IMAD.MOV.U32 R2, RZ, RZ, 0x38 ;  /* 0x00000038ff027424 */ /* 0x000fe200078e00ff */
[----:B------:R-:W-:Y:S01]  /*2110*/  R2UR UR24, R0 ;  /* 0x00000000001872ca */ /* 0x000fe200000e0000 */
[----:B-1----:R-:W-:Y:S01]  /*2120*/  IMAD.MOV.U32 R4, RZ, RZ, 0x28 ;  /* 0x00000028ff047424 */ /* 0x002fe200078e00ff */
[----:B------:R-:W-:Y:S01]  /*2130*/  UIADD3 UR64, UPT, UPT, UR6, 0x200, URZ ;  /* 0x0000020006407890 */ /* 0x000fe2000fffe0ff */
[----:B------:R-:W-:Y:S01]  /*2140*/  IMAD.MOV.U32 R3, RZ, RZ, 0x100 ;  /* 0x00000100ff037424 */ /* 0x000fe200078e00ff */
[----:B------:R-:W-:Y:S01]  /*2150*/  R2UR UR17, R2 ;  /* 0x00000000021172ca */ /* 0x000fe200000e0000 */
[----:B------:R-:W-:Y:S01]  /*2160*/  IMAD.MOV.U32 R2, RZ, RZ, 0x48 ;  /* 0x00000048ff027424 */ /* 0x000fe200078e00ff */
[----:B------:R-:W-:Y:S01]  /*2170*/  R2UR UR21, R4 ;  /* 0x00000000041572ca */ /* 0x000fe200000e0000 */
[----:B------:R-:W-:Y:S01]  /*2180*/  IMAD.MOV.U32 R4, RZ, RZ, 0x30 ;  /* 0x00000030ff047424 */ /* 0x000fe200078e00ff */
[C---:B------:R-:W-:Y:S01]  /*2190*/  R2UR UR22, R3.reuse ;  /* 0x00000000031672ca */ /* 0x040fe200000e0000 */
[----:B------:R-:W-:Y:S01]  /*21a0*/  IMAD.MOV.U32 R0, RZ, RZ, 0x100 ;  /* 0x00000100ff007424 */ /* 0x000fe200078e00ff */
[----:B------:R-:W-:Y:S01]  /*21b0*/  R2UR UR13, R2 ;  /* 0x00000000020d72ca */ /* 0x000fe200000e0000 */
[----:B------:R-:W-:Y:S01]  /*21c0*/  IMAD.MOV.U32 R2, RZ, RZ, 0x50 ;  /* 0x00000050ff027424 */ /* 0x000fe200078e00ff */
[----:B------:R-:W-:Y:S01]  /*21d0*/  R2UR UR19, R4 ;  /* 0x00000000041372ca */ /* 0x000fe200000e0000 */
[----:B------:R-:W-:Y:S01]  /*21e0*/  IMAD.MOV.U32 R4, RZ, RZ, 0x40 ;  /* 0x00000040ff047424 */ /* 0x000fe200078e00ff */
[C---:B------:R-:W-:Y:S01]  /*21f0*/  R2UR UR20, R3.reuse ;  /* 0x00000000031472ca */ /* 0x040fe200000e0000 */
[----:B------:R-:W-:Y:S01]  /*2200*/  UIADD3 UR62, UPT, UPT, UR6, 0x240, URZ ;  /* 0x00000240063e7890 */ /* 0x000fe2000fffe0ff */
[----:B------:R-:W-:Y:S01]  /*2210*/  R2UR UR11, R2 ;  /* 0x00000000020b72ca */ /* 0x000fe200000e0000 */
[----:B------:R-:W-:Y:S01]  /*2220*/  IMAD.MOV.U32 R2, RZ, RZ, 0x58 ;  /* 0x00000058ff027424 */ /* 0x000fe200078e00ff */
[----:B------:R-:W-:Y:S01]  /*2230*/  R2UR UR18, R0 ;  /* 0x00000000001272ca */ /* 0x000fe200000e0000 */
[----:B------:R-:W-:Y:S01]  /*2240*/  UIADD3 UR60, UPT, UPT, UR6, 0x280, URZ ;  /* 0x00000280063c7890 */ /* 0x000fe2000fffe0ff */
[----:B------:R-:W-:Y:S01]  /*2250*/  R2UR UR15, R4 ;  /* 0x00000000040f72ca */ /* 0x000fe200000e0000 */
[----:B------:R-:W-:Y:S01]  /*2260*/  UIADD3 UR58, UPT, UPT, UR6, 0x2c0, URZ ;  /* 0x000002c0063a7890 */ /* 0x000fe2000fffe0ff */
[----:B------:R-:W-:Y:S01]  /*2270*/  R2UR UR16, R3 ;  /* 0x00000000031072ca */ /* 0x000fe200000e0000 */
[----:B------:R-:W-:Y:S01]  /*2280*/  UIADD3 UR56, UPT, UPT, UR6, 0x300, URZ ;  /* 0x0000030006387890 */ /* 0x000fe2000fffe0ff */
[C---:B------:R-:W-:Y:S01]  /*2290*/  R2UR UR14, R0.reuse ;  /* 0x00000000000e72ca */ /* 0x040fe200000e0000 */
[----:B------:R-:W-:Y:S01]  /*22a0*/  UIADD3 UR54, UPT, UPT, UR6, 0x340, URZ ;  /* 0x0000034006367890 */ /* 0x000fe2000fffe0ff */
[----:B------:R-:W-:Y:S01]  /*22b0*/  R2UR UR12, R0 ;  /* 0x00000000000c72ca */ /* 0x000fe200000e0000 */
[----:B------:R-:W-:Y:S01]  /*22c0*/  UIADD3 UR52, UPT, UPT, UR6, 0x380, URZ ;  /* 0x0000038006347890 */ /* 0x000fe2000fffe0ff */
[----:B--2---:R-:W-:Y:S01]  /*22d0*/  R2UR UR7, R2 ;  /* 0x00000000020772ca */ /* 0x004fe200000e0000 */
[----:B------:R-:W-:Y:S01]  /*22e0*/  UMOV UR44, 0x0 ;  /* 0x00000000002c7882 */ /* 0x000fe20000000000 */
[----:B------:R-:W-:Y:S01]  /*22f0*/  R2UR UR10, R0 ;  /* 0x00000000000a72ca */ /* 0x000fe200000e0000 */
[----:B------:R-:W-:Y:S01]  /*2300*/  UMOV UR45, 0x8090010 ;  /* 0x08090010002d7882 */ /* 0x000fe20000000000 */
[----:B------:R-:W-:Y:S01]  /*2310*/  UIADD3 UR50, UPT, UPT, UR6, 0x3c0, URZ ;  /* 0x000003c006327890 */ /* 0x000fe2000fffe0ff */
[----:B------:R-:W-:Y:S01]  /*2320*/  UMOV UR65, 0x80004020 ;  /* 0x8000402000417882 */ /* 0x000fe20000000000 */
[----:B------:R-:W-:Y:S01]  /*2330*/  UMOV UR42, 0x0 ;  /* 0x00000000002a7882 */ /* 0x000fe20000000000 */
[----:B------:R-:W-:Y:S01]  /*2340*/  UMOV UR43, 0x8090010 ;  /* 0x08090010002b7882 */ /* 0x000fe20000000000 */
[----:B------:R-:W-:Y:S01]  /*2350*/  UMOV UR63, 0x80004020 ;  /* 0x80004020003f7882 */ /* 0x000fe20000000000 */
[----:B------:R-:W-:Y:S01]  /*2360*/  UMOV UR40, 0x0 ;  /* 0x0000000000287882 */ /* 0x000fe20000000000 */
[----:B------:R-:W-:Y:S01]  /*2370*/  UMOV UR41, 0x8090010 ;  /* 0x0809001000297882 */ /* 0x000fe20000000000 */
[----:B------:R-:W-:Y:S01]  /*2380*/  UMOV UR61, 0x80004020 ;  /* 0x80004020003d7882 */ /* 0x000fe20000000000 */
[----:B------:R1:W-:Y:S01]  /*2390*/  UTCHMMA tmem[UR23], gdesc[UR64], tmem[UR24], tmem[UR44], idesc[UR45], !UPT ;  /* 0x00ff2c40170079ea */ /* 0x0003e2000f800018 */
[----:B------:R-:W-:Y:S01]  /*23a0*/  UMOV UR38, 0x0 ;  /* 0x0000000000267882 */ /* 0x000fe20000000000 */
[----:B------:R-:W-:Y:S01]  /*23b0*/  UMOV UR39, 0x8090010 ;  /* 0x0809001000277882 */ /* 0x000fe20000000000 */
[----:B------:R-:W-:Y:S01]  /*23c0*/  UMOV UR59, 0x80004020 ;  /* 0x80004020003b7882 */ /* 0x000fe20000000000 */
[----:B------:R1:W-:Y:S01]  /*23d0*/  UTCHMMA tmem[UR21], gdesc[UR62], tmem[UR22], tmem[UR42], idesc[UR43], UPT ;  /* 0x00ff2a3e150079ea */ /* 0x0003e2000b800016 */
        /* <DEDUP_REMOVED lines=16> */
[----:B------:R1:W-:Y:S01]  /*24e0*/  UTCHMMA tmem[UR11], gdesc[UR52], tmem[UR12], tmem[UR32], idesc[UR33], UPT ;  /* 0x00ff20340b0079ea */ /* 0x0003e2000b80000c */
[----:B------:R1:W-:Y:S01]  /*24f0*/  UTCHMMA tmem[UR7], gdesc[UR50], tmem[UR10], tmem[UR26], idesc[UR27], UPT ;  /* 0x00ff1a32070079ea */ /* 0x0003e2000b80000a */
[----:B------:R-:W-:Y:S05]  /*2500*/  BRA.U UP5, `(.L_x_54) ;  /* 0x0000000105047547 */ /* 0x000fea000b800000 */
[----:B-1----:R-:W-:Y:S05]  /*2510*/  BPT.TRAP 0x1 ;  /* 0x000000040000795c */ /* 0x002fea0000300000 */
.L_x_54:
[----:B-1----:R-:W-:Y:S01]  /*2520*/  UIADD3 UR10, UPT, UPT, UR4, 0xa090, URZ ;  /* 0x0000a090040a7890 */ /* 0x002fe2000fffe0ff */
[----:B------:R-:W-:Y:S01]  /*2530*/  HFMA2 R8, -RZ, RZ, 0, 5.9604644775390625e-08 ;  /* 0x00000001ff087431 */ /* 0x000fe200000001ff */
[----:B------:R-:W-:Y:S01]  /*2540*/  UISETP.GE.AND UP0, UPT, UR5, 0x2, UPT ;  /* 0x000000020500788c */ /* 0x000fe2000bf06270 */
[----:B------:R-:W-:Y:S01]  /*2550*/  MOV R7, RZ ;  /* 0x000000ff00077202 */ /* 0x000fe20000000f00 */
[----:B------:R-:W-:Y:S01]  /*2560*/  UMOV UR7, URZ ;  /* 0x000000ff00077c82 */ /* 0x000fe20008000000 */
[----:B------:R-:W-:Y:S01]  /*2570*/  UMOV UR27, 0x200 ;  /* 0x00000200001b7882 */ /* 0x000fe20000000000 */
[----:B------:R-:W-:-:S03]  /*2580*/  UMOV UR26, 0x1 ;  /* 0x00000001001a7882 */ /* 0x000fc60000000000 */
[----:B------:R1:W-:Y:S02]  /*2590*/  UTCBAR [UR10], URZ ;  /* 0x000000ff0a0073e9 */ /* 0x0003e400080000ff */
[----:B------:R-:W-:Y:S05]  /*25a0*/  BRA.U !UP0, `(.L_x_55) ;  /* 0x0000001108107547 */ /* 0x000fea000b800000 */
[----:B------:R-:W-:Y:S01]  /*25b0*/  CS2R R6, SRZ ;  /* 0x0000000000067805 */ /* 0x000fe2000001ff00 */
[----:B------:R-:W-:Y:S01]  /*25c0*/  IMAD.MOV.U32 R8, RZ, RZ, 0x1 ;  /* 0x00000001ff087424 */ /* 0x000fe200078e00ff */
[----:B------:R-:W-:Y:S01]  /*25d0*/  MOV R5, RZ ;  /* 0x000000ff00057202 */ /* 0x000fe20000000f00 */
[----:B------:R-:W-:Y:S01]  /*25e0*/  UMOV UR11, 0x2 ;  /* 0x00000002000b7882 */ /* 0x000fe20000000000 */
[----:B------:R-:W-:Y:S01]  /*25f0*/  UMOV UR26, 0x1 ;  /* 0x00000001001a7882 */ /* 0x000fe20000000000 */
[----:B------:R-:W-:Y:S01]  /*2600*/  UMOV UR7, URZ ;  /* 0x000000ff00077c82 */ /* 0x000fe20008000000 */
[----:B-1----:R-:W-:Y:S01]  /*2610*/  UMOV UR10, 0x1 ;  /* 0x00000001000a7882 */ /* 0x002fe20000000000 */
.L_x_74:
[----:B--2---:R-:W-:Y:S05]  /*2620*/  BRA.U !UP1, `(.L_x_56) ;  /* 0x0000000109047547 */ /* 0x004fea000b800000 */
[----:B------:R-:W-:Y:S05]  /*2630*/  BPT.TRAP 0x1 ;  /* 0x000000040000795c */ /* 0x000fea0000300000 */
.L_x_56:
[----:B------:R-:W-:Y:S01]  /*2640*/  ULEA UR12, UR11, UR4, 0x3 ;  /* 0x000000040b0c7291 */ /* 0x000fe2000f8e18ff */
[----:B------:R-:W-:Y:S01]  /*2650*/  SHF.L.U32 R4, R5, 0x1f, RZ ;  /* 0x0000001f05047819 */ /* 0x000fe200000006ff */
[----:B------:R-:W-:Y:S02]  /*2660*/  HFMA2 R0, -RZ, RZ, 0, 0 ;  /* 0x00000000ff007431 */ /* 0x000fe400000001ff */
[----:B------:R-:W-:Y:S05]  /*2670*/  IMAD.MOV.U32 R2, RZ, RZ, RZ ;  /* 0x000000ffff027224 */ /* 0x000fea00078e00ff */
[----:B------:R-:W1:Y:S02]  /*2680*/  SYNCS.PHASECHK.TRANS64.TRYWAIT P0, [UR12+0xa020], R4 ;  /* 0x00a02004ff0075a7 */ /* 0x000e64000800110c */
[----:B-1----:R-:W-:Y:S05]  /*2690*/  @!P0 BRA `(.L_x_57) ;  /* 0x0000016400b08947 */ /* 0x002fea0003800000 */
.L_x_374:
[----:B------:R-:W-:Y:S01]  /*26a0*/  ULEA UR70, UR11, UR8, 0x9 ;  /* 0x000000080b467291 */ /* 0x000fe2000f8e48ff */
[----:B------:R-:W-:Y:S01]  /*26b0*/  R2UR UR13, R2 ;  /* 0x00000000020d72ca */ /* 0x000fe200000e0000 */
[----:B------:R-:W-:Y:S01]  /*26c0*/  UIADD3 UR25, UPT, UPT, UR11, 0x1, URZ ;  /* 0x000000010b197890 */ /* 0x000fe2000fffe0ff */
[----:B------:R-:W-:Y:S01]  /*26d0*/  R2UR UR12, R0 ;  /* 0x00000000000c72ca */ /* 0x000fe200000e0000 */
[----:B------:R-:W-:Y:S02]  /*26e0*/  UIADD3 UR68, UPT, UPT, UR70, 0x2, URZ ;  /* 0x0000000246447890 */ /* 0x000fe4000fffe0ff */
[----:B------:R-:W-:Y:S02]  /*26f0*/  UISETP.NE.AND UP4, UPT, UR48, URZ, UPT ;  /* 0x000000ff3000728c */ /* 0x000fe4000bf85270 */
[----:B------:R-:W-:Y:S01]  /*2700*/  UISETP.NE.AND UP0, UPT, UR25, 0x3, UPT ;  /* 0x000000031900788c */ /* 0x000fe2000bf05270 */
[----:B------:R-:W-:Y:S01]  /*2710*/  UMOV UR18, 0x0 ;  /* 0x0000000000127882 */ /* 0x000fe20000000000 */
[----:B------:R-:W-:Y:S02]  /*2720*/  UMOV UR19, 0x8200010 ;  /* 0x0820001000137882 */ /* 0x000fe40000000000 */
[----:B------:R-:W-:Y:S02]  /*2730*/  USEL UR11, URZ, 0x1, UP0 ;  /* 0x00000001ff0b7887 */ /* 0x000fe40008000000 */
[----:B------:R-:W-:Y:S01]  /*2740*/  USEL UR25, UR25, URZ, UP0 ;  /* 0x000000ff19197287 */ /* 0x000fe20008000000 */
[----:B------:R-:W-:Y:S01]  /*2750*/  UMOV UR71, 0x80004020 ;  /* 0x8000402000477882 */ /* 0x000fe20000000000 */
[----:B------:R-:W-:Y:S01]  /*2760*/  UMOV UR16, UR30 ;  /* 0x0000001e00107c82 */ /* 0x000fe20008000000 */
[----:B------:R2:W-:Y:S01]  /*2770*/  UTCHMMA gdesc[UR28], gdesc[UR70], tmem[UR13], tmem[UR18], idesc[UR19], !UPT ;  /* 0x00ff12461c0075ea */ /* 0x0005e2000f80000d */
[----:B------:R-:W-:Y:S01]  /*2780*/  UMOV UR17, 0x80004020 ;  /* 0x8000402000117882 */ /* 0x000fe20000000000 */
[----:B------:R-:W-:Y:S01]  /*2790*/  UMOV UR14, 0x0 ;  /* 0x00000000000e7882 */ /* 0x000fe20000000000 */
[----:B------:R-:W-:Y:S01]  /*27a0*/  UMOV UR15, 0x8200010 ;  /* 0x08200010000f7882 */ /* 0x000fe20000000000 */
[----:B------:R-:W-:Y:S01]  /*27b0*/  LOP3.LUT R5, R5, UR11, RZ, 0x3c, !PT ;  /* 0x0000000b05057c12 */ /* 0x000fe2000f8e3cff */
[----:B------:R-:W-:Y:S02]  /*27c0*/  UMOV UR69, 0x80004020 ;  /* 0x8000402000457882 */ /* 0x000fe40000000000 */
[----:B------:R2:W-:Y:S01]  /*27d0*/  UTCHMMA gdesc[UR16], gdesc[UR68], tmem[UR12], tmem[UR14], idesc[UR15], UPT ;  /* 0x00ff0e44100075ea */ /* 0x0005e2000b80000c */
[----:B------:R-:W-:Y:S05]  /*27e0*/  BRA.U UP4, `(.L_x_58) ;  /* 0x0000000104047547 */ /* 0x000fea000b800000 */
[----:B--2---:R-:W-:Y:S05]  /*27f0*/  BPT.TRAP 0x1 ;  /* 0x000000040000795c */ /* 0x004fea0000300000 */
.L_x_58:
[----:B------:R-:W-:Y:S01]  /*2800*/  LOP3.LUT R6, R6, 0x1, RZ, 0x3c, !PT ;  /* 0x0000000106067812 */ /* 0x000fe200078e3cff */
[----:B------:R-:W-:Y:S09]  /*2810*/  UIADD3 UR11, UPT, UPT, UR4, 0xa050, URZ ;  /* 0x0000a050040b7890 */ /* 0x000ff2000fffe0ff */
[----:B------:R3:W-:Y:S01]  /*2820*/  UTCBAR [UR11], URZ ;  /* 0x000000ff0b0073e9 */ /* 0x0007e200080000ff */
[----:B------:R-:W-:Y:S05]  /*2830*/  BRA.U UP5, `(.L_x_59) ;  /* 0x0000000105047547 */ /* 0x000fea000b800000 */
[----:B--23--:R-:W-:Y:S05]  /*2840*/  BPT.TRAP 0x1 ;  /* 0x000000040000795c */ /* 0x00cfea0000300000 */
.L_x_59:
[----:B-1----:R-:W-:Y:S01]  /*2850*/  SHF.L.U32 R3, R8, 0x1f, RZ ;  /* 0x0000001f08037819 */ /* 0x002fe200000006ff */
[----:B------:R-:W-:Y:S03]  /*2860*/  UISETP.NE.AND UP3, UPT, UR47, URZ, UPT ;  /* 0x000000ff2f00728c */ /* 0x000fe6000bf65270 */
[----:B------:R-:W1:Y:S02]  /*2870*/  SYNCS.PHASECHK.TRANS64.TRYWAIT P0, [UR4+0xa0a8], R3 ;  /* 0x00a0a803ff0075a7 */ /* 0x000e640008001104 */
[----:B-1----:R-:W-:Y:S06]  /*2880*/  @!P0 BRA `(.L_x_60) ;  /* 0x00000164004c8947 */ /* 0x002fec0003800000 */
.L_x_376:
[----:B------:R-:W-:Y:S05]  /*2890*/  BRA.U UP3, `(.L_x_61) ;  /* 0x0000000103047547 */ /* 0x000fea000b800000 */
[----:B--23--:R-:W-:Y:S05]  /*28a0*/  BPT.TRAP 0x1 ;  /* 0x000000040000795c */ /* 0x00cfea0000300000 */
.L_x_61:
[----:B------:R-:W-:Y:S01]  /*28b0*/  SHF.L.U32 R9, R7, 0x1f, RZ ;  /* 0x0000001f07097819 */ /* 0x000fe200000006ff */
[----:B------:R-:W-:Y:S01]  /*28c0*/  IMAD.MOV.U32 R4, RZ, RZ, 0xa0 ;  /* 0x000000a0ff047424 */ /* 0x000fe200078e00ff */
[----:B-1----:R-:W-:Y:S02]  /*28d0*/  MOV R3, 0x180 ;  /* 0x0000018000037802 */ /* 0x002fe40000000f00 */
[----:B------:R-:W1:Y:S02]  /*28e0*/  SYNCS.PHASECHK.TRANS64.TRYWAIT P0, [UR4+0xa068], R9 ;  /* 0x00a06809ff0075a7 */ /* 0x000e640008001104 */
[----:B-1----:R-:W-:Y:S05]  /*28f0*/  @!P0 BRA `(.L_x_62) ;  /* 0x0000016400488947 */ /* 0x002fea0003800000 */
.L_x_378:
[----:B------:R-:W-:Y:S01]  /*2900*/  ULEA UR66, UR10, UR6, 0x9 ;  /* 0x000000060a427291 */ /* 0x000fe2000f8e48ff */
[----:B------:R-:W-:Y:S01]  /*2910*/  IMAD.MOV.U32 R2, RZ, RZ, 0xa8 ;  /* 0x000000a8ff027424 */ /* 0x000fe200078e00ff */
[----:B------:R-:W-:Y:S01]  /*2920*/  UISETP.NE.U32.AND UP0, UPT, UR7, URZ, UPT ;  /* 0x000000ff0700728c */ /* 0x000fe2000bf05070 */
[----:B------:R-:W-:Y:S01]  /*2930*/  R2UR UR23, R4 ;  /* 0x00000000041772ca */ /* 0x000fe200000e0000 */
[----:B------:R-:W-:Y:S01]  /*2940*/  UIADD3 UR64, UPT, UPT, UR66, 0x40, URZ ;  /* 0x0000004042407890 */ /* 0x000fe2000fffe0ff */
[----:B------:R-:W-:Y:S01]  /*2950*/  IMAD.MOV.U32 R4, RZ, RZ, 0xb0 ;  /* 0x000000b0ff047424 */ /* 0x000fe200078e00ff */
[----:B------:R-:W-:Y:S01]  /*2960*/  UIADD3 UR62, UPT, UPT, UR66, 0x80, URZ ;  /* 0x00000080423e7890 */ /* 0x000fe2000fffe0ff */
[----:B------:R-:W-:Y:S01]  /*2970*/  R2UR UR21, R2 ;  /* 0x00000000021572ca */ /* 0x000fe200000e0000 */
[----:B------:R-:W-:Y:S01]  /*2980*/  UIADD3 UR60, UPT, UPT, UR66, 0xc0, URZ ;  /* 0x000000c0423c7890 */ /* 0x000fe2000fffe0ff */
[----:B------:R-:W-:Y:S01]  /*2990*/  IMAD.MOV.U32 R2, RZ, RZ, 0xb8 ;  /* 0x000000b8ff027424 */ /* 0x000fe200078e00ff */
[----:B------:R-:W-:Y:S01]  /*29a0*/  UIADD3 UR58, UPT, UPT, UR66, 0x100, URZ ;  /* 0x00000100423a7890 */ /* 0x000fe2000fffe0ff */
[----:B------:R-:W-:Y:S01]  /*29b0*/  R2UR UR24, R3 ;  /* 0x00000000031872ca */ /* 0x000fe200000e0000 */
[----:B------:R-:W-:Y:S01]  /*29c0*/  UIADD3 UR56, UPT, UPT, UR66, 0x140, URZ ;  /* 0x0000014042387890 */ /* 0x000fe2000fffe0ff */
[----:B-1----:R-:W-:Y:S01]  /*29d0*/  IMAD.MOV.U32 R0, RZ, RZ, 0x180 ;  /* 0x00000180ff007424 */ /* 0x002fe200078e00ff */
[----:B------:R-:W-:Y:S01]  /*29e0*/  UIADD3 UR54, UPT, UPT, UR66, 0x180, URZ ;  /* 0x0000018042367890 */ /* 0x000fe2000fffe0ff */
[----:B--2---:R-:W-:Y:S01]  /*29f0*/  R2UR UR17, R2 ;  /* 0x00000000021172ca */ /* 0x004fe200000e0000 */
[----:B------:R-:W-:Y:S01]  /*2a00*/  UIADD3 UR52, UPT, UPT, UR66, 0x1c0, URZ ;  /* 0x000001c042347890 */ /* 0x000fe2000fffe0ff */
[----:B------:R-:W-:Y:S01]  /*2a10*/  IMAD.MOV.U32 R2, RZ, RZ, 0xc8 ;  /* 0x000000c8ff027424 */ /* 0x000fe200078e00ff */
[----:B------:R-:W-:Y:S01]  /*2a20*/  R2UR UR19, R4 ;  /* 0x00000000041372ca */ /* 0x000fe200000e0000 */
[----:B------:R-:W-:Y:S01]  /*2a30*/  IMAD.MOV.U32 R3, RZ, RZ, 0x180 ;  /* 0x00000180ff037424 */ /* 0x000fe200078e00ff */
[----:B------:R-:W-:Y:S01]  /*2a40*/  R2UR UR22, R0 ;  /* 0x00000000001672ca */ /* 0x000fe200000e0000 */
[----:B------:R-:W-:Y:S01]  /*2a50*/  IMAD.MOV.U32 R4, RZ, RZ, 0xc0 ;  /* 0x000000c0ff047424 */ /* 0x000fe200078e00ff */
[----:B------:R-:W-:Y:S01]  /*2a60*/  R2UR UR13, R2 ;  /* 0x00000000020d72ca */ /* 0x000fe200000e0000 */
[----:B------:R-:W-:Y:S01]  /*2a70*/  IMAD.MOV.U32 R2, RZ, RZ, 0xd0 ;  /* 0x000000d0ff027424 */ /* 0x000fe200078e00ff */
[C---:B------:R-:W-:Y:S01]  /*2a80*/  R2UR UR20, R3.reuse ;  /* 0x00000000031472ca */ /* 0x040fe200000e0000 */
[----:B------:R-:W-:Y:S01]  /*2a90*/  UMOV UR50, 0x0 ;  /* 0x0000000000327882 */ /* 0x000fe20000000000 */
[----:B------:R-:W-:Y:S01]  /*2aa0*/  R2UR UR18, R0 ;  /* 0x00000000001272ca */ /* 0x000fe200000e0000 */
[----:B------:R-:W-:Y:S01]  /*2ab0*/  UMOV UR51, 0x8090010 ;  /* 0x0809001000337882 */ /* 0x000fe20000000000 */
[----:B---3--:R-:W-:Y:S01]  /*2ac0*/  R2UR UR11, R2 ;  /* 0x00000000020b72ca */ /* 0x008fe200000e0000 */
[----:B------:R-:W-:Y:S01]  /*2ad0*/  IMAD.MOV.U32 R2, RZ, RZ, 0xd8 ;  /* 0x000000d8ff027424 */ /* 0x000fe200078e00ff */
[----:B------:R-:W-:Y:S01]  /*2ae0*/  R2UR UR15, R4 ;  /* 0x00000000040f72ca */ /* 0x000fe200000e0000 */
[----:B------:R-:W-:Y:S01]  /*2af0*/  UMOV UR67, 0x80004020 ;  /* 0x8000402000437882 */ /* 0x000fe20000000000 */
[----:B------:R-:W-:Y:S01]  /*2b00*/  R2UR UR16, R3 ;  /* 0x00000000031072ca */ /* 0x000fe200000e0000 */
[----:B------:R1:W-:Y:S01]  /*2b10*/  UTCHMMA tmem[UR23], gdesc[UR66], tmem[UR24], tmem[UR50], idesc[UR51], UP0 ;  /* 0x00ff3242170079ea */ /* 0x0003e20008000018 */
[C---:B------:R-:W-:Y:S01]  /*2b20*/  R2UR UR14, R0.reuse ;  /* 0x00000000000e72ca */ /* 0x040fe200000e0000 */
[----:B------:R-:W-:Y:S01]  /*2b30*/  UMOV UR44, 0x0 ;  /* 0x00000000002c7882 */ /* 0x000fe20000000000 */
[----:B------:R-:W-:Y:S01]  /*2b40*/  R2UR UR12, R0 ;  /* 0x00000000000c72ca */ /* 0x000fe200000e0000 */
[----:B------:R-:W-:Y:S01]  /*2b50*/  UMOV UR45, 0x8090010 ;  /* 0x08090010002d7882 */ /* 0x000fe20000000000 */
[----:B------:R-:W-:Y:S01]  /*2b60*/  R2UR UR7, R2 ;  /* 0x00000000020772ca */ /* 0x000fe200000e0000 */
[----:B------:R-:W-:Y:S01]  /*2b70*/  UMOV UR65, 0x80004020 ;  /* 0x8000402000417882 */ /* 0x000fe20000000000 */
[----:B------:R-:W-:Y:S01]  /*2b80*/  R2UR UR10, R0 ;  /* 0x00000000000a72ca */ /* 0x000fe200000e0000 */
[----:B------:R1:W-:Y:S01]  /*2b90*/  UTCHMMA tmem[UR21], gdesc[UR64], tmem[UR22], tmem[UR44], idesc[UR45], UPT ;  /* 0x00ff2c40150079ea */ /* 0x0003e2000b800016 */
[----:B------:R-:W-:Y:S01]  /*2ba0*/  UMOV UR42, 0x0 ;  /* 0x00000000002a7882 */ /* 0x000fe20000000000 */
        /* <DEDUP_REMOVED lines=21> */
[----:B------:R-:W-:Y:S02]  /*2d00*/  UMOV UR53, 0x80004020 ;  /* 0x8000402000357882 */ /* 0x000fe40000000000 */
[----:B------:R1:W-:Y:S01]  /*2d10*/  UTCHMMA tmem[UR7], gdesc[UR52], tmem[UR10], tmem[UR32], idesc[UR33], UPT ;  /* 0x00ff2034070079ea */ /* 0x0003e2000b80000a */
[----:B------:R-:W-:Y:S05]  /*2d20*/  BRA.U UP5, `(.L_x_63) ;  /* 0x0000000105047547 */ /* 0x000fea000b800000 */
[----:B-1----:R-:W-:Y:S05]  /*2d30*/  BPT.TRAP 0x1 ;  /* 0x000000040000795c */ /* 0x002fea0000300000 */
.L_x_63:
[----:B------:R-:W-:Y:S01]  /*2d40*/  LOP3.LUT R8, R8, 0x1, RZ, 0x3c, !PT ;  /* 0x0000000108087812 */ /* 0x000fe200078e3cff */
[----:B-1----:R-:W-:Y:S09]  /*2d50*/  UIADD3 UR7, UPT, UPT, UR4, 0xa098, URZ ;  /* 0x0000a09804077890 */ /* 0x002ff2000fffe0ff */
[----:B------:R1:W-:Y:S01]  /*2d60*/  UTCBAR [UR7], URZ ;  /* 0x000000ff070073e9 */ /* 0x0003e200080000ff */
[----:B------:R-:W-:Y:S05]  /*2d70*/  BRA.U !UP1, `(.L_x_64) ;  /* 0x0000000109047547 */ /* 0x000fea000b800000 */
[----:B-1----:R-:W-:Y:S05]  /*2d80*/  BPT.TRAP 0x1 ;  /* 0x000000040000795c */ /* 0x002fea0000300000 */
.L_x_64:
[----:B------:R-:W-:Y:S01]  /*2d90*/  ULEA UR11, UR26, UR4, 0x3 ;  /* 0x000000041a0b7291 */ /* 0x000fe2000f8e18ff */
[----:B------:R-:W-:Y:S01]  /*2da0*/  IMAD.MOV.U32 R2, RZ, RZ, 0x80 ;  /* 0x00000080ff027424 */ /* 0x000fe200078e00ff */
[----:B------:R-:W-:Y:S01]  /*2db0*/  UIADD3 UR12, UPT, UPT, UR28, 0x200, URZ ;  /* 0x000002001c0c7890 */ /* 0x000fe2000fffe0ff */
[----:B------:R-:W-:Y:S01]  /*2dc0*/  IMAD.MOV.U32 R0, RZ, RZ, 0x80 ;  /* 0x00000080ff007424 */ /* 0x000fe200078e00ff */
[----:B------:R-:W-:Y:S02]  /*2dd0*/  UIADD3 UR11, UPT, UPT, UR11, 0xa038, URZ ;  /* 0x0000a0380b0b7890 */ /* 0x000fe4000fffe0ff */
[----:B------:R-:W-:Y:S01]  /*2de0*/  UIADD3 UR14, UPT, UPT, UR28, 0x202, URZ ;  /* 0x000002021c0e7890 */ /* 0x000fe2000fffe0ff */
[----:B------:R-:W-:Y:S01]  /*2df0*/  R2UR UR10, R2 ;  /* 0x00000000020a72ca */ /* 0x000fe200000e0000 */
[----:B------:R-:W-:Y:S01]  /*2e00*/  UIADD3 UR20, UPT, UPT, UR26, 0x1, URZ ;  /* 0x000000011a147890 */ /* 0x000fe2000fffe0ff */
[----:B-1----:R-:W-:Y:S01]  /*2e10*/  R2UR UR7, R0 ;  /* 0x00000000000772ca */ /* 0x002fe200000e0000 */
[----:B------:R-:W-:Y:S01]  /*2e20*/  UMOV UR71, 0x80004020 ;  /* 0x8000402000477882 */ /* 0x000fe20000000000 */
[----:B------:R-:W-:Y:S01]  /*2e30*/  UMOV UR16, 0x0 ;  /* 0x0000000000107882 */ /* 0x000fe20000000000 */
[----:B------:R-:W-:Y:S01]  /*2e40*/  UISETP.NE.AND UP0, UPT, UR20, 0x3, UPT ;  /* 0x000000031400788c */ /* 0x000fe2000bf05270 */
[----:B------:R1:W-:Y:S01]  /*2e50*/  UTCBAR [UR11], URZ ;  /* 0x000000ff0b0073e9 */ /* 0x0003e200080000ff */
[----:B------:R-:W-:Y:S01]  /*2e60*/  UMOV UR17, 0x8200010 ;  /* 0x0820001000117882 */ /* 0x000fe20000000000 */
[----:B------:R-:W-:Y:S01]  /*2e70*/  UMOV UR13, 0x80004020 ;  /* 0x80004020000d7882 */ /* 0x000fe20000000000 */
[----:B------:R-:W-:Y:S01]  /*2e80*/  USEL UR20, UR20, URZ, UP0 ;  /* 0x000000ff14147287 */ /* 0x000fe20008000000 */
[----:B------:R-:W-:Y:S01]  /*2e90*/  UMOV UR69, 0x80004020 ;  /* 0x8000402000457882 */ /* 0x000fe20000000000 */
[----:B------:R-:W-:Y:S02]  /*2ea0*/  UMOV UR18, 0x0 ;  /* 0x0000000000127882 */ /* 0x000fe40000000000 */
[----:B------:R1:W-:Y:S01]  /*2eb0*/  UTCHMMA gdesc[UR12], gdesc[UR70], tmem[UR10], tmem[UR16], idesc[UR17], !UPT ;  /* 0x00ff10460c0075ea */ /* 0x0003e2000f80000a */
[----:B------:R-:W-:Y:S01]  /*2ec0*/  UMOV UR19, 0x8200010 ;  /* 0x0820001000137882 */ /* 0x000fe20000000000 */
[----:B------:R-:W-:Y:S02]  /*2ed0*/  UMOV UR15, 0x80004020 ;  /* 0x80004020000f7882 */ /* 0x000fe40000000000 */
[----:B------:R1:W-:Y:S01]  /*2ee0*/  UTCHMMA gdesc[UR14], gdesc[UR68], tmem[UR7], tmem[UR18], idesc[UR19], UPT ;  /* 0x00ff12440e0075ea */ /* 0x0003e2000b800007 */
[----:B------:R-:W-:Y:S05]  /*2ef0*/  BRA.U UP3, `(.L_x_65) ;  /* 0x0000000103047547 */ /* 0x000fea000b800000 */
[----:B-1----:R-:W-:Y:S05]  /*2f00*/  BPT.TRAP 0x1 ;  /* 0x000000040000795c */ /* 0x002fea0000300000 */
.L_x_65:
[----:B-1----:R-:W-:Y:S09]  /*2f10*/  UIADD3 UR7, UPT, UPT, UR4, 0xa060, URZ ;  /* 0x0000a06004077890 */ /* 0x002ff2000fffe0ff */
[----:B------:R1:W-:Y:S01]  /*2f20*/  UTCBAR [UR7], URZ ;  /* 0x000000ff070073e9 */ /* 0x0003e200080000ff */
[----:B------:R-:W-:Y:S05]  /*2f30*/  BRA.U !UP1, `(.L_x_66) ;  /* 0x0000000109047547 */ /* 0x000fea000b800000 */
[----:B-1----:R-:W-:Y:S05]  /*2f40*/  BPT.TRAP 0x1 ;  /* 0x000000040000795c */ /* 0x002fea0000300000 */
.L_x_66:
[----:B------:R-:W-:Y:S02]  /*2f50*/  ULEA UR10, UR20, UR4, 0x3 ;  /* 0x00000004140a7291 */ /* 0x000fe4000f8e18ff */
[----:B------:R-:W-:Y:S02]  /*2f60*/  UIADD3 UR20, UPT, UPT, UR20, 0x1, URZ ;  /* 0x0000000114147890 */ /* 0x000fe4000fffe0ff */
[----:B-1----:R-:W-:Y:S02]  /*2f70*/  UIADD3 UR7, UPT, UPT, UR10, 0xa038, URZ ;  /* 0x0000a0380a077890 */ /* 0x002fe4000fffe0ff */
[----:B------:R-:W-:Y:S04]  /*2f80*/  UISETP.NE.AND UP0, UPT, UR20, 0x3, UPT ;  /* 0x000000031400788c */ /* 0x000fe8000bf05270 */
[----:B------:R-:W-:Y:S03]  /*2f90*/  USEL UR26, UR20, URZ, UP0 ;  /* 0x000000ff141a7287 */ /* 0x000fe60008000000 */
[----:B------:R1:W-:Y:S01]  /*2fa0*/  UTCBAR [UR7], URZ ;  /* 0x000000ff070073e9 */ /* 0x0003e200080000ff */
[----:B------:R-:W-:Y:S08]  /*2fb0*/  BRA.U !UP1, `(.L_x_67) ;  /* 0x0000000109047547 */ /* 0x000ff0000b800000 */
[----:B-1----:R-:W-:Y:S05]  /*2fc0*/  BPT.TRAP 0x1 ;  /* 0x000000040000795c */ /* 0x002fea0000300000 */
.L_x_67:
[----:B-1----:R-:W-:Y:S01]  /*2fd0*/  ULEA UR7, UR25, UR4, 0x3 ;  /* 0x0000000419077291 */ /* 0x002fe2000f8e18ff */
[----:B------:R-:W-:Y:S08]  /*2fe0*/  SHF.L.U32 R3, R5, 0x1f, RZ ;  /* 0x0000001f05037819 */ /* 0x000ff000000006ff */
[----:B------:R-:W1:Y:S02]  /*2ff0*/  SYNCS.PHASECHK.TRANS64.TRYWAIT P0, [UR7+0xa020], R3 ;  /* 0x00a02003ff0075a7 */ /* 0x000e640008001107 */
[----:B-1----:R-:W-:Y:S05]  /*3000*/  @!P0 BRA `(.L_x_68) ;  /* 0x0000015c009c8947 */ /* 0x002fea0003800000 */
.L_x_380:
[----:B------:R-:W-:Y:S05]  /*3010*/  BRA.U UP5, `(.L_x_69) ;  /* 0x0000000105047547 */ /* 0x000fea000b800000 */
[----:B------:R-:W-:Y:S05]  /*3020*/  BPT.TRAP 0x1 ;  /* 0x000000040000795c */ /* 0x000fea0000300000 */
.L_x_69:
[----:B-1----:R-:W-:Y:S04]  /*3030*/  SHF.L.U32 R3, R8, 0x1f, RZ ;  /* 0x0000001f08037819 */ /* 0x002fe800000006ff */
[----:B------:R-:W1:Y:S02]  /*3040*/  SYNCS.PHASECHK.TRANS64.TRYWAIT P0, [UR4+0xa0a0], R3 ;  /* 0x00a0a003ff0075a7 */ /* 0x000e640008001104 */
[----:B-1----:R-:W-:Y:S05]  /*3050*/  @!P0 BRA `(.L_x_70) ;  /* 0x0000015c00a08947 */ /* 0x002fea0003800000 */
.L_x_382:
[----:B------:R-:W-:Y:S05]  /*3060*/  BRA.U UP4, `(.L_x_71) ;  /* 0x0000000104047547 */ /* 0x000fea000b800000 */
[----:B------:R-:W-:Y:S05]  /*3070*/  BPT.TRAP 0x1 ;  /* 0x000000040000795c */ /* 0x000fea0000300000 */
.L_x_71:
[----:B------:R-:W-:Y:S01]  /*3080*/  SHF.L.U32 R4, R6, 0x1f, RZ ;  /* 0x0000001f06047819 */ /* 0x000fe200000006ff */
[----:B-1----:R-:W-:Y:S02]  /*3090*/  HFMA2 R0, -RZ, RZ, 0, 1.52587890625e-05 ;  /* 0x00000100ff007431 */ /* 0x002fe400000001ff */
[----:B------:R-:W-:Y:S01]  /*30a0*/  IMAD.MOV.U32 R2, RZ, RZ, 0x20 ;  /* 0x00000020ff027424 */ /* 0x000fe200078e00ff */
[----:B------:R-:W1:Y:S02]  /*30b0*/  SYNCS.PHASECHK.TRANS64.TRYWAIT P0, [UR4+0xa058], R4 ;  /* 0x00a05804ff0075a7 */ /* 0x000e640008001104 */
[----:B-1----:R-:W-:Y:S05]  /*30c0*/  @!P0 BRA `(.L_x_72) ;  /* 0x0000015c009c8947 */ /* 0x002fea0003800000 */
.L_x_384:
[----:B------:R-:W-:Y:S01]  /*30d0*/  USHF.L.U32 UR27, UR25, 0x9, URZ ;  /* 0x00000009191b7899 */ /* 0x000fe200080006ff */
[----:B------:R-:W-:Y:S01]  /*30e0*/  R2UR UR23, R2 ;  /* 0x00000000021772ca */ /* 0x000fe200000e0000 */
[----:B------:R-:W-:Y:S01]  /*30f0*/  IMAD.MOV.U32 R2, RZ, RZ, 0x100 ;  /* 0x00000100ff027424 */ /* 0x000fe200078e00ff */
[----:B------:R-:W-:Y:S01]  /*3100*/  R2UR UR24, R0 ;  /* 0x00000000001872ca */ /* 0x000fe200000e0000 */
[----:B------:R-:W-:Y:S01]  /*3110*/  UIADD3 UR66, UPT, UPT, UR6, UR27, URZ ;  /* 0x0000001b06427290 */ /* 0x000fe2000fffe0ff */
[----:B-1----:R-:W-:Y:S01]  /*3120*/  IMAD.MOV.U32 R3, RZ, RZ, 0x28 ;  /* 0x00000028ff037424 */ /* 0x002fe200078e00ff */
[----:B------:R-:W-:Y:S01]  /*3130*/  UMOV UR50, 0x0 ;  /* 0x0000000000327882 */ /* 0x000fe20000000000 */
[C---:B------:R-:W-:Y:S01]  /*3140*/  R2UR UR22, R2.reuse ;  /* 0x00000000021672ca */ /* 0x040fe200000e0000 */
[----:B------:R-:W-:Y:S01]  /*3150*/  UIADD3 UR64, UPT, UPT, UR66, 0x40, URZ ;  /* 0x0000004042407890 */ /* 0x000fe2000fffe0ff */
[----:B------:R-:W-:Y:S01]  /*3160*/  R2UR UR20, R2 ;  /* 0x00000000021472ca */ /* 0x000fe200000e0000 */
[----:B------:R-:W-:Y:S01]  /*3170*/  UIADD3 UR62, UPT, UPT, UR66, 0x80, URZ ;  /* 0x00000080423e7890 */ /* 0x000fe2000fffe0ff */
[----:B------:R-:W-:Y:S01]  /*3180*/  IMAD.MOV.U32 R2, RZ, RZ, 0x40 ;  /* 0x00000040ff027424 */ /* 0x000fe200078e00ff */
[----:B------:R-:W-:Y:S01]  /*3190*/  UIADD3 UR60, UPT, UPT, UR66, 0xc0, URZ ;  /* 0x000000c0423c7890 */ /* 0x000fe2000fffe0ff */
[----:B------:R-:W-:Y:S01]  /*31a0*/  IMAD.MOV.U32 R0, RZ, RZ, 0x30 ;  /* 0x00000030ff007424 */ /* 0x000fe200078e00ff */
[----:B------:R-:W-:Y:S01]  /*31b0*/  UIADD3 UR58, UPT, UPT, UR66, 0x100, URZ ;  /* 0x00000100423a7890 */ /* 0x000fe2000fffe0ff */
[----:B------:R-:W-:Y:S01]  /*31c0*/  R2UR UR21, R3 ;  /* 0x00000000031572ca */ /* 0x000fe200000e0000 */
[----:B------:R-:W-:Y:S01]  /*31d0*/  UIADD3 UR56, UPT, UPT, UR66, 0x140, URZ ;  /* 0x0000014042387890 */ /* 0x000fe2000fffe0ff */
[----:B------:R-:W-:Y:S01]  /*31e0*/  R2UR UR15, R2 ;  /* 0x00000000020f72ca */ /* 0x000fe200000e0000 */
[----:B------:R-:W-:Y:S01]  /*31f0*/  UIADD3 UR54, UPT, UPT, UR66, 0x180, URZ ;  /* 0x0000018042367890 */ /* 0x000fe2000fffe0ff */
[----:B------:R-:W-:Y:S01]  /*3200*/  IMAD.MOV.U32 R2, RZ, RZ, 0x100 ;  /* 0x00000100ff027424 */ /* 0x000fe200078e00ff */
        /* <DEDUP_REMOVED lines=8> */
[----:B------:R-:W-:Y:S01]  /*3290*/  R2UR UR18, R0 ;  /* 0x00000000001272ca */ /* 0x000fe200000e0000 */
[----:B------:R-:W-:Y:S01]  /*32a0*/  UMOV UR51, 0x8090010 ;  /* 0x0809001000337882 */ /* 0x000fe20000000000 */
[----:B------:R-:W-:Y:S01]  /*32b0*/  R2UR UR11, R2 ;  /* 0x00000000020b72ca */ /* 0x000fe200000e0000 */
[----:B------:R-:W-:Y:S01]  /*32c0*/  IMAD.MOV.U32 R2, RZ, RZ, 0x58 ;  /* 0x00000058ff027424 */ /* 0x000fe200078e00ff */
[C---:B------:R-:W-:Y:S01]  /*32d0*/  R2UR UR16, R0.reuse ;  /* 0x00000000001072ca */ /* 0x040fe200000e0000 */
[----:B------:R-:W-:Y:S01]  /*32e0*/  UMOV UR67, 0x80004020 ;  /* 0x8000402000437882 */ /* 0x000fe20000000000 */
[----:B------:R-:W-:Y:S01]  /*32f0*/  R2UR UR13, R3 ;  /* 0x00000000030d72ca */ /* 0x000fe200000e0000 */
[----:B------:R1:W-:Y:S01]  /*3300*/  UTCHMMA tmem[UR23], gdesc[UR66], tmem[UR24], tmem[UR50], idesc[UR51], UPT ;  /* 0x00ff3242170079ea */ /* 0x0003e2000b800018 */
[----:B------:R-:W-:Y:S01]  /*3310*/  R2UR UR12, R0 ;  /* 0x00000000000c72ca */ /* 0x000fe200000e0000 */
[----:B------:R-:W-:Y:S01]  /*3320*/  UMOV UR44, 0x0 ;  /* 0x00000000002c7882 */ /* 0x000fe20000000000 */
[----:B------:R-:W-:Y:S01]  /*3330*/  R2UR UR7, R2 ;  /* 0x00000000020772ca */ /* 0x000fe200000e0000 */
[----:B------:R-:W-:Y:S01]  /*3340*/  UMOV UR45, 0x8090010 ;  /* 0x08090010002d7882 */ /* 0x000fe20000000000 */
[----:B------:R-:W-:Y:S01]  /*3350*/  R2UR UR10, R0 ;  /* 0x00000000000a72ca */ /* 0x000fe200000e0000 */
        /* <DEDUP_REMOVED lines=28> */
.L_x_73:
[----:B-1----:R-:W-:Y:S01]  /*3520*/  UIADD3 UR12, UPT, UPT, UR4, 0xa090, URZ ;  /* 0x0000a090040c7890 */ /* 0x002fe2000fffe0ff */
[----:B------:R-:W-:Y:S01]  /*3530*/  LOP3.LUT R7, R7, 0x1, RZ, 0x3c, !PT ;  /* 0x0000000107077812 */ /* 0x000fe200078e3cff */
[----:B------:R-:W-:Y:S02]  /*3540*/  UIADD3 UR11, UPT, UPT, UR25, 0x1, URZ ;  /* 0x00000001190b7890 */ /* 0x000fe4000fffe0ff */
[----:B------:R-:W-:Y:S02]  /*3550*/  UISETP.GT.U32.AND UP0, UPT, UR5, 0x2, UPT ;  /* 0x000000020500788c */ /* 0x000fe4000bf04070 */
[----:B------:R-:W-:Y:S02]  /*3560*/  UISETP.NE.AND UP2, UPT, UR11, 0x3, UPT ;  /* 0x000000030b00788c */ /* 0x000fe4000bf45270 */
[----:B------:R-:W-:Y:S01]  /*3570*/  UIADD3 UR5, UPT, UPT, UR5, -0x1, URZ ;  /* 0xffffffff05057890 */ /* 0x000fe2000fffe0ff */
[----:B------:R2:W-:Y:S01]  /*3580*/  UTCBAR [UR12], URZ ;  /* 0x000000ff0c0073e9 */ /* 0x0005e200080000ff */
[----:B------:R-:W-:Y:S02]  /*3590*/  USEL UR7, URZ, 0x1, UP2 ;  /* 0x00000001ff077887 */ /* 0x000fe40009000000 */
[----:B------:R-:W-:Y:S01]  /*35a0*/  USEL UR11, UR11, URZ, UP2 ;  /* 0x000000ff0b0b7287 */ /* 0x000fe20009000000 */
[----:B------:R-:W-:Y:S03]  /*35b0*/  UMOV UR10, UR25 ;  /* 0x00000019000a7c82 */ /* 0x000fe60008000000 */
[----:B------:R-:W-:Y:S01]  /*35c0*/  LOP3.LUT R5, R5, UR7, RZ, 0x3c, !PT ;  /* 0x0000000705057c12 */ /* 0x000fe2000f8e3cff */
[----:B------:R-:W-:Y:S01]  /*35d0*/  UMOV UR7, 0x1 ;  /* 0x0000000100077882 */ /* 0x000fe20000000000 */
[----:B------:R-:W-:Y:S05]  /*35e0*/  BRA.U UP0, `(.L_x_74) ;  /* 0xfffffff1000c7547 */ /* 0x000fea000b83ffff */
.L_x_55:
[----:B------:R-:W-:Y:S04]  /*35f0*/  BSSY.RECONVERGENT B0, `(.L_x_75) ;  /* 0x0000003000007945 */ /* 0x000fe80003800200 */
[----:B------:R-:W-:Y:S05]  /*3600*/  @!P4 BRA `(.L_x_76) ;  /* 0x000000000004c947 */ /* 0x000fea0003800000 */
[----:B-12---:R-:W-:Y:S05]  /*3610*/  BPT.TRAP 0x1 ;  /* 0x000000040000795c */ /* 0x006fea0000300000 */
.L_x_76:
[----:B-12---:R-:W-:Y:S05]  /*3620*/  BSYNC.RECONVERGENT B0 ;  /* 0x0000000000007941 */ /* 0x006fea0003800200 */
.L_x_75:
[----:B------:R-:W-:Y:S01]  /*3630*/  UIADD3 UR5, UPT, UPT, UR4, 0xa010, URZ ;  /* 0x0000a01004057890 */ /* 0x000fe2000fffe0ff */
[----:B------:R-:W-:Y:S08]  /*3640*/  BSSY.RECONVERGENT B0, `(.L_x_77) ;  /* 0x0000004000007945 */ /* 0x000ff00003800200 */
[----:B------:R1:W-:Y:S01]  /*3650*/  UTCBAR [UR5], URZ ;  /* 0x000000ff050073e9 */ /* 0x0003e200080000ff */
[----:B------:R-:W-:Y:S05]  /*3660*/  @!P4 BRA `(.L_x_78) ;  /* 0x000000000004c947 */ /* 0x000fea0003800000 */
[----:B-1----:R-:W-:Y:S05]  /*3670*/  BPT.TRAP 0x1 ;  /* 0x000000040000795c */ /* 0x002fea0000300000 */
.L_x_78:
[----:B-1----:R-:W-:Y:S05]  /*3680*/  BSYNC.RECONVERGENT B0 ;  /* 0x0000000000007941 */ /* 0x002fea0003800200 */
.L_x_77:
[----:B------:R-:W-:-:S09]  /*3690*/  UIADD3 UR5, UPT, UPT, UR4, 0xa018, URZ ;  /* 0x0000a01804057890 */ /* 0x000fd2000fffe0ff */
[----:B------:R1:W-:Y:S01]  /*36a0*/  UTCBAR [UR5], URZ ;  /* 0x000000ff050073e9 */ /* 0x0003e200080000ff */
[----:B------:R-:W-:Y:S05]  /*36b0*/  BRA.U UP5, `(.L_x_79) ;  /* 0x0000000105047547 */ /* 0x000fea000b800000 */
[----:B-1----:R-:W-:Y:S05]  /*36c0*/  BPT.TRAP 0x1 ;  /* 0x000000040000795c */ /* 0x002fea0000300000 */
.L_x_79:
[----:B------:R-:W-:-:S04]  /*36d0*/  SHF.L.U32 R3, R8, 0x1f, RZ ;  /* 0x0000001f08037819 */ /* 0x000fc800000006ff */
[----:B------:R-:W2:Y:S02]  /*36e0*/  SYNCS.PHASECHK.TRANS64.TRYWAIT P0, [UR4+0xa0a8], R3 ;  /* 0x00a0a803ff0075a7 */ /* 0x000ea40008001104 */
[----:B--2---:R-:W-:Y:S05]  /*36f0*/  @!P0 BRA `(.L_x_80) ;  /* 0x0000015800288947 */ /* 0x004fea0003800000 */
.L_x_386:
[----:B------:R-:W-:Y:S05]  /*3700*/  BRA.U UP3, `(.L_x_81) ;  /* 0x0000000103047547 */ /* 0x000fea000b800000 */
[----:B-1----:R-:W-:Y:S05]  /*3710*/  BPT.TRAP 0x1 ;  /* 0x000000040000795c */ /* 0x002fea0000300000 */
.L_x_81:
[----:B------:R-:W-:Y:S01]  /*3720*/  SHF.L.U32 R7, R7, 0x1f, RZ ;  /* 0x0000001f07077819 */ /* 0x000fe200000006ff */
[----:B--2---:R-:W-:Y:S02]  /*3730*/  HFMA2 R3, -RZ, RZ, 0, 2.288818359375e-05 ;  /* 0x00000180ff037431 */ /* 0x004fe400000001ff */
[----:B------:R-:W-:Y:S01]  /*3740*/  IMAD.MOV.U32 R4, RZ, RZ, 0xa0 ;  /* 0x000000a0ff047424 */ /* 0x000fe200078e00ff */
[----:B------:R-:W2:Y:S02]  /*3750*/  SYNCS.PHASECHK.TRANS64.TRYWAIT P0, [UR4+0xa068], R7 ;  /* 0x00a06807ff0075a7 */ /* 0x000ea40008001104 */
[----:B--2---:R-:W-:Y:S05]  /*3760*/  @!P0 BRA `(.L_x_82) ;  /* 0x0000015800248947 */ /* 0x004fea0003800000 */
.L_x_388:
[----:B------:R-:W-:Y:S01]  /*3770*/  IMAD.MOV.U32 R2, RZ, RZ, 0xa8 ;  /* 0x000000a8ff027424 */ /* 0x000fe200078e00ff */
[----:B------:R-:W-:Y:S01]  /*3780*/  R2UR UR17, R4 ;  /* 0x00000000041172ca */ /* 0x000fe200000e0000 */
[----:B------:R-:W-:Y:S01]  /*3790*/  IMAD.MOV.U32 R4, RZ, RZ, 0xb0 ;  /* 0x000000b0ff047424 */ /* 0x000fe200078e00ff */
[----:B------:R-:W-:Y:S01]  /*37a0*/  R2UR UR18, R3 ;  /* 0x00000000031272ca */ /* 0x000fe200000e0000 */
[----:B--2---:R-:W-:Y:S01]  /*37b0*/  IMAD.MOV.U32 R0, RZ, RZ, 0x180 ;  /* 0x00000180ff007424 */ /* 0x004fe200078e00ff */
[----:B------:R-:W-:Y:S01]  /*37c0*/  R2UR UR15, R2 ;  /* 0x00000000020f72ca */ /* 0x000fe200000e0000 */
[----:B------:R-:W-:Y:S01]  /*37d0*/  IMAD.MOV.U32 R2, RZ, RZ, 0xb8 ;  /* 0x000000b8ff027424 */ /* 0x000fe200078e00ff */
[----:B------:R-:W-:Y:S01]  /*37e0*/  R2UR UR13, R4 ;  /* 0x00000000040d72ca */ /* 0x000fe200000e0000 */
[----:B------:R-:W-:Y:S01]  /*37f0*/  IMAD.MOV.U32 R3, RZ, RZ, 0x180 ;  /* 0x00000180ff037424 */ /* 0x000fe200078e00ff */
[----:B------:R-:W-:Y:S01]  /*3800*/  R2UR UR16, R0 ;  /* 0x00000000001072ca */ /* 0x000fe200000e0000 */
[----:B------:R-:W-:Y:S01]  /*3810*/  IMAD.MOV.U32 R4, RZ, RZ, 0xc0 ;  /* 0x000000c0ff047424 */ /* 0x000fe200078e00ff */
[----:B------:R-:W-:Y:S01]  /*3820*/  R2UR UR11, R2 ;  /* 0x00000000020b72ca */ /* 0x000fe200000e0000 */
[----:B------:R-:W-:Y:S01]  /*3830*/  IMAD.MOV.U32 R2, RZ, RZ, 0xc8 ;  /* 0x000000c8ff027424 */ /* 0x000fe200078e00ff */
[----:B------:R-:W-:Y:S01]  /*3840*/  UIADD3 UR22, UPT, UPT, UR6, UR27, URZ ;  /* 0x0000001b06167290 */ /* 0x000fe2000fffe0ff */
[C---:B------:R-:W-:Y:S01]  /*3850*/  R2UR UR14, R3.reuse ;  /* 0x00000000030e72ca */ /* 0x040fe200000e0000 */
[----:B------:R-:W-:Y:S01]  /*3860*/  UISETP.NE.U32.AND UP0, UPT, UR7, URZ, UPT ;  /* 0x000000ff0700728c */ /* 0x000fe2000bf05070 */
[----:B------:R-:W-:Y:S01]  /*3870*/  R2UR UR12, R0 ;  /* 0x00000000000c72ca */ /* 0x000fe200000e0000 */
[----:B------:R-:W-:Y:S01]  /*3880*/  UIADD3 UR54, UPT, UPT, UR22, 0x40, URZ ;  /* 0x0000004016367890 */ /* 0x000fe2000fffe0ff */
[----:B-1----:R-:W-:Y:S01]  /*3890*/  R2UR UR5, R2 ;  /* 0x00000000020572ca */ /* 0x002fe200000e0000 */
[----:B------:R-:W-:Y:S01]  /*38a0*/  IMAD.MOV.U32 R2, RZ, RZ, 0xd0 ;  /* 0x000000d0ff027424 */ /* 0x000fe200078e00ff */
[----:B------:R-:W-:Y:S01]  /*38b0*/  R2UR UR9, R4 ;  /* 0x00000000040972ca */ /* 0x000fe200000e0000 */
[----:B------:R-:W-:Y:S01]  /*38c0*/  UIADD3 UR52, UPT, UPT, UR22, 0x80, URZ ;  /* 0x0000008016347890 */ /* 0x000fe2000fffe0ff */
[----:B------:R-:W-:Y:S01]  /*38d0*/  R2UR UR10, R3 ;  /* 0x00000000030a72ca */ /* 0x000fe200000e0000 */
[----:B------:R-:W-:Y:S01]  /*38e0*/  UIADD3 UR50, UPT, UPT, UR22, 0xc0, URZ ;  /* 0x000000c016327890 */ /* 0x000fe2000fffe0ff */
[----:B------:R-:W-:Y:S01]  /*38f0*/  R2UR UR19, R2 ;  /* 0x00000000021372ca */ /* 0x000fe200000e0000 */
[----:B------:R-:W-:Y:S01]  /*3900*/  IMAD.MOV.U32 R2, RZ, RZ, 0xd8 ;  /* 0x000000d8ff027424 */ /* 0x000fe200078e00ff */
[C---:B------:R-:W-:Y:S01]  /*3910*/  R2UR UR8, R0.reuse ;  /* 0x00000000000872ca */ /* 0x040fe200000e0000 */
[----:B------:R-:W-:Y:S01]  /*3920*/  UIADD3 UR48, UPT, UPT, UR22, 0x100, URZ ;  /* 0x0000010016307890 */ /* 0x000fe2000fffe0ff */
[----:B------:R-:W-:Y:S01]  /*3930*/  R2UR UR20, R0 ;  /* 0x00000000001472ca */ /* 0x000fe200000e0000 */
[----:B------:R-:W-:Y:S01]  /*3940*/  UIADD3 UR46, UPT, UPT, UR22, 0x140, URZ ;  /* 0x00000140162e7890 */ /* 0x000fe2000fffe0ff */
[----:B------:R-:W-:Y:S01]  /*3950*/  R2UR UR6, R2 ;  /* 0x00000000020672ca */ /* 0x000fe200000e0000 */
[----:B------:R-:W-:Y:S01]  /*3960*/  UIADD3 UR44, UPT, UPT, UR22, 0x180, URZ ;  /* 0x00000180162c7890 */ /* 0x000fe2000fffe0ff */
[----:B------:R-:W-:Y:S01]  /*3970*/  R2UR UR7, R0 ;  /* 0x00000000000772ca */ /* 0x000fe200000e0000 */
[----:B------:R-:W-:Y:S01]  /*3980*/  UMOV UR40, 0x0 ;  /* 0x0000000000287882 */ /* 0x000fe20000000000 */
[----:B------:R-:W-:Y:S01]  /*3990*/  UMOV UR41, 0x8090010 ;  /* 0x0809001000297882 */ /* 0x000fe20000000000 */
[----:B------:R-:W-:Y:S01]  /*39a0*/  UMOV UR23, 0x80004020 ;  /* 0x8000402000177882 */ /* 0x000fe20000000000 */
[----:B------:R-:W-:Y:S01]  /*39b0*/  UIADD3 UR42, UPT, UPT, UR22, 0x1c0, URZ ;  /* 0x000001c0162a7890 */ /* 0x000fe2000fffe0ff */
[----:B------:R1:W-:Y:S01]  /*39c0*/  UTCHMMA tmem[UR17], gdesc[UR22], tmem[UR18], tmem[UR40], idesc[UR41], UP0 ;  /* 0x00ff2816110079ea */ /* 0x0003e20008000012 */
[----:B------:R-:W-:Y:S01]  /*39d0*/  UMOV UR38, 0x0 ;  /* 0x0000000000267882 */ /* 0x000fe20000000000 */
        /* <DEDUP_REMOVED lines=29> */
.L_x_83:
[----:B-1----:R-:W-:-:S09]  /*3bb0*/  UIADD3 UR5, UPT, UPT, UR4, 0xa098, URZ ;  /* 0x0000a09804057890 */ /* 0x002fd2000fffe0ff */
[----:B------:R1:W-:Y:S01]  /*3bc0*/  UTCBAR [UR5], URZ ;  /* 0x000000ff050073e9 */ /* 0x0003e200080000ff */
[----:B------:R-:W-:Y:S05]  /*3bd0*/  BRA.U !UP1, `(.L_x_84) ;  /* 0x0000000109047547 */ /* 0x000fea000b800000 */
[----:B-1----:R-:W-:Y:S05]  /*3be0*/  BPT.TRAP 0x1 ;  /* 0x000000040000795c */ /* 0x002fea0000300000 */
.L_x_84:
[----:B-1----:R-:W-:-:S04]  /*3bf0*/  ULEA UR5, UR26, UR4, 0x3 ;  /* 0x000000041a057291 */ /* 0x002fc8000f8e18ff */
[----:B------:R-:W-:-:S09]  /*3c00*/  UIADD3 UR5, UPT, UPT, UR5, 0xa038, URZ ;  /* 0x0000a03805057890 */ /* 0x000fd2000fffe0ff */
[----:B------:R1:W-:Y:S01]  /*3c10*/  UTCBAR [UR5], URZ ;  /* 0x000000ff050073e9 */ /* 0x0003e200080000ff */
[----:B------:R-:W-:Y:S05]  /*3c20*/  BRA.U UP4, `(.L_x_85) ;  /* 0x0000000104047547 */ /* 0x000fea000b800000 */
[----:B-1----:R-:W-:Y:S05]  /*3c30*/  BPT.TRAP 0x1 ;  /* 0x000000040000795c */ /* 0x002fea0000300000 */
.L_x_85:
[----:B-1----:R-:W-:-:S09]  /*3c40*/  UIADD3 UR5, UPT, UPT, UR4, 0xa050, URZ ;  /* 0x0000a05004057890 */ /* 0x002fd2000fffe0ff */
[----:B------:R1:W-:Y:S01]  /*3c50*/  UTCBAR [UR5], URZ ;  /* 0x000000ff050073e9 */ /* 0x0003e200080000ff */
[----:B------:R-:W-:Y:S05]  /*3c60*/  BRA.U UP3, `(.L_x_86) ;  /* 0x0000000103047547 */ /* 0x000fea000b800000 */
[----:B-1----:R-:W-:Y:S05]  /*3c70*/  BPT.TRAP 0x1 ;  /* 0x000000040000795c */ /* 0x002fea0000300000 */
.L_x_86:
[----:B------:R-:W-:-:S13]  /*3c80*/  ELECT P0, URZ, PT ;  /* 0x0000000000ff782f */ /* 0x000fda0003800000 */
[----:B-1----:R-:W-:Y:S05]  /*3c90*/  @!P0 EXIT ;  /* 0x000000000000894d */ /* 0x002fea0003800000 */
[----:B------:R-:W-:-:S09]  /*3ca0*/  UIADD3 UR4, UPT, UPT, UR4, 0xa060, URZ ;  /* 0x0000a06004047890 */ /* 0x000fd2000fffe0ff */
[----:B------:R1:W-:Y:S01]  /*3cb0*/  UTCBAR [UR4], URZ ;  /* 0x000000ff040073e9 */ /* 0x0003e200080000ff */
[----:B------:R-:W-:Y:S01]  /*3cc0*/  NOP ;  /* 0x0000000000007918 */ /* 0x000fe20000000000 */
[----:B-1----:R-:W-:Y:S05]  /*3cd0*/  EXIT ;  /* 0x000000000000794d */ /* 0x002fea0003800000 */
.L_x_28:
[----:B------:R-:W-:-:S08]  /*3ce0*/  NOP ;  /* 0x0000000000007918 */ /* 0x000fd00000000000 */
[----:B------:R-:W1:-:S00]  /*3cf0*/  USETMAXREG.DEALLOC.CTAPOOL 0x60 ;  /* 0x00000060000079c8 */ /* 0x000e4000080e0500 */
[----:B------:R-:W2:Y:S01]  /*3d00*/  S2UR UR40, SR_CTAID.X ;  /* 0x00000000002879c3 */ /* 0x000ea20000002500 */
[----:B------:R-:W3:Y:S01]  /*3d10*/  LDCU UR4, c[0x0][0x380] ;  /* 0x00007000ff0477ac */ /* 0x000ee20008000800 */
[----:B--2---:R-:W-:-:S04]  /*3d20*/  USHF.L.U32 UR39, UR40, 0x8, URZ ;  /* 0x0000000828277899 */ /* 0x004fc800080006ff */
[----:B---3--:R-:W-:-:S06]  /*3d30*/  UISETP.GE.U32.AND UP0, UPT, UR39, UR4, UPT ;  /* 0x000000042700728c */ /* 0x008fcc000bf06070 */
[----:B------:R-:W-:-:S13]  /*3d40*/  PLOP3.LUT P0, PT, PT, PT, UP0, 0x80, 0x8 ;  /* 0x000000000008781c */ /* 0x000fda0003f0f008 */
[----:B-1----:R-:W-:Y:S05]  /*3d50*/  @P0 EXIT ;  /* 0x000000000000094d */ /* 0x002fea0003800000 */
[----:B------:R-:W1:Y:S01]  /*3d60*/  LDCU UR5, c[0x0][0x384] ;  /* 0x00007080ff0577ac */ /* 0x000e620008000800 */
[----:B------:R-:W2:Y:S01]  /*3d70*/  LDCU.64 UR48, c[0x0][0x358] ;  /* 0x00006b00ff3077ac */ /* 0x000ea20008000a00 */
[----:B-1----:R-:W-:-:S09]  /*3d80*/  UISETP.NE.AND UP0, UPT, UR5, URZ, UPT ;  /* 0x000000ff0500728c */ /* 0x002fd2000bf05270 */
[----:B--2---:R-:W-:Y:S05]  /*3d90*/  BRA.U UP0, `(.L_x_87) ;  /* 0x0000003500687547 */ /* 0x004fea000b800000 */
[----:B------:R-:W-:-:S09]  /*3da0*/  UISETP.NE.AND UP0, UPT, UR38, URZ, UPT ;  /* 0x000000ff2600728c */ /* 0x000fd2000bf05270 */
[----:B------:R-:W-:Y:S05]  /*3db0*/  BRA.U UP0, `(.L_x_88) ;  /* 0x0000000100047547 */ /* 0x000fea000b800000 */
[----:B------:R-:W-:Y:S05]  /*3dc0*/  BPT.TRAP 0x1 ;  /* 0x000000040000795c */ /* 0x000fea0000300000 */
.L_x_88:
[----:B------:R-:W1:Y:S01]  /*3dd0*/  S2R R16, SR_CgaCtaId ;  /* 0x0000000000107919 */ /* 0x000e620000008800 */
[----:B------:R-:W-:Y:S01]  /*3de0*/  IMAD.MOV.U32 R3, RZ, RZ, 0x1 ;  /* 0x00000001ff037424 */ /* 0x000fe200078e00ff */
[----:B------:R-:W-:Y:S02]  /*3df0*/  MOV R5, 0x400 ;  /* 0x0000040000057802 */ /* 0x000fe40000000f00 */
[----:B------:R-:W-:Y:S02]  /*3e00*/  LOP3.LUT P1, R17, R18, 0x7f, RZ, 0xc0, !PT ;  /* 0x0000007f12117812 */ /* 0x000fe4000782c0ff */
[----:B------:R-:W-:Y:S02]  /*3e10*/  SHF.L.U32 R3, R3, 0x1f, RZ ;  /* 0x0000001f03037819 */ /* 0x000fe400000006ff */
[----:B-1----:R-:W-:-:S04]  /*3e20*/  LEA R16, R16, R5, 0x18 ;  /* 0x0000000510107211 */ /* 0x002fc800078ec0ff */
[----:B------:R-:W1:Y:S02]  /*3e30*/  SYNCS.PHASECHK.TRANS64.TRYWAIT P0, [R16+URZ+0xa0c0], R3 ;  /* 0x00a0c003100075a7 */ /* 0x000e6400080011ff */
[----:B-1----:R-:W-:Y:S05]  /*3e40*/  @!P0 BRA `(.L_x_89) ;  /* 0x0000015000848947 */ /* 0x002fea0003800000 */
.L_x_389:
[----:B------:R-:W-:Y:S04]  /*3e50*/  BSSY.RECONVERGENT B6, `(.L_x_90) ;  /* 0x000023d000067945 */ /* 0x000fe80003800200 */
[----:B------:R-:W-:Y:S05]  /*3e60*/  @P1 BRA `(.L_x_91) ;  /* 0x0000002000ec1947 */ /* 0x000fea0003800000 */
[----:B------:R-:W2:Y:S01]  /*3e70*/  S2UR UR4, SR_CTAID.Z ;  /* 0x00000000000479c3 */ /* 0x000ea20000002700 */
[----:B------:R-:W2:Y:S01]  /*3e80*/  LDCU UR7, c[0x0][0x370] ;  /* 0x00006e00ff0777ac */ /* 0x000ea20008000800 */
[----:B------:R-:W3:Y:S06]  /*3e90*/  LDCU UR5, c[0x0][0x374] ;  /* 0x00006e80ff0577ac */ /* 0x000eec0008000800 */
[----:B------:R-:W4:Y:S01]  /*3ea0*/  S2UR UR6, SR_CTAID.Y ;  /* 0x00000000000679c3 */ /* 0x000f220000002600 */
[----:B--2---:R-:W-:-:S04]  /*3eb0*/  UIMAD UR4, UR7, UR4, URZ ;  /* 0x00000004070472a4 */ /* 0x004fc8000f8e02ff */
[----:B------:R-:W-:Y:S02]  /*3ec0*/  UIADD3 UR4, UPT, UPT, URZ, -UR4, URZ ;  /* 0x80000004ff047290 */ /* 0x000fe4000fffe0ff */
[----:B----4-:R-:W-:Y:S02]  /*3ed0*/  UIMAD UR6, UR7, UR6, UR40 ;  /* 0x00000006070672a4 */ /* 0x010fe4000f8e0228 */
[----:B---3--:R-:W-:-:S04]  /*3ee0*/  UIMAD UR4, UR4, UR5, URZ ;  /* 0x00000005040472a4 */ /* 0x008fc8000f8e02ff */
[----:B------:R-:W-:-:S09]  /*3ef0*/  UISETP.NE.AND UP0, UPT, UR6, UR4, UPT ;  /* 0x000000040600728c */ /* 0x000fd2000bf05270 */
[----:B------:R-:W-:Y:S05]  /*3f00*/  BRA.U UP0, `(.L_x_91) ;  /* 0x0000002100c47547 */ /* 0x000fea000b800000 */
[----:B------:R-:W2:Y:S01]  /*3f10*/  LDC.64 R8, c[0x4][0xa0] ;  /* 0x01002800ff087b82 */ /* 0x000ea20000000a00 */
[----:B------:R-:W-:Y:S01]  /*3f20*/  MOV R25, 0x0 ;  /* 0x0000000000197802 */ /* 0x000fe20000000f00 */
[----:B------:R-:W3:Y:S01]  /*3f30*/  LDCU.64 UR4, c[0x4][0xd0] ;  /* 0x01001a00ff0477ac */ /* 0x000ee20008000a00 */
[----:B------:R-:W-:Y:S01]  /*3f40*/  IADD3 R24, P0, PT, R22, 0x8, RZ ;  /* 0x0000000816187810 */ /* 0x000fe20007f1e0ff */
[----:B------:R-:W-:Y:S01]  /*3f50*/  IMAD.MOV.U32 R6, RZ, RZ, R22 ;  /* 0x000000ffff067224 */ /* 0x000fe200078e0016 */
[----:B------:R-:W-:-:S03]  /*3f60*/  MOV R7, R19 ;  /* 0x0000001300077202 */ /* 0x000fc60000000f00 */
[----:B-1----:R1:W4:Y:S01]  /*3f70*/  LDC.64 R2, c[0x4][R25] ;  /* 0x0100000019027b82 */ /* 0x0023220000000a00 */
[----:B------:R-:W-:Y:S02]  /*3f80*/  IMAD.X R23, RZ, RZ, R19, P0 ;  /* 0x000000ffff177224 */ /* 0x000fe400000e0613 */
[----:B---3--:R-:W-:Y:S01]  /*3f90*/  IMAD.U32 R4, RZ, RZ, UR4 ;  /* 0x00000004ff047e24 */ /* 0x008fe2000f8e00ff */
[----:B------:R-:W-:Y:S01]  /*3fa0*/  MOV R5, UR5 ;  /* 0x0000000500057c02 */ /* 0x000fe20008000f00 */
[----:B--2---:R1:W-:Y:S04]  /*3fb0*/  STL.64 [R1], R8 ;  /* 0x0000000801007387 */ /* 0x0043e80000100a00 */
[----:B------:R-:W-:-:S07]  /*3fc0*/  LEPC R20, `(.L_x_92) ;  /* 0x000000001014794e */ /* 0x000fce0000000000 */
[----:B-1--4-:R-:W-:Y:S05]  /*3fd0*/  CALL.ABS.NOINC R2 ;  /* 0x0000000002007343 */ /* 0x012fea0003c00000 */
.L_x_92:
[----:B------:R-:W-:Y:S01]  /*3fe0*/  HFMA2 R2, -RZ, RZ, 0, 1.1920928955078125e-07 ;  /* 0x00000002ff027431 */ /* 0x000fe200000001ff */
[----:B------:R-:W-:Y:S01]  /*3ff0*/  MOV R3, 0x4 ;  /* 0x0000000400037802 */ /* 0x000fe20000000f00 */
[----:B------:R-:W-:Y:S01]  /*4000*/  IMAD.MOV.U32 R0, RZ, RZ, 0x3 ;  /* 0x00000003ff007424 */ /* 0x000fe200078e00ff */
[----:B------:R1:W2:Y:S01]  /*4010*/  LDC.64 R8, c[0x4][R25] ;  /* 0x0100000019087b82 */ /* 0x0002a20000000a00 */
[----:B------:R-:W3:Y:S01]  /*4020*/  LDCU.64 UR4, c[0x4][0xe8] ;  /* 0x01001d00ff0477ac */ /* 0x000ee20008000a00 */
[----:B------:R-:W-:Y:S01]  /*4030*/  MOV R6, R24 ;  /* 0x0000001800067202 */ /* 0x000fe20000000f00 */
[----:B------:R-:W-:Y:S01]  /*4040*/  IMAD.MOV.U32 R7, RZ, RZ, R23 ;  /* 0x000000ffff077224 */ /* 0x000fe200078e0017 */
[----:B------:R1:W-:Y:S04]  /*4050*/  STL.64 [R1+0x8], R2 ;  /* 0x0000080201007387 */ /* 0x0003e80000100a00 */
[----:B------:R1:W-:Y:S01]  /*4060*/  STL [R1+0x10], R0 ;  /* 0x0000100001007387 */ /* 0x0003e20000100800 */
[----:B---3--:R-:W-:Y:S01]  /*4070*/  MOV R4, UR4 ;  /* 0x0000000400047c02 */ /* 0x008fe20008000f00 */
[----:B------:R-:W-:-:S02]  /*4080*/  IMAD.U32 R5, RZ, RZ, UR5 ;  /* 0x00000005ff057e24 */ /* 0x000fc4000f8e00ff */
[----:B------:R-:W-:-:S07]  /*4090*/  LEPC R20, `(.L_x_93) ;  /* 0x000000001014794e */ /* 0x000fce0000000000 */
[----:B-12---:R-:W-:Y:S05]  /*40a0*/  CALL.ABS.NOINC R8 ;  /* 0x0000000008007343 */ /* 0x006fea0003c00000 */
.L_x_93:
[----:B------:R1:W2:Y:S01]  /*40b0*/  LDC.64 R2, c[0x4][R25] ;  /* 0x0100000019027b82 */ /* 0x0002a20000000a00 */
[----:B------:R-:W3:Y:S01]  /*40c0*/  LDCU.64 UR4, c[0x4][0xe0] ;  /* 0x01001c00ff0477ac */ /* 0x000ee20008000a00 */
[----:B------:R-:W-:Y:S01]  /*40d0*/  CS2R R6, SRZ ;  /* 0x0000000000067805 */ /* 0x000fe2000001ff00 */
[----:B---3--:R-:W-:Y:S01]  /*40e0*/  IMAD.U32 R4, RZ, RZ, UR4 ;  /* 0x00000004ff047e24 */ /* 0x008fe2000f8e00ff */
[----:B------:R-:W-:-:S04]  /*40f0*/  MOV R5, UR5 ;  /* 0x0000000500057c02 */ /* 0x000fc80008000f00 */
[----:B------:R-:W-:-:S07]  /*4100*/  LEPC R20, `(.L_x_94) ;  /* 0x000000001014794e */ /* 0x000fce0000000000 */
[----:B-12---:R-:W-:Y:S05]  /*4110*/  CALL.ABS.NOINC R2 ;  /* 0x0000000002007343 */ /* 0x006fea0003c00000 */
.L_x_94:
[----:B------:R1:W2:Y:S01]  /*4120*/  LDC.64 R2, c[0x4][R25] ;  /* 0x0100000019027b82 */ /* 0x0002a20000000a00 */
[----:B------:R-:W3:Y:S01]  /*4130*/  LDCU.64 UR4, c[0x4][0xf0] ;  /* 0x01001e00ff0477ac */ /* 0x000ee20008000a00 */
[----:B------:R-:W-:Y:S01]  /*4140*/  CS2R R6, SRZ ;  /* 0x0000000000067805 */ /* 0x000fe2000001ff00 */
[----:B---3--:R-:W-:Y:S01]  /*4150*/  IMAD.U32 R4, RZ, RZ, UR4 ;  /* 0x00000004ff047e24 */ /* 0x008fe2000f8e00ff */
[----:B------:R-:W-:-:S04]  /*4160*/  MOV R5, UR5 ;  /* 0x0000000500057c02 */ /* 0x000fc80008000f00 */
[----:B------:R-:W-:-:S07]  /*4170*/  LEPC R20, `(.L_x_95) ;  /* 0x000000001014794e */ /* 0x000fce0000000000 */
[----:B-12---:R-:W-:Y:S05]  /*4180*/  CALL.ABS.NOINC R2 ;  /* 0x0000000002007343 */ /* 0x006fea0003c00000 */
.L_x_95:
[----:B------:R1:W2:Y:S01]  /*4190*/  LDC.64 R2, c[0x4][R25] ;  /* 0x0100000019027b82 */ /* 0x0002a20000000a00 */
[----:B------:R-:W3:Y:S01]  /*41a0*/  LDCU.64 UR4, c[0x4][0xf8] ;  /* 0x01001f00ff0477ac */ /* 0x000ee20008000a00 */
[----:B------:R-:W-:Y:S01]  /*41b0*/  CS2R R6, SRZ ;  /* 0x0000000000067805 */ /* 0x000fe2000001ff00 */
[----:B---3--:R-:W-:Y:S01]  /*41c0*/  IMAD.U32 R4, RZ, RZ, UR4 ;  /* 0x00000004ff047e24 */ /* 0x008fe2000f8e00ff */
[----:B------:R-:W-:-:S04]  /*41d0*/  MOV R5, UR5 ;  /* 0x0000000500057c02 */ /* 0x000fc80008000f00 */
[----:B------:R-:W-:-:S07]  /*41e0*/  LEPC R20, `(.L_x_96) ;  /* 0x000000001014794e */ /* 0x000fce0000000000 */
[----:B-12---:R-:W-:Y:S05]  /*41f0*/  CALL.ABS.NOINC R2 ;  /* 0x0000000002007343 */ /* 0x006fea0003c00000 */
.L_x_96:
[----:B------:R-:W-:Y:S01]  /*4200*/  HFMA2 R0, -RZ, RZ, 0, 9.5367431640625e-07 ;  /* 0x00000010ff007431 */ /* 0x000fe200000001ff */
[----:B------:R1:W2:Y:S01]  /*4210*/  LDC.64 R2, c[0x4][R25] ;  /* 0x0100000019027b82 */ /* 0x0002a20000000a00 */
[----:B------:R-:W3:Y:S01]  /*4220*/  LDCU.64 UR4, c[0x4][0xc8] ;  /* 0x01001900ff0477ac */ /* 0x000ee20008000a00 */
[----:B------:R-:W-:Y:S01]  /*4230*/  MOV R6, R22 ;  /* 0x0000001600067202 */ /* 0x000fe20000000f00 */
[----:B------:R-:W-:Y:S01]  /*4240*/  IMAD.MOV.U32 R7, RZ, RZ, R19 ;  /* 0x000000ffff077224 */ /* 0x000fe200078e0013 */
[----:B------:R1:W-:Y:S01]  /*4250*/  STL [R1], R0 ;  /* 0x0000000001007387 */ /* 0x0003e20000100800 */
[----:B---3--:R-:W-:Y:S01]  /*4260*/  MOV R4, UR4 ;  /* 0x0000000400047c02 */ /* 0x008fe20008000f00 */
[----:B------:R-:W-:-:S04]  /*4270*/  IMAD.U32 R5, RZ, RZ, UR5 ;  /* 0x00000005ff057e24 */ /* 0x000fc8000f8e00ff */
[----:B------:R-:W-:-:S07]  /*4280*/  LEPC R20, `(.L_x_97) ;  /* 0x000000001014794e */ /* 0x000fce0000000000 */
[----:B-12---:R-:W-:Y:S05]  /*4290*/  CALL.ABS.NOINC R2 ;  /* 0x0000000002007343 */ /* 0x006fea0003c00000 */
.L_x_97:
[----:B------:R-:W1:Y:S01]  /*42a0*/  S2R R3, SR_SWINHI ;  /* 0x0000000000037919 */ /* 0x000e620000002f00 */
[----:B------:R-:W2:Y:S01]  /*42b0*/  LDCU.64 UR4, c[0x4][0x100] ;  /* 0x01002000ff0477ac */ /* 0x000ea20008000a00 */
[----:B------:R-:W-:Y:S02]  /*42c0*/  MOV R6, R22 ;  /* 0x0000001600067202 */ /* 0x000fe40000000f00 */
[----:B------:R-:W-:Y:S01]  /*42d0*/  MOV R7, R19 ;  /* 0x0000001300077202 */ /* 0x000fe20000000f00 */
[----:B--2---:R-:W-:Y:S02]  /*42e0*/  IMAD.U32 R4, RZ, RZ, UR4 ;  /* 0x00000004ff047e24 */ /* 0x004fe4000f8e00ff */
[----:B------:R-:W-:Y:S01]  /*42f0*/  IMAD.U32 R5, RZ, RZ, UR5 ;  /* 0x00000005ff057e24 */ /* 0x000fe2000f8e00ff */
[----:B------:R-:W-:Y:S02]  /*4300*/  MOV R8, R16 ;  /* 0x0000001000087202 */ /* 0x000fe40000000f00 */
[----:B-1----:R-:W-:-:S02]  /*4310*/  MOV R9, R3 ;  /* 0x0000000300097202 */ /* 0x002fc40000000f00 */
[----:B------:R1:W2:Y:S03]  /*4320*/  LDC.64 R2, c[0x4][R25] ;  /* 0x0100000019027b82 */ /* 0x0002a60000000a00 */
[----:B------:R1:W-:Y:S02]  /*4330*/  STL.64 [R1], R8 ;  /* 0x0000000801007387 */ /* 0x0003e40000100a00 */
[----:B------:R-:W-:-:S07]  /*4340*/  LEPC R20, `(.L_x_98) ;  /* 0x000000001014794e */ /* 0x000fce0000000000 */
[----:B-12---:R-:W-:Y:S05]  /*4350*/  CALL.ABS.NOINC R2 ;  /* 0x0000000002007343 */ /* 0x006fea0003c00000 */
.L_x_98:
[----:B------:R-:W1:Y:S01]  /*4360*/  LDC.64 R8, c[0x4][0xd8] ;  /* 0x01003600ff087b82 */ /* 0x000e620000000a00 */
[----:B------:R-:W2:Y:S01]  /*4370*/  LDCU.64 UR4, c[0x4][0xd0] ;  /* 0x01001a00ff0477ac */ /* 0x000ea20008000a00 */
[----:B------:R-:W-:Y:S02]  /*4380*/  MOV R6, R22 ;  /* 0x0000001600067202 */ /* 0x000fe40000000f00 */
[----:B------:R-:W-:-:S04]  /*4390*/  MOV R7, R19 ;  /* 0x0000001300077202 */ /* 0x000fc80000000f00 */
[----:B------:R3:W4:Y:S01]  /*43a0*/  LDC.64 R2, c[0x4][R25] ;  /* 0x0100000019027b82 */ /* 0x0007220000000a00 */
[----:B--2---:R-:W-:Y:S02]  /*43b0*/  IMAD.U32 R4, RZ, RZ, UR4 ;  /* 0x00000004ff047e24 */ /* 0x004fe4000f8e00ff */
[----:B------:R-:W-:Y:S01]  /*43c0*/  IMAD.U32 R5, RZ, RZ, UR5 ;  /* 0x00000005ff057e24 */ /* 0x000fe2000f8e00ff */
[----:B-1----:R3:W-:Y:S04]  /*43d0*/  STL.64 [R1], R8 ;  /* 0x0000000801007387 */ /* 0x0027e80000100a00 */
[----:B------:R-:W-:-:S07]  /*43e0*/  LEPC R20, `(.L_x_99) ;  /* 0x000000001014794e */ /* 0x000fce0000000000 */
[----:B---34-:R-:W-:Y:S05]  /*43f0*/  CALL.ABS.NOINC R2 ;  /* 0x0000000002007343 */ /* 0x018fea0003c00000 */
.L_x_99:
[----:B------:R-:W-:Y:S01]  /*4400*/  HFMA2 R0, -RZ, RZ, 0, 2.384185791015625e-06 ;  /* 0x00000028ff007431 */ /* 0x000fe200000001ff */
        /* <DEDUP_REMOVED lines=9> */
.L_x_100:
        /* <DEDUP_REMOVED lines=10> */
.L_x_101:
[----:B------:R1:W2:Y:S01]  /*4540*/  LDC.64 R2, c[0x4][R25] ;  /* 0x0100000019027b82 */ /* 0x0002a20000000a00 */
[----:B------:R-:W3:Y:S01]  /*4550*/  LDCU.64 UR4, c[0x4][0xe0] ;  /* 0x01001c00ff0477ac */ /* 0x000ee20008000a00 */
[----:B------:R-:W-:Y:S01]  /*4560*/  CS2R R6, SRZ ;  /* 0x0000000000067805 */ /* 0x000fe2000001ff00 */
[----:B---3--:R-:W-:Y:S01]  /*4570*/  IMAD.U32 R4, RZ, RZ, UR4 ;  /* 0x00000004ff047e24 */ /* 0x008fe2000f8e00ff */
[----:B------:R-:W-:-:S04]  /*4580*/  MOV R5, UR5 ;  /* 0x0000000500057c02 */ /* 0x000fc80008000f00 */
[----:B------:R-:W-:-:S07]  /*4590*/  LEPC R20, `(.L_x_102) ;  /* 0x000000001014794e */ /* 0x000fce0000000000 */
[----:B-12---:R-:W-:Y:S05]  /*45a0*/  CALL.ABS.NOINC R2 ;  /* 0x0000000002007343 */ /* 0x006fea0003c00000 */
.L_x_102:
[----:B------:R-:W-:Y:S01]  /*45b0*/  HFMA2 R0, -RZ, RZ, 0, 4.76837158203125e-07 ;  /* 0x00000008ff007431 */ /* 0x000fe200000001ff */
        /* <DEDUP_REMOVED lines=9> */
.L_x_103:
[----:B------:R-:W-:Y:S01]  /*4650*/  HFMA2 R0, -RZ, RZ, 0, 2.6226043701171875e-06 ;  /* 0x0000002cff007431 */ /* 0x000fe200000001ff */
        /* <DEDUP_REMOVED lines=9> */
.L_x_104:
[----:B------:R1:W2:Y:S01]  /*46f0*/  LDC.64 R2, c[0x4][R25] ;  /* 0x0100000019027b82 */ /* 0x0002a20000000a00 */
[----:B------:R-:W3:Y:S01]  /*4700*/  LDCU.64 UR4, c[0x4][0xe0] ;  /* 0x01001c00ff0477ac */ /* 0x000ee20008000a00 */
[----:B------:R-:W-:Y:S01]  /*4710*/  CS2R R6, SRZ ;  /* 0x0000000000067805 */ /* 0x000fe2000001ff00 */
[----:B---3--:R-:W-:Y:S01]  /*4720*/  IMAD.U32 R4, RZ, RZ, UR4 ;  /* 0x00000004ff047e24 */ /* 0x008fe2000f8e00ff */
[----:B------:R-:W-:-:S04]  /*4730*/  MOV R5, UR5 ;  /* 0x0000000500057c02 */ /* 0x000fc80008000f00 */
[----:B------:R-:W-:-:S07]  /*4740*/  LEPC R20, `(.L_x_105) ;  /* 0x000000001014794e */ /* 0x000fce0000000000 */
[----:B-12---:R-:W-:Y:S05]  /*4750*/  CALL.ABS.NOINC R2 ;  /* 0x0000000002007343 */ /* 0x006fea0003c00000 */
.L_x_105:
        /* <DEDUP_REMOVED lines=10> */
.L_x_106:
[----:B------:R-:W-:Y:S01]  /*4800*/  HFMA2 R0, -RZ, RZ, 0, 2.443790435791015625e-06 ;  /* 0x00000029ff007431 */ /* 0x000fe200000001ff */
        /* <DEDUP_REMOVED lines=9> */
.L_x_107:
        /* <DEDUP_REMOVED lines=10> */
.L_x_108:
        /* <DEDUP_REMOVED lines=10> */
.L_x_109:
[----:B------:R1:W2:Y:S01]  /*49e0*/  LDC.64 R2, c[0x4][R25] ;  /* 0x0100000019027b82 */ /* 0x0002a20000000a00 */
[----:B------:R-:W3:Y:S01]  /*49f0*/  LDCU.64 UR4, c[0x4][0xe0] ;  /* 0x01001c00ff0477ac */ /* 0x000ee20008000a00 */
[----:B------:R-:W-:Y:S01]  /*4a00*/  CS2R R6, SRZ ;  /* 0x0000000000067805 */ /* 0x000fe2000001ff00 */
[----:B---3--:R-:W-:Y:S01]  /*4a10*/  IMAD.U32 R4, RZ, RZ, UR4 ;  /* 0x00000004ff047e24 */ /* 0x008fe2000f8e00ff */
[----:B------:R-:W-:-:S04]  /*4a20*/  MOV R5, UR5 ;  /* 0x0000000500057c02 */ /* 0x000fc80008000f00 */
[----:B------:R-:W-:-:S07]  /*4a30*/  LEPC R20, `(.L_x_110) ;  /* 0x000000001014794e */ /* 0x000fce0000000000 */
[----:B-12---:R-:W-:Y:S05]  /*4a40*/  CALL.ABS.NOINC R2 ;  /* 0x0000000002007343 */ /* 0x006fea0003c00000 */
.L_x_110:
[----:B------:R-:W-:Y:S01]  /*4a50*/  HFMA2 R0, -RZ, RZ, 0, 1.9073486328125e-06 ;  /* 0x00000020ff007431 */ /* 0x000fe200000001ff */
        /* <DEDUP_REMOVED lines=9> */
.L_x_111:
        /* <DEDUP_REMOVED lines=10> */
.L_x_112:
[----:B------:R1:W2:Y:S01]  /*4b90*/  LDC.64 R2, c[0x4][R25] ;  /* 0x0100000019027b82 */ /* 0x0002a20000000a00 */
[----:B------:R-:W3:Y:S01]  /*4ba0*/  LDCU.64 UR4, c[0x4][0xe0] ;  /* 0x01001c00ff0477ac */ /* 0x000ee20008000a00 */
[----:B------:R-:W-:Y:S01]  /*4bb0*/  CS2R R6, SRZ ;  /* 0x0000000000067805 */ /* 0x000fe2000001ff00 */
[----:B---3--:R-:W-:Y:S01]  /*4bc0*/  IMAD.U32 R4, RZ, RZ, UR4 ;  /* 0x00000004ff047e24 */ /* 0x008fe2000f8e00ff */
[----:B------:R-:W-:-:S04]  /*4bd0*/  MOV R5, UR5 ;  /* 0x0000000500057c02 */ /* 0x000fc80008000f00 */
[----:B------:R-:W-:-:S07]  /*4be0*/  LEPC R20, `(.L_x_113) ;  /* 0x000000001014794e */ /* 0x000fce0000000000 */
[----:B-12---:R-:W-:Y:S05]  /*4bf0*/  CALL.ABS.NOINC R2 ;  /* 0x0000000002007343 */ /* 0x006fea0003c00000 */
.L_x_113:
[----:B------:R-:W-:Y:S01]  /*4c00*/  HFMA2 R0, -RZ, RZ, 0, 5.9604644775390625e-08 ;  /* 0x00000001ff007431 */ /* 0x000fe200000001ff */
        /* <DEDUP_REMOVED lines=9> */
.L_x_114:
        /* <DEDUP_REMOVED lines=10> */
.L_x_115:
        /* <DEDUP_REMOVED lines=10> */
.L_x_116:
        /* <DEDUP_REMOVED lines=10> */
.L_x_117:
[----:B------:R1:W2:Y:S01]  /*4e80*/  LDC.64 R2, c[0x4][R25] ;  /* 0x0100000019027b82 */ /* 0x0002a20000000a00 */
[----:B------:R-:W3:Y:S01]  /*4e90*/  LDCU.64 UR4, c[0x4][0xe0] ;  /* 0x01001c00ff0477ac */ /* 0x000ee20008000a00 */
[----:B------:R-:W-:Y:S01]  /*4ea0*/  CS2R R6, SRZ ;  /* 0x0000000000067805 */ /* 0x000fe2000001ff00 */
[----:B---3--:R-:W-:Y:S01]  /*4eb0*/  IMAD.U32 R4, RZ, RZ, UR4 ;  /* 0x00000004ff047e24 */ /* 0x008fe2000f8e00ff */
[----:B------:R-:W-:-:S04]  /*4ec0*/  MOV R5, UR5 ;  /* 0x0000000500057c02 */ /* 0x000fc80008000f00 */
[----:B------:R-:W-:-:S07]  /*4ed0*/  LEPC R20, `(.L_x_118) ;  /* 0x000000001014794e */ /* 0x000fce0000000000 */
[----:B-12---:R-:W-:Y:S05]  /*4ee0*/  CALL.ABS.NOINC R2 ;  /* 0x0000000002007343 */ /* 0x006fea0003c00000 */
.L_x_118:
        /* <DEDUP_REMOVED lines=10> */
.L_x_119:
        /* <DEDUP_REMOVED lines=10> */
.L_x_120:
[----:B------:R1:W2:Y:S01]  /*5030*/  LDC.64 R2, c[0x4][R25] ;  /* 0x0100000019027b82 */ /* 0x0002a20000000a00 */
[----:B------:R-:W3:Y:S01]  /*5040*/  LDCU.64 UR4, c[0x4][0xe0] ;  /* 0x01001c00ff0477ac */ /* 0x000ee20008000a00 */
[----:B------:R-:W-:Y:S01]  /*5050*/  CS2R R6, SRZ ;  /* 0x0000000000067805 */ /* 0x000fe2000001ff00 */
[----:B---3--:R-:W-:Y:S01]  /*5060*/  IMAD.U32 R4, RZ, RZ, UR4 ;  /* 0x00000004ff047e24 */ /* 0x008fe2000f8e00ff */
[----:B------:R-:W-:-:S04]  /*5070*/  MOV R5, UR5 ;  /* 0x0000000500057c02 */ /* 0x000fc80008000f00 */
[----:B------:R-:W-:-:S07]  /*5080*/  LEPC R20, `(.L_x_121) ;  /* 0x000000001014794e */ /* 0x000fce0000000000 */
[----:B-12---:R-:W-:Y:S05]  /*5090*/  CALL.ABS.NOINC R2 ;  /* 0x0000000002007343 */ /* 0x006fea0003c00000 */
.L_x_121:
[----:B------:R-:W-:Y:S01]  /*50a0*/  HFMA2 R0, -RZ, RZ, 0, 1.1920928955078125e-07 ;  /* 0x00000002ff007431 */ /* 0x000fe200000001ff */
        /* <DEDUP_REMOVED lines=9> */
.L_x_122:
        /* <DEDUP_REMOVED lines=10> */
.L_x_123:
        /* <DEDUP_REMOVED lines=10> */
.L_x_124:
        /* <DEDUP_REMOVED lines=10> */
.L_x_125:
        /* <DEDUP_REMOVED lines=10> */
.L_x_126:
        /* <DEDUP_REMOVED lines=10> */
.L_x_127:
[----:B------:R1:W2:Y:S01]  /*5460*/  LDC.64 R2, c[0x4][R25] ;  /* 0x0100000019027b82 */ /* 0x0002a20000000a00 */
[----:B------:R-:W3:Y:S01]  /*5470*/  LDCU.64 UR4, c[0x4][0xe0] ;  /* 0x01001c00ff0477ac */ /* 0x000ee20008000a00 */
[----:B------:R-:W-:Y:S01]  /*5480*/  CS2R R6, SRZ ;  /* 0x0000000000067805 */ /* 0x000fe2000001ff00 */
[----:B---3--:R-:W-:Y:S01]  /*5490*/  IMAD.U32 R4, RZ, RZ, UR4 ;  /* 0x00000004ff047e24 */ /* 0x008fe2000f8e00ff */
[----:B------:R-:W-:-:S04]  /*54a0*/  MOV R5, UR5 ;  /* 0x0000000500057c02 */ /* 0x000fc80008000f00 */
[----:B------:R-:W-:-:S07]  /*54b0*/  LEPC R20, `(.L_x_128) ;  /* 0x000000001014794e */ /* 0x000fce0000000000 */
[----:B-12---:R-:W-:Y:S05]  /*54c0*/  CALL.ABS.NOINC R2 ;  /* 0x0000000002007343 */ /* 0x006fea0003c00000 */
.L_x_128:
        /* <DEDUP_REMOVED lines=10> */
.L_x_129:
        /* <DEDUP_REMOVED lines=10> */
.L_x_130:
[----:B------:R1:W2:Y:S01]  /*5610*/  LDC.64 R2, c[0x4][R25] ;  /* 0x0100000019027b82 */ /* 0x0002a20000000a00 */
[----:B------:R-:W3:Y:S01]  /*5620*/  LDCU.64 UR4, c[0x4][0xe0] ;  /* 0x01001c00ff0477ac */ /* 0x000ee20008000a00 */
[----:B------:R-:W-:Y:S01]  /*5630*/  CS2R R6, SRZ ;  /* 0x0000000000067805 */ /* 0x000fe2000001ff00 */
[----:B---3--:R-:W-:Y:S01]  /*5640*/  IMAD.U32 R4, RZ, RZ, UR4 ;  /* 0x00000004ff047e24 */ /* 0x008fe2000f8e00ff */
[----:B------:R-:W-:-:S04]  /*5650*/  MOV R5, UR5 ;  /* 0x0000000500057c02 */ /* 0x000fc80008000f00 */
[----:B------:R-:W-:-:S07]  /*5660*/  LEPC R20, `(.L_x_131) ;  /* 0x000000001014794e */ /* 0x000fce0000000000 */
[----:B-12---:R-:W-:Y:S05]  /*5670*/  CALL.ABS.NOINC R2 ;  /* 0x0000000002007343 */ /* 0x006fea0003c00000 */
.L_x_131:
[----:B------:R-:W-:Y:S01]  /*5680*/  HFMA2 R0, -RZ, RZ, 0, 1.52587890625e-05 ;  /* 0x00000100ff007431 */ /* 0x000fe200000001ff */
        /* <DEDUP_REMOVED lines=9> */
.L_x_132:
        /* <DEDUP_REMOVED lines=10> */
.L_x_133:
        /* <DEDUP_REMOVED lines=10> */
.L_x_134:
        /* <DEDUP_REMOVED lines=10> */
.L_x_135:
[----:B------:R1:W2:Y:S01]  /*5900*/  LDC.64 R2, c[0x4][R25] ;  /* 0x0100000019027b82 */ /* 0x0002a20000000a00 */
[----:B------:R-:W3:Y:S01]  /*5910*/  LDCU.64 UR4, c[0x4][0xe0] ;  /* 0x01001c00ff0477ac */ /* 0x000ee20008000a00 */
[----:B------:R-:W-:Y:S01]  /*5920*/  CS2R R6, SRZ ;  /* 0x0000000000067805 */ /* 0x000fe2000001ff00 */
[----:B---3--:R-:W-:Y:S01]  /*5930*/  IMAD.U32 R4, RZ, RZ, UR4 ;  /* 0x00000004ff047e24 */ /* 0x008fe2000f8e00ff */
[----:B------:R-:W-:-:S04]  /*5940*/  MOV R5, UR5 ;  /* 0x0000000500057c02 */ /* 0x000fc80008000f00 */
[----:B------:R-:W-:-:S07]  /*5950*/  LEPC R20, `(.L_x_136) ;  /* 0x000000001014794e */ /* 0x000fce0000000000 */
[----:B-12---:R-:W-:Y:S05]  /*5960*/  CALL.ABS.NOINC R2 ;  /* 0x0000000002007343 */ /* 0x006fea0003c00000 */
.L_x_136:
        /* <DEDUP_REMOVED lines=10> */
.L_x_137:
        /* <DEDUP_REMOVED lines=10> */
.L_x_138:
[----:B------:R1:W2:Y:S01]  /*5ab0*/  LDC.64 R2, c[0x4][R25] ;  /* 0x0100000019027b82 */ /* 0x0002a20000000a00 */
[----:B------:R-:W3:Y:S01]  /*5ac0*/  LDCU.64 UR4, c[0x4][0xe0] ;  /* 0x01001c00ff0477ac */ /* 0x000ee20008000a00 */
[----:B------:R-:W-:Y:S01]  /*5ad0*/  CS2R R6, SRZ ;  /* 0x0000000000067805 */ /* 0x000fe2000001ff00 */
[----:B---3--:R-:W-:Y:S01]  /*5ae0*/  IMAD.U32 R4, RZ, RZ, UR4 ;  /* 0x00000004ff047e24 */ /* 0x008fe2000f8e00ff */
[----:B------:R-:W-:-:S04]  /*5af0*/  MOV R5, UR5 ;  /* 0x0000000500057c02 */ /* 0x000fc80008000f00 */
[----:B------:R-:W-:-:S07]  /*5b00*/  LEPC R20, `(.L_x_139) ;  /* 0x000000001014794e */ /* 0x000fce0000000000 */
[----:B-12---:R-:W-:Y:S05]  /*5b10*/  CALL.ABS.NOINC R2 ;  /* 0x0000000002007343 */ /* 0x006fea0003c00000 */
.L_x_139:
[----:B------:R1:W-:Y:S01]  /*5b20*/  STL [R1], RZ ;  /* 0x000000ff01007387 */ /* 0x0003e20000100800 */
[----:B------:R1:W2:Y:S01]  /*5b30*/  LDC.64 R2, c[0x4][R25] ;  /* 0x0100000019027b82 */ /* 0x0002a20000000a00 */
[----:B------:R-:W3:Y:S01]  /*5b40*/  LDCU.64 UR4, c[0x4][0xc8] ;  /* 0x01001900ff0477ac */ /* 0x000ee20008000a00 */
[----:B------:R-:W-:Y:S02]  /*5b50*/  MOV R6, R22 ;  /* 0x0000001600067202 */ /* 0x000fe40000000f00 */
[----:B------:R-:W-:Y:S01]  /*5b60*/  MOV R7, R19 ;  /* 0x0000001300077202 */ /* 0x000fe20000000f00 */
[----:B---3--:R-:W-:Y:S02]  /*5b70*/  IMAD.U32 R4, RZ, RZ, UR4 ;  /* 0x00000004ff047e24 */ /* 0x008fe4000f8e00ff */
[----:B------:R-:W-:Y:S02]  /*5b80*/  IMAD.U32 R5, RZ, RZ, UR5 ;  /* 0x00000005ff057e24 */ /* 0x000fe4000f8e00ff */
[----:B------:R-:W-:-:S07]  /*5b90*/  LEPC R20, `(.L_x_140) ;  /* 0x000000001014794e */ /* 0x000fce0000000000 */
[----:B-12---:R-:W-:Y:S05]  /*5ba0*/  CALL.ABS.NOINC R2 ;  /* 0x0000000002007343 */ /* 0x006fea0003c00000 */
.L_x_140:
        /* <DEDUP_REMOVED lines=10> */
.L_x_141:
        /* <DEDUP_REMOVED lines=10> */
.L_x_142:
        /* <DEDUP_REMOVED lines=10> */
.L_x_143:
[----:B------:R1:W2:Y:S01]  /*5d90*/  LDC.64 R2, c[0x4][R25] ;  /* 0x0100000019027b82 */ /* 0x0002a20000000a00 */
[----:B------:R-:W3:Y:S01]  /*5da0*/  LDCU.64 UR4, c[0x4][0xe0] ;  /* 0x01001c00ff0477ac */ /* 0x000ee20008000a00 */
[----:B------:R-:W-:Y:S01]  /*5db0*/  CS2R R6, SRZ ;  /* 0x0000000000067805 */ /* 0x000fe2000001ff00 */
[----:B---3--:R-:W-:Y:S01]  /*5dc0*/  IMAD.U32 R4, RZ, RZ, UR4 ;  /* 0x00000004ff047e24 */ /* 0x008fe2000f8e00ff */
[----:B------:R-:W-:-:S04]  /*5dd0*/  MOV R5, UR5 ;  /* 0x0000000500057c02 */ /* 0x000fc80008000f00 */
[----:B------:R-:W-:-:S07]  /*5de0*/  LEPC R20, `(.L_x_144) ;  /* 0x000000001014794e */ /* 0x000fce0000000000 */
[----:B-12---:R-:W-:Y:S05]  /*5df0*/  CALL.ABS.NOINC R2 ;  /* 0x0000000002007343 */ /* 0x006fea0003c00000 */
.L_x_144:
        /* <DEDUP_REMOVED lines=9> */
.L_x_145:
        /* <DEDUP_REMOVED lines=10> */
.L_x_146:
[----:B------:R1:W2:Y:S01]  /*5f30*/  LDC.64 R2, c[0x4][R25] ;  /* 0x0100000019027b82 */ /* 0x0002a20000000a00 */
[----:B------:R-:W3:Y:S01]  /*5f40*/  LDCU.64 UR4, c[0x4][0xe0] ;  /* 0x01001c00ff0477ac */ /* 0x000ee20008000a00 */
[----:B------:R-:W-:Y:S01]  /*5f50*/  CS2R R6, SRZ ;  /* 0x0000000000067805 */ /* 0x000fe2000001ff00 */
[----:B---3--:R-:W-:Y:S01]  /*5f60*/  IMAD.U32 R4, RZ, RZ, UR4 ;  /* 0x00000004ff047e24 */ /* 0x008fe2000f8e00ff */
[----:B------:R-:W-:-:S04]  /*5f70*/  MOV R5, UR5 ;  /* 0x0000000500057c02 */ /* 0x000fc80008000f00 */
[----:B------:R-:W-:-:S07]  /*5f80*/  LEPC R20, `(.L_x_147) ;  /* 0x000000001014794e */ /* 0x000fce0000000000 */
[----:B-12---:R-:W-:Y:S05]  /*5f90*/  CALL.ABS.NOINC R2 ;  /* 0x0000000002007343 */ /* 0x006fea0003c00000 */
.L_x_147:
[----:B------:R-:W-:Y:S01]  /*5fa0*/  HFMA2 R0, -RZ, RZ, 0, 0.00048828125 ;  /* 0x00001000ff007431 */ /* 0x000fe200000001ff */
        /* <DEDUP_REMOVED lines=9> */
.L_x_148:
        /* <DEDUP_REMOVED lines=10> */
.L_x_149:
        /* <DEDUP_REMOVED lines=10> */
.L_x_150:
        /* <DEDUP_REMOVED lines=10> */
.L_x_91:
[----:B------:R-:W-:Y:S05]  /*6220*/  BSYNC.RECONVERGENT B6 ;  /* 0x0000000000067941 */ /* 0x000fea0003800200 */
.L_x_90:
[----:B-1----:R-:W1:Y:S01]  /*6230*/  S2R R3, SR_SWINHI ;  /* 0x0000000000037919 */ /* 0x002e620000002f00 */
[----:B------:R-:W-:Y:S01]  /*6240*/  IMAD.SHL.U32 R24, R18, 0x2, RZ ;  /* 0x0000000212187824 */ /* 0x000fe200078e00ff */
[----:B------:R-:W2:Y:S04]  /*6250*/  LDCU.64 UR4, c[0x0][0x880] ;  /* 0x00011000ff0477ac */ /* 0x000ea80008000a00 */
[----:B------:R-:W-:Y:S02]  /*6260*/  LOP3.LUT R24, R24, 0xfe, RZ, 0xc0, !PT ;  /* 0x000000fe18187812 */ /* 0x000fe400078ec0ff */
[----:B--2---:R-:W-:-:S04]  /*6270*/  ISETP.NE.U32.AND P6, PT, RZ, UR4, PT ;  /* 0x00000004ff007c0c */ /* 0x004fc8000bfc5070 */
[----:B------:R-:W-:Y:S02]  /*6280*/  ISETP.NE.AND.EX P6, PT, RZ, UR5, PT, P6 ;  /* 0x00000005ff007c0c */ /* 0x000fe4000bfc5360 */
[----:B------:R-:W-:Y:S02]  /*6290*/  MOV R4, R16 ;  /* 0x0000001000047202 */ /* 0x000fe40000000f00 */
[----:B-1----:R-:W-:-:S03]  /*62a0*/  MOV R5, R3 ;  /* 0x0000000300057202 */ /* 0x002fc60000000f00 */
[----:B------:R-:W-:-:S03]  /*62b0*/  IMAD.WIDE.U32 R24, R24, 0x2, R4 ;  /* 0x0000000218187825 */ /* 0x000fc600078e0004 */
[C---:B------:R-:W-:Y:S02]  /*62c0*/  IADD3 R3, P2, PT, R24.reuse, 0x200, RZ ;  /* 0x0000020018037810 */ /* 0x040fe40007f5e0ff */
[C---:B------:R-:W-:Y:S02]  /*62d0*/  IADD3 R5, P1, PT, R24.reuse, 0x400, RZ ;  /* 0x0000040018057810 */ /* 0x040fe40007f3e0ff */
[C---:B------:R-:W-:Y:S01]  /*62e0*/  IADD3 R7, P0, PT, R24.reuse, 0x600, RZ ;  /* 0x0000060018077810 */ /* 0x040fe20007f1e0ff */
[--C-:B------:R-:W-:Y:S01]  /*62f0*/  IMAD.X R35, RZ, RZ, R25.reuse, P2 ;  /* 0x000000ffff237224 */ /* 0x100fe200010e0619 */
[--C-:B------:R-:W-:Y:S01]  /*6300*/  SHF.R.U64 R11, R24, 0x3, R25.reuse ;  /* 0x00000003180b7819 */ /* 0x100fe20000001219 */
[--C-:B------:R-:W-:Y:S02]  /*6310*/  IMAD.X R33, RZ, RZ, R25.reuse, P1 ;  /* 0x000000ffff217224 */ /* 0x100fe400008e0619 */
[----:B------:R-:W-:Y:S01]  /*6320*/  IMAD.X R31, RZ, RZ, R25, P0 ;  /* 0x000000ffff1f7224 */ /* 0x000fe200000e0619 */
[----:B------:R-:W-:-:S02]  /*6330*/  SHF.R.U64 R0, R3, 0x3, R35 ;  /* 0x0000000303007819 */ /* 0x000fc40000001223 */
[----:B------:R-:W-:Y:S02]  /*6340*/  SHF.R.U64 R2, R5, 0x3, R33 ;  /* 0x0000000305027819 */ /* 0x000fe40000001221 */
[----:B------:R-:W-:Y:S02]  /*6350*/  SHF.R.U64 R4, R7, 0x3, R31 ;  /* 0x0000000307047819 */ /* 0x000fe4000000121f */
[----:B------:R-:W-:Y:S02]  /*6360*/  LOP3.LUT R34, R3, 0x30, R0, 0x78, !PT ;  /* 0x0000003003227812 */ /* 0x000fe400078e7800 */
[----:B------:R-:W-:Y:S02]  /*6370*/  LOP3.LUT R32, R5, 0x30, R2, 0x78, !PT ;  /* 0x0000003005207812 */ /* 0x000fe400078e7802 */
[----:B------:R-:W-:Y:S02]  /*6380*/  IADD3 R3, P3, PT, R24, 0x800, RZ ;  /* 0x0000080018037810 */ /* 0x000fe40007f7e0ff */
[----:B------:R-:W-:-:S02]  /*6390*/  LOP3.LUT R30, R7, 0x30, R4, 0x78, !PT ;  /* 0x00000030071e7812 */ /* 0x000fc400078e7804 */
[C---:B------:R-:W-:Y:S01]  /*63a0*/  IADD3 R5, P2, PT, R24.reuse, 0xa00, RZ ;  /* 0x00000a0018057810 */ /* 0x040fe20007f5e0ff */
[--C-:B------:R-:W-:Y:S01]  /*63b0*/  IMAD.X R29, RZ, RZ, R25.reuse, P3 ;  /* 0x000000ffff1d7224 */ /* 0x100fe200018e0619 */
[C---:B------:R-:W-:Y:S02]  /*63c0*/  IADD3 R7, P1, PT, R24.reuse, 0xc00, RZ ;  /* 0x00000c0018077810 */ /* 0x040fe40007f3e0ff */
[C---:B------:R-:W-:Y:S01]  /*63d0*/  IADD3 R9, P0, PT, R24.reuse, 0xe00, RZ ;  /* 0x00000e0018097810 */ /* 0x040fe20007f1e0ff */
[----:B------:R-:W-:Y:S01]  /*63e0*/  IMAD.X R27, RZ, RZ, R25, P2 ;  /* 0x000000ffff1b7224 */ /* 0x000fe200010e0619 */
[----:B------:R-:W-:Y:S01]  /*63f0*/  SHF.R.U64 R0, R3, 0x3, R29 ;  /* 0x0000000303007819 */ /* 0x000fe2000000121d */
[----:B------:R-:W-:Y:S01]  /*6400*/  IMAD.X R23, RZ, RZ, R25, P1 ;  /* 0x000000ffff177224 */ /* 0x000fe200008e0619 */
[----:B------:R-:W-:Y:S01]  /*6410*/  LOP3.LUT R10, R24, 0x30, R11, 0x78, !PT ;  /* 0x00000030180a7812 */ /* 0x000fe200078e780b */
[----:B------:R-:W-:Y:S01]  /*6420*/  IMAD.X R21, RZ, RZ, R25, P0 ;  /* 0x000000ffff157224 */ /* 0x000fe200000e0619 */
[----:B------:R-:W-:Y:S01]  /*6430*/  SHF.R.U64 R2, R5, 0x3, R27 ;  /* 0x0000000305027819 */ /* 0x000fe2000000121b */
[----:B------:R-:W-:Y:S01]  /*6440*/  IMAD.MOV.U32 R11, RZ, RZ, R25 ;  /* 0x000000ffff0b7224 */ /* 0x000fe200078e0019 */
[----:B------:R-:W-:-:S02]  /*6450*/  SHF.R.U64 R4, R7, 0x3, R23 ;  /* 0x0000000307047819 */ /* 0x000fc40000001217 */
[----:B------:R-:W-:Y:S02]  /*6460*/  SHF.R.U64 R6, R9, 0x3, R21 ;  /* 0x0000000309067819 */ /* 0x000fe40000001215 */
[----:B------:R-:W-:Y:S01]  /*6470*/  LOP3.LUT R28, R3, 0x30, R0, 0x78, !PT ;  /* 0x00000030031c7812 */ /* 0x000fe200078e7800 */
[----:B------:R1:W-:Y:S01]  /*6480*/  ST.E desc[UR48][R10.64], RZ ;  /* 0x000000ff0a007985 */ /* 0x0003e2000c101930 */
[----:B------:R-:W-:Y:S02]  /*6490*/  LOP3.LUT R26, R5, 0x30, R2, 0x78, !PT ;  /* 0x00000030051a7812 */ /* 0x000fe400078e7802 */
[C---:B------:R-:W-:Y:S01]  /*64a0*/  IADD3 R0, P3, PT, R24.reuse, 0x1000, RZ ;  /* 0x0000100018007810 */ /* 0x040fe20007f7e0ff */
[----:B------:R2:W-:Y:S01]  /*64b0*/  ST.E desc[UR48][R34.64], RZ ;  /* 0x000000ff22007985 */ /* 0x0005e2000c101930 */
[----:B------:R-:W-:Y:S02]  /*64c0*/  LOP3.LUT R22, R7, 0x30, R4, 0x78, !PT ;  /* 0x0000003007167812 */ /* 0x000fe400078e7804 */
[C---:B------:R-:W-:Y:S01]  /*64d0*/  IADD3 R2, P2, PT, R24.reuse, 0x1200, RZ ;  /* 0x0000120018027810 */ /* 0x040fe20007f5e0ff */
[--C-:B------:R-:W-:Y:S01]  /*64e0*/  IMAD.X R19, RZ, RZ, R25.reuse, P3 ;  /* 0x000000ffff137224 */ /* 0x100fe200018e0619 */
[----:B------:R-:W-:Y:S01]  /*64f0*/  LOP3.LUT R20, R9, 0x30, R6, 0x78, !PT ;  /* 0x0000003009147812 */ /* 0x000fe200078e7806 */
[----:B------:R2:W-:Y:S01]  /*6500*/  ST.E desc[UR48][R32.64], RZ ;  /* 0x000000ff20007985 */ /* 0x0005e2000c101930 */
[C---:B------:R-:W-:Y:S01]  /*6510*/  IADD3 R4, P1, PT, R24.reuse, 0x1400, RZ ;  /* 0x0000140018047810 */ /* 0x040fe20007f3e0ff */
[----:B------:R-:W-:Y:S01]  /*6520*/  IMAD.X R15, RZ, RZ, R25, P2 ;  /* 0x000000ffff0f7224 */ /* 0x000fe200010e0619 */
[----:B------:R-:W-:Y:S01]  /*6530*/  IADD3 R6, P0, PT, R24, 0x1600, RZ ;  /* 0x0000160018067810 */ /* 0x000fe20007f1e0ff */
[----:B------:R2:W-:Y:S01]  /*6540*/  ST.E desc[UR48][R30.64], RZ ;  /* 0x000000ff1e007985 */ /* 0x0005e2000c101930 */
[----:B------:R-:W-:Y:S01]  /*6550*/  SHF.R.U64 R3, R0, 0x3, R19 ;  /* 0x0000000300037819 */ /* 0x000fe20000001213 */
[----:B------:R-:W-:Y:S01]  /*6560*/  IMAD.X R13, RZ, RZ, R25, P1 ;  /* 0x000000ffff0d7224 */ /* 0x000fe200008e0619 */
[----:B------:R-:W-:Y:S01]  /*6570*/  SHF.R.U64 R5, R2, 0x3, R15 ;  /* 0x0000000302057819 */ /* 0x000fe2000000120f */
[----:B------:R2:W-:Y:S01]  /*6580*/  ST.E desc[UR48][R28.64], RZ ;  /* 0x000000ff1c007985 */ /* 0x0005e2000c101930 */
[----:B------:R-:W-:-:S02]  /*6590*/  LOP3.LUT R18, R0, 0x30, R3, 0x78, !PT ;  /* 0x0000003000127812 */ /* 0x000fc400078e7803 */
[----:B------:R-:W-:Y:S01]  /*65a0*/  SHF.R.U64 R7, R4, 0x3, R13 ;  /* 0x0000000304077819 */ /* 0x000fe2000000120d */
[----:B------:R2:W-:Y:S01]  /*65b0*/  ST.E desc[UR48][R26.64], RZ ;  /* 0x000000ff1a007985 */ /* 0x0005e2000c101930 */
[----:B------:R-:W-:Y:S01]  /*65c0*/  LOP3.LUT R14, R2, 0x30, R5, 0x78, !PT ;  /* 0x00000030020e7812 */ /* 0x000fe200078e7805 */
[----:B-1----:R-:W-:Y:S01]  /*65d0*/  IMAD.X R11, RZ, RZ, R25, P0 ;  /* 0x000000ffff0b7224 */ /* 0x002fe200000e0619 */
[----:B------:R-:W-:Y:S01]  /*65e0*/  IADD3 R0, P3, PT, R24, 0x1800, RZ ;  /* 0x0000180018007810 */ /* 0x000fe20007f7e0ff */
[----:B------:R2:W-:Y:S01]  /*65f0*/  ST.E desc[UR48][R22.64], RZ ;  /* 0x000000ff16007985 */ /* 0x0005e2000c101930 */
[----:B------:R-:W-:Y:S02]  /*6600*/  LOP3.LUT R12, R4, 0x30, R7, 0x78, !PT ;  /* 0x00000030040c7812 */ /* 0x000fe400078e7807 */
[----:B------:R-:W-:Y:S01]  /*6610*/  SHF.R.U64 R9, R6, 0x3, R11 ;  /* 0x0000000306097819 */ /* 0x000fe2000000120b */
[----:B------:R-:W-:Y:S01]  /*6620*/  IMAD.X R43, RZ, RZ, R25, P3 ;  /* 0x000000ffff2b7224 */ /* 0x000fe200018e0619 */
[----:B------:R-:W-:Y:S01]  /*6630*/  IADD3 R2, P2, PT, R24, 0x1a00, RZ ;  /* 0x00001a0018027810 */ /* 0x000fe20007f5e0ff */
[----:B------:R2:W-:Y:S01]  /*6640*/  ST.E desc[UR48][R20.64], RZ ;  /* 0x000000ff14007985 */ /* 0x0005e2000c101930 */
[----:B------:R-:W-:-:S02]  /*6650*/  LOP3.LUT R10, R6, 0x30, R9, 0x78, !PT ;  /* 0x00000030060a7812 */ /* 0x000fc400078e7809 */
[C---:B------:R-:W-:Y:S01]  /*6660*/  IADD3 R4, P1, PT, R24.reuse, 0x1c00, RZ ;  /* 0x00001c0018047810 */ /* 0x040fe20007f3e0ff */
[----:B------:R-:W-:Y:S01]  /*6670*/  IMAD.X R41, RZ, RZ, R25, P2 ;  /* 0x000000ffff297224 */ /* 0x000fe200010e0619 */
[----:B------:R-:W-:Y:S01]  /*6680*/  IADD3 R6, P0, PT, R24, 0x1e00, RZ ;  /* 0x00001e0018067810 */ /* 0x000fe20007f1e0ff */
[----:B------:R2:W-:Y:S01]  /*6690*/  ST.E desc[UR48][R18.64], RZ ;  /* 0x000000ff12007985 */ /* 0x0005e2000c101930 */
[----:B------:R-:W-:Y:S01]  /*66a0*/  SHF.R.U64 R3, R0, 0x3, R43 ;  /* 0x0000000300037819 */ /* 0x000fe2000000122b */
[----:B------:R-:W-:Y:S01]  /*66b0*/  IMAD.X R39, RZ, RZ, R25, P1 ;  /* 0x000000ffff277224 */ /* 0x000fe200008e0619 */
[----:B------:R-:W-:Y:S01]  /*66c0*/  SHF.R.U64 R5, R2, 0x3, R41 ;  /* 0x0000000302057819 */ /* 0x000fe20000001229 */
[----:B------:R-:W-:Y:S01]  /*66d0*/  IMAD.X R37, RZ, RZ, R25, P0 ;  /* 0x000000ffff257224 */ /* 0x000fe200000e0619 */
[----:B------:R-:W-:Y:S01]  /*66e0*/  LOP3.LUT R42, R0, 0x30, R3, 0x78, !PT ;  /* 0x00000030002a7812 */ /* 0x000fe200078e7803 */
[----:B------:R2:W-:Y:S01]  /*66f0*/  ST.E desc[UR48][R14.64], RZ ;  /* 0x000000ff0e007985 */ /* 0x0005e2000c101930 */
[----:B------:R-:W-:-:S02]  /*6700*/  SHF.R.U64 R7, R4, 0x3, R39 ;  /* 0x0000000304077819 */ /* 0x000fc40000001227 */
[----:B------:R-:W-:Y:S01]  /*6710*/  SHF.R.U64 R9, R6, 0x3, R37 ;  /* 0x0000000306097819 */ /* 0x000fe20000001225 */
[----:B------:R2:W-:Y:S01]  /*6720*/  ST.E desc[UR48][R12.64], RZ ;  /* 0x000000ff0c007985 */ /* 0x0005e2000c101930 */
[----:B------:R-:W-:Y:S02]  /*6730*/  LOP3.LUT R40, R2, 0x30, R5, 0x78, !PT ;  /* 0x0000003002287812 */ /* 0x000fe400078e7805 */
[----:B------:R-:W-:Y:S01]  /*6740*/  LOP3.LUT R38, R4, 0x30, R7, 0x78, !PT ;  /* 0x0000003004267812 */ /* 0x000fe200078e7807 */
[----:B------:R2:W-:Y:S01]  /*6750*/  ST.E desc[UR48][R10.64], RZ ;  /* 0x000000ff0a007985 */ /* 0x0005e2000c101930 */
[----:B------:R-:W-:-:S03]  /*6760*/  LOP3.LUT R36, R6, 0x30, R9, 0x78, !PT ;  /* 0x0000003006247812 */ /* 0x000fc600078e7809 */
[----:B------:R2:W-:Y:S04]  /*6770*/  ST.E desc[UR48][R42.64], RZ ;  /* 0x000000ff2a007985 */ /* 0x0005e8000c101930 */
[----:B------:R2:W-:Y:S04]  /*6780*/  ST.E desc[UR48][R40.64], RZ ;  /* 0x000000ff28007985 */ /* 0x0005e8000c101930 */
[----:B------:R2:W-:Y:S01]  /*6790*/  ST.E desc[UR48][R38.64], RZ ;  /* 0x000000ff26007985 */ /* 0x0005e2000c101930 */
[----:B------:R-:W1:Y:S01]  /*67a0*/  S2R R2, SR_CTAID.Z ;  /* 0x0000000000027919 */ /* 0x000e620000002700 */
[----:B------:R-:W3:Y:S02]  /*67b0*/  S2R R0, SR_CTAID.Y ;  /* 0x0000000000007919 */ /* 0x000ee40000002600 */
[----:B------:R2:W-:Y:S01]  /*67c0*/  ST.E desc[UR48][R36.64], RZ ;  /* 0x000000ff24007985 */ /* 0x0005e2000c101930 */
[----:B------:R-:W-:Y:S05]  /*67d0*/  @!P6 BRA `(.L_x_151) ;  /* 0x000000000090e947 */ /* 0x000fea0003800000 */
[----:B------:R-:W4:Y:S01]  /*67e0*/  LDCU UR4, c[0x0][0x380] ;  /* 0x00007000ff0477ac */ /* 0x000f220008000800 */
[----:B------:R-:W-:Y:S01]  /*67f0*/  IADD3 R3, PT, PT, R17, UR39, RZ ;  /* 0x0000002711037c10 */ /* 0x000fe2000fffe0ff */
[----:B------:R-:W-:Y:S03]  /*6800*/  BSSY.RECONVERGENT B0, `(.L_x_151) ;  /* 0x0000021000007945 */ /* 0x000fe60003800200 */
[----:B----4-:R-:W-:-:S13]  /*6810*/  ISETP.GE.AND P0, PT, R3, UR4, PT ;  /* 0x0000000403007c0c */ /* 0x010fda000bf06270 */
[----:B------:R-:W-:Y:S05]  /*6820*/  @P0 BRA `(.L_x_152) ;  /* 0x0000000000780947 */ /* 0x000fea0003800000 */
[----:B------:R-:W4:Y:S01]  /*6830*/  LDCU UR7, c[0x0][0x38c] ;  /* 0x00007180ff0777ac */ /* 0x000f220008000800 */
[----:B------:R-:W1:Y:S01]  /*6840*/  LDCU UR6, c[0x0][0x890] ;  /* 0x00011200ff0677ac */ /* 0x000e620008000800 */
[----:B------:R-:W5:Y:S01]  /*6850*/  LDCU.64 UR4, c[0x0][0x888] ;  /* 0x00011100ff0477ac */ /* 0x000f620008000a00 */
[----:B----4-:R-:W4:Y:S01]  /*6860*/  I2F.U32.RP R8, UR7 ;  /* 0x0000000700087d06 */ /* 0x010f220008209000 */
[----:B------:R-:W-:-:S07]  /*6870*/  ISETP.NE.U32.AND P0, PT, RZ, UR7, PT ;  /* 0x00000007ff007c0c */ /* 0x000fce000bf05070 */
[----:B----4-:R-:W4:Y:S02]  /*6880*/  MUFU.RCP R6, R8 ;  /* 0x0000000800067308 */ /* 0x010f240000001000 */
[----:B----4-:R-:W-:-:S06]  /*6890*/  IADD3 R6, PT, PT, R6, 0xffffffe, RZ ;  /* 0x0ffffffe06067810 */ /* 0x010fcc0007ffe0ff */
[----:B------:R-:W4:Y:S02]  /*68a0*/  F2I.FTZ.U32.TRUNC.NTZ R5, R6 ;  /* 0x0000000600057305 */ /* 0x000f24000021f000 */
[----:B----4-:R-:W-:-:S05]  /*68b0*/  IADD3 R4, PT, PT, RZ, -R5, RZ ;  /* 0x80000005ff047210 */ /* 0x010fca0007ffe0ff */
[----:B------:R-:W-:Y:S02]  /*68c0*/  IMAD R7, R4, UR7, RZ ;  /* 0x0000000704077c24 */ /* 0x000fe4000f8e02ff */
[----:B------:R-:W-:-:S05]  /*68d0*/  HFMA2 R4, -RZ, RZ, 0, 0 ;  /* 0x00000000ff047431 */ /* 0x000fca00000001ff */
[----:B------:R-:W-:-:S04]  /*68e0*/  IMAD.HI.U32 R5, R5, R7, R4 ;  /* 0x0000000705057227 */ /* 0x000fc800078e0004 */
[----:B-1----:R-:W-:Y:S02]  /*68f0*/  IMAD R4, R2, UR6, R3 ;  /* 0x0000000602047c24 */ /* 0x002fe4000f8e0203 */
[----:B---3--:R-:W-:-:S04]  /*6900*/  IMAD.HI.U32 R5, R5, R0, RZ ;  /* 0x0000000005057227 */ /* 0x008fc800078e00ff */
[----:B------:R-:W-:-:S04]  /*6910*/  IMAD.MOV R7, RZ, RZ, -R5 ;  /* 0x000000ffff077224 */ /* 0x000fc800078e0a05 */
[----:B------:R-:W-:-:S05]  /*6920*/  IMAD R7, R7, UR7, R0 ;  /* 0x0000000707077c24 */ /* 0x000fca000f8e0200 */
[----:B------:R-:W-:-:S13]  /*6930*/  ISETP.GE.U32.AND P2, PT, R7, UR7, PT ;  /* 0x0000000707007c0c */ /* 0x000fda000bf46070 */
[----:B------:R-:W-:Y:S02]  /*6940*/  @P2 IADD3 R7, PT, PT, R7, -UR7, RZ ;  /* 0x8000000707072c10 */ /* 0x000fe4000fffe0ff */
[----:B------:R-:W-:Y:S02]  /*6950*/  @P2 IADD3 R5, PT, PT, R5, 0x1, RZ ;  /* 0x0000000105052810 */ /* 0x000fe40007ffe0ff */
[----:B------:R-:W-:Y:S02]  /*6960*/  ISETP.GE.U32.AND P1, PT, R7, UR7, PT ;  /* 0x0000000707007c0c */ /* 0x000fe4000bf26070 */
[----:B------:R-:W1:Y:S11]  /*6970*/  LDC.64 R6, c[0x0][0x880] ;  /* 0x00022000ff067b82 */ /* 0x000e760000000a00 */
[----:B------:R-:W-:Y:S01]  /*6980*/  @P1 VIADD R5, R5, 0x1 ;  /* 0x0000000105051836 */ /* 0x000fe20000000000 */
[----:B------:R-:W-:-:S04]  /*6990*/  @!P0 LOP3.LUT R5, RZ, UR7, RZ, 0x33, !PT ;  /* 0x00000007ff058c12 */ /* 0x000fc8000f8e33ff */
[C---:B------:R-:W-:Y:S01]  /*69a0*/  IADD3 R3, PT, PT, -R5.reuse, RZ, RZ ;  /* 0x000000ff05037210 */ /* 0x040fe20007ffe1ff */
[----:B-----5:R-:W-:-:S04]  /*69b0*/  IMAD R5, R5, UR5, R4 ;  /* 0x0000000505057c24 */ /* 0x020fc8000f8e0204 */
[----:B------:R-:W-:Y:S01]  /*69c0*/  IMAD R4, R3, UR7, R0 ;  /* 0x0000000703047c24 */ /* 0x000fe2000f8e0200 */
[----:B------:R-:W-:-:S03]  /*69d0*/  MOV R3, 0xff800000 ;  /* 0xff80000000037802 */ /* 0x000fc60000000f00 */
[----:B------:R-:W-:-:S04]  /*69e0*/  IMAD R5, R4, UR4, R5 ;  /* 0x0000000404057c24 */ /* 0x000fc8000f8e0205 */
[----:B-1----:R-:W-:-:S05]  /*69f0*/  IMAD.WIDE.U32 R6, R5, 0x4, R6 ;  /* 0x0000000405067825 */ /* 0x002fca00078e0006 */
[----:B------:R4:W-:Y:S02]  /*6a00*/  STG.E desc[UR48][R6.64], R3 ;  /* 0x0000000306007986 */ /* 0x0009e4000c101930 */
.L_x_152:
[----:B------:R-:W-:Y:S05]  /*6a10*/  BSYNC.RECONVERGENT B0 ;  /* 0x0000000000007941 */ /* 0x000fea0003800200 */
.L_x_151:
[----:B------:R-:W-:-:S09]  /*6a20*/  UISETP.NE.AND UP0, UPT, UR38, URZ, UPT ;  /* 0x000000ff2600728c */ /* 0x000fd2000bf05270 */
[----:B------:R-:W-:Y:S05]  /*6a30*/  BRA.U UP0, `(.L_x_153) ;  /* 0x0000000100047547 */ /* 0x000fea000b800000 */
[----:B------:R-:W-:Y:S05]  /*6a40*/  BPT.TRAP 0x1 ;  /* 0x000000040000795c */ /* 0x000fea0000300000 */
.L_x_153:
[C---:B----4-:R-:W-:Y:S01]  /*6a50*/  IADD3 R3, P3, PT, R24.reuse, 0x2000, RZ ;  /* 0x0000200018037810 */ /* 0x050fe20007f7e0ff */
[----:B------:R4:W-:Y:S01]  /*6a60*/  SYNCS.ARRIVE.TRANS64.A1T0 RZ, [R16+URZ+0xa0b0], RZ ;  /* 0x00a0b0ff10ff79a7 */ /* 0x0009e200081000ff */
[C---:B------:R-:W-:Y:S01]  /*6a70*/  IADD3 R5, P2, PT, R24.reuse, 0x2200, RZ ;  /* 0x0000220018057810 */ /* 0x040fe20007f5e0ff */
[----:B------:R-:W-:Y:S01]  /*6a80*/  UISETP.NE.AND UP0, UPT, UR38, URZ, UPT ;  /* 0x000000ff2600728c */ /* 0x000fe2000bf05270 */
[C---:B------:R-:W-:Y:S01]  /*6a90*/  IADD3 R7, P1, PT, R24.reuse, 0x2400, RZ ;  /* 0x0000240018077810 */ /* 0x040fe20007f3e0ff */
[--C-:B------:R-:W-:Y:S01]  /*6aa0*/  IMAD.X R55, RZ, RZ, R25.reuse, P3 ;  /* 0x000000ffff377224 */ /* 0x100fe200018e0619 */
[C---:B------:R-:W-:Y:S01]  /*6ab0*/  IADD3 R9, P0, PT, R24.reuse, 0x2600, RZ ;  /* 0x0000260018097810 */ /* 0x040fe20007f1e0ff */
[--C-:B------:R-:W-:Y:S01]  /*6ac0*/  IMAD.X R53, RZ, RZ, R25.reuse, P2 ;  /* 0x000000ffff357224 */ /* 0x100fe200010e0619 */
[C---:B--2---:R-:W-:Y:S01]  /*6ad0*/  IADD3 R11, P5, PT, R24.reuse, 0x2800, RZ ;  /* 0x00002800180b7810 */ /* 0x044fe20007fbe0ff */
[--C-:B------:R-:W-:Y:S01]  /*6ae0*/  IMAD.X R51, RZ, RZ, R25.reuse, P1 ;  /* 0x000000ffff337224 */ /* 0x100fe200008e0619 */
[C---:B------:R-:W-:Y:S01]  /*6af0*/  IADD3 R12, P4, PT, R24.reuse, 0x2a00, RZ ;  /* 0x00002a00180c7810 */ /* 0x040fe20007f9e0ff */
[--C-:B------:R-:W-:Y:S01]  /*6b00*/  IMAD.X R49, RZ, RZ, R25.reuse, P0 ;  /* 0x000000ffff317224 */ /* 0x100fe200000e0619 */
[C---:B------:R-:W-:Y:S01]  /*6b10*/  IADD3 R13, P3, PT, R24.reuse, 0x2c00, RZ ;  /* 0x00002c00180d7810 */ /* 0x040fe20007f7e0ff */
[--C-:B------:R-:W-:Y:S01]  /*6b20*/  IMAD.X R47, RZ, RZ, R25.reuse, P5 ;  /* 0x000000ffff2f7224 */ /* 0x100fe200028e0619 */
[C---:B------:R-:W-:Y:S01]  /*6b30*/  IADD3 R14, P2, PT, R24.reuse, 0x2e00, RZ ;  /* 0x00002e00180e7810 */ /* 0x040fe20007f5e0ff */
[--C-:B------:R-:W-:Y:S01]  /*6b40*/  IMAD.X R45, RZ, RZ, R25.reuse, P4 ;  /* 0x000000ffff2d7224 */ /* 0x100fe200020e0619 */
[C---:B------:R-:W-:Y:S01]  /*6b50*/  IADD3 R15, P1, PT, R24.reuse, 0x3000, RZ ;  /* 0x00003000180f7810 */ /* 0x040fe20007f3e0ff */
[----:B------:R-:W-:Y:S01]  /*6b60*/  IMAD.X R43, RZ, RZ, R25, P3 ;  /* 0x000000ffff2b7224 */ /* 0x000fe200018e0619 */
[----:B------:R-:W-:Y:S01]  /*6b70*/  SHF.R.U64 R4, R3, 0x3, R55 ;  /* 0x0000000303047819 */ /* 0x000fe20000001237 */
[--C-:B------:R-:W-:Y:S01]  /*6b80*/  IMAD.X R41, RZ, RZ, R25.reuse, P2 ;  /* 0x000000ffff297224 */ /* 0x100fe200010e0619 */
[C---:B------:R-:W-:Y:S01]  /*6b90*/  IADD3 R18, P0, PT, R24.reuse, 0x3200, RZ ;  /* 0x0000320018127810 */ /* 0x040fe20007f1e0ff */
[----:B------:R-:W-:Y:S01]  /*6ba0*/  IMAD.X R39, RZ, RZ, R25, P1 ;  /* 0x000000ffff277224 */ /* 0x000fe200008e0619 */
[----:B------:R-:W-:-:S02]  /*6bb0*/  IADD3 R19, P5, PT, R24, 0x3400, RZ ;  /* 0x0000340018137810 */ /* 0x000fc40007fbe0ff */
[----:B------:R-:W-:Y:S01]  /*6bc0*/  SHF.R.U64 R6, R5, 0x3, R53 ;  /* 0x0000000305067819 */ /* 0x000fe20000001235 */
[--C-:B------:R-:W-:Y:S01]  /*6bd0*/  IMAD.X R37, RZ, RZ, R25.reuse, P0 ;  /* 0x000000ffff257224 */ /* 0x100fe200000e0619 */
[C---:B------:R-:W-:Y:S01]  /*6be0*/  IADD3 R20, P4, PT, R24.reuse, 0x3600, RZ ;  /* 0x0000360018147810 */ /* 0x040fe20007f9e0ff */
[--C-:B------:R-:W-:Y:S01]  /*6bf0*/  IMAD.X R35, RZ, RZ, R25.reuse, P5 ;  /* 0x000000ffff237224 */ /* 0x100fe200028e0619 */
[----:B------:R-:W-:Y:S02]  /*6c00*/  LOP3.LUT R54, R3, 0x30, R4, 0x78, !PT ;  /* 0x0000003003367812 */ /* 0x000fe400078e7804 */
[C---:B------:R-:W-:Y:S01]  /*6c10*/  IADD3 R21, P3, PT, R24.reuse, 0x3800, RZ ;  /* 0x0000380018157810 */ /* 0x040fe20007f7e0ff */
[----:B------:R-:W-:Y:S01]  /*6c20*/  IMAD.X R33, RZ, RZ, R25, P4 ;  /* 0x000000ffff217224 */ /* 0x000fe200020e0619 */
[----:B------:R-:W-:Y:S01]  /*6c30*/  SHF.R.U64 R8, R7, 0x3, R51 ;  /* 0x0000000307087819 */ /* 0x000fe20000001233 */
[----:B------:R4:W-:Y:S01]  /*6c40*/  ST.E desc[UR48][R54.64], RZ ;  /* 0x000000ff36007985 */ /* 0x0009e2000c101930 */
[----:B------:R-:W-:Y:S01]  /*6c50*/  SHF.R.U64 R4, R11, 0x3, R47 ;  /* 0x000000030b047819 */ /* 0x000fe2000000122f */
[----:B------:R-:W-:Y:S01]  /*6c60*/  IMAD.X R31, RZ, RZ, R25, P3 ;  /* 0x000000ffff1f7224 */ /* 0x000fe200018e0619 */
[----:B------:R-:W-:-:S02]  /*6c70*/  IADD3 R22, P2, PT, R24, 0x3a00, RZ ;  /* 0x00003a0018167810 */ /* 0x000fc40007f5e0ff */
[----:B------:R-:W-:Y:S02]  /*6c80*/  SHF.R.U64 R10, R9, 0x3, R49 ;  /* 0x00000003090a7819 */ /* 0x000fe40000001231 */
[----:B------:R-:W-:Y:S01]  /*6c90*/  LOP3.LUT R52, R5, 0x30, R6, 0x78, !PT ;  /* 0x0000003005347812 */ /* 0x000fe200078e7806 */
[----:B------:R-:W-:Y:S01]  /*6ca0*/  IMAD.X R29, RZ, RZ, R25, P2 ;  /* 0x000000ffff1d7224 */ /* 0x000fe200010e0619 */
[----:B------:R-:W-:Y:S02]  /*6cb0*/  SHF.R.U64 R3, R12, 0x3, R45 ;  /* 0x000000030c037819 */ /* 0x000fe4000000122d */
[C---:B------:R-:W-:Y:S01]  /*6cc0*/  IADD3 R23, P1, PT, R24.reuse, 0x3c00, RZ ;  /* 0x00003c0018177810 */ /* 0x040fe20007f3e0ff */
[----:B------:R4:W-:Y:S01]  /*6cd0*/  ST.E desc[UR48][R52.64], RZ ;  /* 0x000000ff34007985 */ /* 0x0009e2000c101930 */
[----:B------:R-:W-:Y:S02]  /*6ce0*/  SHF.R.U64 R6, R13, 0x3, R43 ;  /* 0x000000030d067819 */ /* 0x000fe4000000122b */
[----:B------:R-:W-:Y:S01]  /*6cf0*/  IADD3 R24, P0, PT, R24, 0x3e00, RZ ;  /* 0x00003e0018187810 */ /* 0x000fe20007f1e0ff */
[----:B------:R-:W-:Y:S01]  /*6d00*/  IMAD.X R27, RZ, RZ, R25, P1 ;  /* 0x000000ffff1b7224 */ /* 0x000fe200008e0619 */
[----:B------:R-:W-:-:S02]  /*6d10*/  SHF.R.U64 R5, R14, 0x3, R41 ;  /* 0x000000030e057819 */ /* 0x000fc40000001229 */
[----:B------:R-:W-:Y:S01]  /*6d20*/  LOP3.LUT R50, R7, 0x30, R8, 0x78, !PT ;  /* 0x0000003007327812 */ /* 0x000fe200078e7808 */
[----:B------:R-:W-:Y:S01]  /*6d30*/  IMAD.X R25, RZ, RZ, R25, P0 ;  /* 0x000000ffff197224 */ /* 0x000fe200000e0619 */
[----:B------:R-:W-:Y:S02]  /*6d40*/  LOP3.LUT R46, R11, 0x30, R4, 0x78, !PT ;  /* 0x000000300b2e7812 */ /* 0x000fe400078e7804 */
[----:B------:R-:W-:Y:S01]  /*6d50*/  LOP3.LUT R48, R9, 0x30, R10, 0x78, !PT ;  /* 0x0000003009307812 */ /* 0x000fe200078e780a */
[----:B------:R4:W-:Y:S01]  /*6d60*/  ST.E desc[UR48][R50.64], RZ ;  /* 0x000000ff32007985 */ /* 0x0009e2000c101930 */
[----:B------:R-:W-:Y:S02]  /*6d70*/  LOP3.LUT R44, R12, 0x30, R3, 0x78, !PT ;  /* 0x000000300c2c7812 */ /* 0x000fe400078e7803 */
[----:B------:R-:W-:Y:S01]  /*6d80*/  SHF.R.U64 R4, R15, 0x3, R39 ;  /* 0x000000030f047819 */ /* 0x000fe20000001227 */
[----:B------:R4:W-:Y:S01]  /*6d90*/  ST.E desc[UR48][R48.64], RZ ;  /* 0x000000ff30007985 */ /* 0x0009e2000c101930 */
[----:B------:R-:W-:-:S02]  /*6da0*/  LOP3.LUT R42, R13, 0x30, R6, 0x78, !PT ;  /* 0x000000300d2a7812 */ /* 0x000fc400078e7806 */
[----:B------:R-:W-:Y:S01]  /*6db0*/  SHF.R.U64 R3, R18, 0x3, R37 ;  /* 0x0000000312037819 */ /* 0x000fe20000001225 */
[----:B------:R4:W-:Y:S01]  /*6dc0*/  ST.E desc[UR48][R46.64], RZ ;  /* 0x000000ff2e007985 */ /* 0x0009e2000c101930 */
[----:B------:R-:W-:Y:S02]  /*6dd0*/  LOP3.LUT R40, R14, 0x30, R5, 0x78, !PT ;  /* 0x000000300e287812 */ /* 0x000fe400078e7805 */
[----:B------:R-:W-:Y:S01]  /*6de0*/  SHF.R.U64 R6, R19, 0x3, R35 ;  /* 0x0000000313067819 */ /* 0x000fe20000001223 */
[----:B------:R4:W-:Y:S01]  /*6df0*/  ST.E desc[UR48][R44.64], RZ ;  /* 0x000000ff2c007985 */ /* 0x0009e2000c101930 */
[----:B------:R-:W-:Y:S02]  /*6e00*/  SHF.R.U64 R5, R20, 0x3, R33 ;  /* 0x0000000314057819 */ /* 0x000fe40000001221 */
[----:B------:R-:W-:Y:S01]  /*6e10*/  LOP3.LUT R38, R15, 0x30, R4, 0x78, !PT ;  /* 0x000000300f267812 */ /* 0x000fe200078e7804 */
[----:B------:R4:W-:Y:S01]  /*6e20*/  ST.E desc[UR48][R42.64], RZ ;  /* 0x000000ff2a007985 */ /* 0x0009e2000c101930 */
[----:B------:R-:W-:-:S02]  /*6e30*/  LOP3.LUT R36, R18, 0x30, R3, 0x78, !PT ;  /* 0x0000003012247812 */ /* 0x000fc400078e7803 */
[----:B------:R-:W-:Y:S01]  /*6e40*/  SHF.R.U64 R4, R21, 0x3, R31 ;  /* 0x0000000315047819 */ /* 0x000fe2000000121f */
[----:B------:R4:W-:Y:S01]  /*6e50*/  ST.E desc[UR48][R40.64], RZ ;  /* 0x000000ff28007985 */ /* 0x0009e2000c101930 */
[----:B------:R-:W-:Y:S02]  /*6e60*/  LOP3.LUT R34, R19, 0x30, R6, 0x78, !PT ;  /* 0x0000003013227812 */ /* 0x000fe400078e7806 */
[----:B------:R-:W-:Y:S01]  /*6e70*/  SHF.R.U64 R3, R22, 0x3, R29 ;  /* 0x0000000316037819 */ /* 0x000fe2000000121d */
[----:B------:R4:W-:Y:S01]  /*6e80*/  ST.E desc[UR48][R38.64], RZ ;  /* 0x000000ff26007985 */ /* 0x0009e2000c101930 */
[----:B------:R-:W-:Y:S02]  /*6e90*/  LOP3.LUT R32, R20, 0x30, R5, 0x78, !PT ;  /* 0x0000003014207812 */ /* 0x000fe400078e7805 */
[----:B------:R-:W-:Y:S01]  /*6ea0*/  SHF.R.U64 R6, R23, 0x3, R27 ;  /* 0x0000000317067819 */ /* 0x000fe2000000121b */
[----:B------:R4:W-:Y:S01]  /*6eb0*/  ST.E desc[UR48][R36.64], RZ ;  /* 0x000000ff24007985 */ /* 0x0009e2000c101930 */
[----:B------:R-:W-:-:S02]  /*6ec0*/  SHF.R.U64 R5, R24, 0x3, R25 ;  /* 0x0000000318057819 */ /* 0x000fc40000001219 */
[----:B------:R-:W-:Y:S01]  /*6ed0*/  LOP3.LUT R30, R21, 0x30, R4, 0x78, !PT ;  /* 0x00000030151e7812 */ /* 0x000fe200078e7804 */
[----:B------:R4:W-:Y:S01]  /*6ee0*/  ST.E desc[UR48][R34.64], RZ ;  /* 0x000000ff22007985 */ /* 0x0009e2000c101930 */
[----:B------:R-:W-:Y:S02]  /*6ef0*/  LOP3.LUT R28, R22, 0x30, R3, 0x78, !PT ;  /* 0x00000030161c7812 */ /* 0x000fe400078e7803 */
[----:B------:R-:W-:Y:S01]  /*6f00*/  LOP3.LUT R26, R23, 0x30, R6, 0x78, !PT ;  /* 0x00000030171a7812 */ /* 0x000fe200078e7806 */
[----:B------:R4:W-:Y:S01]  /*6f10*/  ST.E desc[UR48][R32.64], RZ ;  /* 0x000000ff20007985 */ /* 0x0009e2000c101930 */
[----:B------:R-:W-:-:S03]  /*6f20*/  LOP3.LUT R24, R24, 0x30, R5, 0x78, !PT ;  /* 0x0000003018187812 */ /* 0x000fc600078e7805 */
[----:B------:R4:W-:Y:S04]  /*6f30*/  ST.E desc[UR48][R30.64], RZ ;  /* 0x000000ff1e007985 */ /* 0x0009e8000c101930 */
[----:B------:R4:W-:Y:S04]  /*6f40*/  ST.E desc[UR48][R28.64], RZ ;  /* 0x000000ff1c007985 */ /* 0x0009e8000c101930 */
[----:B------:R4:W-:Y:S04]  /*6f50*/  ST.E desc[UR48][R26.64], RZ ;  /* 0x000000ff1a007985 */ /* 0x0009e8000c101930 */
[----:B------:R4:W-:Y:S01]  /*6f60*/  ST.E desc[UR48][R24.64], RZ ;  /* 0x000000ff18007985 */ /* 0x0009e2000c101930 */
[----:B------:R-:W-:Y:S01]  /*6f70*/  @!PT LDS RZ, [RZ] ;  /* 0x00000000fffff984 */ /* 0x000fe20000000800 */
[----:B------:R-:W-:Y:S01]  /*6f80*/  @!PT LDS RZ, [RZ] ;  /* 0x00000000fffff984 */ /* 0x000fe20000000800 */
[----:B------:R-:W-:Y:S01]  /*6f90*/  @!PT LDS RZ, [RZ] ;  /* 0x00000000fffff984 */ /* 0x000fe20000000800 */
[----:B------:R-:W-:Y:S01]  /*6fa0*/  @!PT LDS RZ, [RZ] ;  /* 0x00000000fffff984 */ /* 0x000fe20000000800 */
[----:B------:R2:W-:Y:S06]  /*6fb0*/  MEMBAR.ALL.CTA ;  /* 0x0000000000007992 */ /* 0x0005ec0000008000 */
[----:B--2---:R-:W2:Y:S01]  /*6fc0*/  FENCE.VIEW.ASYNC.S ;  /* 0x00000000000073c6 */ /* 0x004ea20000000000 */
[----:B------:R-:W-:Y:S05]  /*6fd0*/  BRA.U UP0, `(.L_x_154) ;  /* 0x0000000100047547 */ /* 0x000fea000b800000 */
[----:B------:R-:W-:Y:S05]  /*6fe0*/  BPT.TRAP 0x1 ;  /* 0x000000040000795c */ /* 0x000fea0000300000 */
.L_x_154:
[----:B------:R-:W-:-:S05]  /*6ff0*/  HFMA2 R3, -RZ, RZ, 0, 5.9604644775390625e-08 ;  /* 0x00000001ff037431 */ /* 0x000fca00000001ff */
[----:B------:R-:W-:-:S04]  /*7000*/  SHF.L.U32 R3, R3, 0x1f, RZ ;  /* 0x0000001f03037819 */ /* 0x000fc800000006ff */
[----:B--2---:R-:W2:Y:S02]  /*7010*/  SYNCS.PHASECHK.TRANS64.TRYWAIT P0, [R16+URZ+0xa0c8], R3 ;  /* 0x00a0c803100075a7 */ /* 0x004ea400080011ff */
[----:B--2---:R-:W-:Y:S05]  /*7020*/  @!P0 BRA `(.L_x_155) ;  /* 0x0000012000208947 */ /* 0x004fea0003800000 */
.L_x_390:
[----:B------:R-:W-:Y:S05]  /*7030*/  @!P6 BRA `(.L_x_156) ;  /* 0x000000000094e947 */ /* 0x000fea0003800000 */
[----:B------:R-:W5:Y:S01]  /*7040*/  LDCU UR4, c[0x0][0x380] ;  /* 0x00007000ff0477ac */ /* 0x000f620008000800 */
[----:B------:R-:W-:Y:S01]  /*7050*/  IMAD.U32 R4, RZ, RZ, UR39 ;  /* 0x00000027ff047e24 */ /* 0x000fe2000f8e00ff */
[----:B------:R-:W-:Y:S04]  /*7060*/  BSSY.RECONVERGENT B0, `(.L_x_156) ;  /* 0x0000022000007945 */ /* 0x000fe80003800200 */
[----:B------:R-:W-:-:S04]  /*7070*/  IADD3 R17, PT, PT, R4, 0x80, R17 ;  /* 0x0000008004117810 */ /* 0x000fc80007ffe011 */
[----:B-----5:R-:W-:-:S13]  /*7080*/  ISETP.GE.AND P0, PT, R17, UR4, PT ;  /* 0x0000000411007c0c */ /* 0x020fda000bf06270 */
[----:B------:R-:W-:Y:S05]  /*7090*/  @P0 BRA `(.L_x_157) ;  /* 0x0000000000780947 */ /* 0x000fea0003800000 */
[----:B------:R-:W5:Y:S01]  /*70a0*/  LDCU UR7, c[0x0][0x38c] ;  /* 0x00007180ff0777ac */ /* 0x000f620008000800 */
[----:B------:R-:W-:Y:S01]  /*70b0*/  MOV R4, RZ ;  /* 0x000000ff00047202 */ /* 0x000fe20000000f00 */
[----:B------:R-:W1:Y:S01]  /*70c0*/  LDCU UR6, c[0x0][0x890] ;  /* 0x00011200ff0677ac */ /* 0x000e620008000800 */
[----:B------:R-:W4:Y:S01]  /*70d0*/  LDCU.64 UR4, c[0x0][0x888] ;  /* 0x00011100ff0477ac */ /* 0x000f220008000a00 */
[----:B-----5:R-:W5:Y:S01]  /*70e0*/  I2F.U32.RP R7, UR7 ;  /* 0x0000000700077d06 */ /* 0x020f620008209000 */
[----:B------:R-:W-:Y:S01]  /*70f0*/  ISETP.NE.U32.AND P0, PT, RZ, UR7, PT ;  /* 0x00000007ff007c0c */ /* 0x000fe2000bf05070 */
[----:B-1----:R-:W-:-:S06]  /*7100*/  IMAD R2, R2, UR6, R17 ;  /* 0x0000000602027c24 */ /* 0x002fcc000f8e0211 */
[----:B-----5:R-:W1:Y:S02]  /*7110*/  MUFU.RCP R6, R7 ;  /* 0x0000000700067308 */ /* 0x020e640000001000 */
[----:B-1----:R-:W-:-:S06]  /*7120*/  IADD3 R6, PT, PT, R6, 0xffffffe, RZ ;  /* 0x0ffffffe06067810 */ /* 0x002fcc0007ffe0ff */
[----:B------:R-:W2:Y:S02]  /*7130*/  F2I.FTZ.U32.TRUNC.NTZ R5, R6 ;  /* 0x0000000600057305 */ /* 0x000ea4000021f000 */
[----:B--2---:R-:W-:-:S05]  /*7140*/  IADD3 R3, PT, PT, RZ, -R5, RZ ;  /* 0x80000005ff037210 */ /* 0x004fca0007ffe0ff */
[----:B------:R-:W-:-:S04]  /*7150*/  IMAD R3, R3, UR7, RZ ;  /* 0x0000000703037c24 */ /* 0x000fc8000f8e02ff */
[----:B------:R-:W-:-:S06]  /*7160*/  IMAD.HI.U32 R3, R5, R3, R4 ;  /* 0x0000000305037227 */ /* 0x000fcc00078e0004 */
        /* <DEDUP_REMOVED lines=11> */
[----:B----4-:R-:W-:-:S04]  /*7220*/  IMAD R2, R3, UR5, R2 ;  /* 0x0000000503027c24 */ /* 0x010fc8000f8e0202 */
[----:B------:R-:W-:Y:S01]  /*7230*/  IMAD R7, R7, UR7, R0 ;  /* 0x0000000707077c24 */ /* 0x000fe2000f8e0200 */
[----:B------:R-:W-:-:S03]  /*7240*/  MOV R0, 0xff800000 ;  /* 0xff80000000007802 */ /* 0x000fc60000000f00 */
[----:B------:R-:W-:-:S04]  /*7250*/  IMAD R7, R7, UR4, R2 ;  /* 0x0000000407077c24 */ /* 0x000fc8000f8e0202 */
[----:B-1----:R-:W-:-:S05]  /*7260*/  IMAD.WIDE.U32 R4, R7, 0x4, R4 ;  /* 0x0000000407047825 */ /* 0x002fca00078e0004 */
[----:B------:R1:W-:Y:S02]  /*7270*/  STG.E desc[UR48][R4.64], R0 ;  /* 0x0000000004007986 */ /* 0x0003e4000c101930 */
.L_x_157:
[----:B------:R-:W-:Y:S05]  /*7280*/  BSYNC.RECONVERGENT B0 ;  /* 0x0000000000007941 */ /* 0x000fea0003800200 */
.L_x_156:
[----:B------:R-:W-:Y:S01]  /*7290*/  @!PT LDS RZ, [RZ] ;  /* 0x00000000fffff984 */ /* 0x000fe20000000800 */
[----:B------:R-:W-:Y:S01]  /*72a0*/  @!PT LDS RZ, [RZ] ;  /* 0x00000000fffff984 */ /* 0x000fe20000000800 */
[----:B------:R-:W-:Y:S01]  /*72b0*/  @!PT LDS RZ, [RZ] ;  /* 0x00000000fffff984 */ /* 0x000fe20000000800 */
[----:B------:R-:W-:Y:S01]  /*72c0*/  @!PT LDS RZ, [RZ] ;  /* 0x00000000fffff984 */ /* 0x000fe20000000800 */
[----:B------:R5:W-:Y:S06]  /*72d0*/  MEMBAR.ALL.CTA ;  /* 0x0000000000007992 */ /* 0x000bec0000008000 */
[----:B-----5:R-:W1:Y:S01]  /*72e0*/  FENCE.VIEW.ASYNC.S ;  /* 0x00000000000073c6 */ /* 0x020e620000000000 */
[----:B------:R-:W-:-:S09]  /*72f0*/  UISETP.NE.AND UP0, UPT, UR38, URZ, UPT ;  /* 0x000000ff2600728c */ /* 0x000fd2000bf05270 */
[----:B------:R-:W-:Y:S05]  /*7300*/  BRA.U UP0, `(.L_x_158) ;  /* 0x0000000100047547 */ /* 0x000fea000b800000 */
[----:B------:R-:W-:Y:S05]  /*7310*/  BPT.TRAP 0x1 ;  /* 0x000000040000795c */ /* 0x000fea0000300000 */
.L_x_158:
[----:B-1----:R-:W-:Y:S01]  /*7320*/  SYNCS.ARRIVE.TRANS64.A1T0 RZ, [R16+URZ+0xa0b8], RZ ;  /* 0x00a0b8ff10ff79a7 */ /* 0x002fe200081000ff */
[----:B------:R-:W-:Y:S05]  /*7330*/  EXIT ;  /* 0x000000000000794d */ /* 0x000fea0003800000 */
.L_x_87:
[----:B------:R-:W-:Y:S01]  /*7340*/  UIADD3 UR5, UPT, UPT, UR5, 0x7f, URZ ;  /* 0x0000007f05057890 */ /* 0x000fe2000fffe0ff */
[C---:B------:R-:W-:Y:S01]  /*7350*/  IMAD.U32 R56, R18.reuse, 0x10000, RZ ;  /* 0x0001000012387824 */ /* 0x040fe200078e00ff */
[----:B------:R-:W-:Y:S01]  /*7360*/  UISETP.NE.AND UP1, UPT, UR37, URZ, UPT ;  /* 0x000000ff2500728c */ /* 0x000fe2000bf25270 */
[C---:B------:R-:W-:Y:S01]  /*7370*/  LOP3.LUT R16, R18.reuse, 0x1f, RZ, 0xc0, !PT ;  /* 0x0000001f12107812 */ /* 0x040fe200078ec0ff */
[----:B------:R-:W-:Y:S01]  /*7380*/  USHF.R.S32.HI UR4, URZ, 0x1f, UR5 ;  /* 0x0000001fff047899 */ /* 0x000fe20008011405 */
[----:B------:R-:W-:Y:S01]  /*7390*/  LOP3.LUT R2, R18, 0x7f, RZ, 0xc0, !PT ;  /* 0x0000007f12027812 */ /* 0x000fe200078ec0ff */
[----:B------:R-:W-:Y:S01]  /*73a0*/  ULEA UR40, UR40, 0x2, 0x1 ;  /* 0x0000000228287891 */ /* 0x000fe2000f8e08ff */
[----:B------:R-:W-:Y:S01]  /*73b0*/  LOP3.LUT R56, R56, 0x600000, RZ, 0xc0, !PT ;  /* 0x0060000038387812 */ /* 0x000fe200078ec0ff */
[----:B------:R-:W-:Y:S02]  /*73c0*/  ULEA.HI UR4, UR4, UR5, URZ, 0x7 ;  /* 0x0000000504047291 */ /* 0x000fe4000f8f38ff */
[----:B------:R-:W-:Y:S01]  /*73d0*/  ULOP3.LUT UR40, UR40, 0x1fffffe, URZ, 0xc0, !UPT ;  /* 0x01fffffe28287892 */ /* 0x000fe2000f8ec0ff */
[----:B------:R-:W-:Y:S01]  /*73e0*/  LOP3.LUT R57, R56, 0x80, RZ, 0xfc, !PT ;  /* 0x0000008038397812 */ /* 0x000fe200078efcff */
[----:B------:R-:W-:-:S04]  /*73f0*/  USHF.R.S32.HI UR4, URZ, 0x7, UR4 ;  /* 0x00000007ff047899 */ /* 0x000fc80008011404 */
[----:B------:R-:W-:-:S04]  /*7400*/  UISETP.LT.AND UP0, UPT, UR4, UR40, UPT ;  /* 0x000000280400728c */ /* 0x000fc8000bf01270 */
[----:B------:R-:W-:Y:S01]  /*7410*/  USEL UR45, UR4, UR40, UP0 ;  /* 0x00000028042d7287 */ /* 0x000fe20008000000 */
[----:B------:R-:W-:Y:S11]  /*7420*/  BRA.U !UP1, `(.L_x_159) ;  /* 0x0000000109047547 */ /* 0x000ff6000b800000 */
[----:B------:R-:W-:Y:S05]  /*7430*/  BPT.TRAP 0x1 ;  /* 0x000000040000795c */ /* 0x000fea0000300000 */
.L_x_159:
[----:B------:R-:W1:Y:S01]  /*7440*/  S2UR UR40, SR_CgaCtaId ;  /* 0x00000000002879c3 */ /* 0x000e620000008800 */
[----:B------:R-:W-:Y:S01]  /*7450*/  UMOV UR39, 0x400 ;  /* 0x0000040000277882 */ /* 0x000fe20000000000 */
[----:B------:R-:W-:Y:S01]  /*7460*/  SHF.L.U32 R3, RZ, 0x1f, RZ ;  /* 0x0000001fff037819 */ /* 0x000fe200000006ff */
[----:B-1----:R-:W-:-:S09]  /*7470*/  ULEA UR39, UR40, UR39, 0x18 ;  /* 0x0000002728277291 */ /* 0x002fd2000f8ec0ff */
[----:B------:R-:W1:Y:S02]  /*7480*/  SYNCS.PHASECHK.TRANS64.TRYWAIT P0, [UR39+0xa070], R3 ;  /* 0x00a07003ff0075a7 */ /* 0x000e640008001127 */
[----:B-1----:R-:W-:Y:S05]  /*7490*/  @!P0 BRA `(.L_x_160) ;  /* 0x0000011c00188947 */ /* 0x002fea0003800000 */
.L_x_391:
[----:B------:R-:W-:-:S09]  /*74a0*/  UISETP.NE.AND UP0, UPT, UR37, URZ, UPT ;  /* 0x000000ff2500728c */ /* 0x000fd2000bf05270 */
[----:B------:R-:W-:Y:S05]  /*74b0*/  BRA.U !UP0, `(.L_x_161) ;  /* 0x0000000108047547 */ /* 0x000fea000b800000 */
[----:B------:R-:W-:Y:S05]  /*74c0*/  BPT.TRAP 0x1 ;  /* 0x000000040000795c */ /* 0x000fea0000300000 */
.L_x_161:
[----:B------:R-:W-:Y:S02]  /*74d0*/  UIADD3 UR44, UPT, UPT, UR39, 0xa078, URZ ;  /* 0x0000a078272c7890 */ /* 0x000fe4000fffe0ff */
[----:B------:R-:W-:Y:S02]  /*74e0*/  UISETP.NE.AND UP0, UPT, UR36, URZ, UPT ;  /* 0x000000ff2400728c */ /* 0x000fe4000bf05270 */
[----:B------:R-:W-:-:S09]  /*74f0*/  UPRMT UR4, UR40, 0x654, UR44 ;  /* 0x0000065428047896 */ /* 0x000fd2000800002c */
[----:B------:R-:W-:Y:S01]  /*7500*/  SYNCS.ARRIVE.TRANS64.RED.A1T0 RZ, [UR4], RZ ;  /* 0x000000ffffff79a7 */ /* 0x000fe20008100404 */
[----:B------:R-:W-:Y:S05]  /*7510*/  BRA.U !UP0, `(.L_x_162) ;  /* 0x0000000108047547 */ /* 0x000fea000b800000 */
[----:B------:R-:W-:Y:S05]  /*7520*/  BPT.TRAP 0x1 ;  /* 0x000000040000795c */ /* 0x000fea0000300000 */
.L_x_162:
[----:B------:R-:W2:Y:S01]  /*7530*/  SYNCS.PHASECHK.TRANS64.TRYWAIT P0, [UR39+0xa080], R3 ;  /* 0x00a08003ff0075a7 */ /* 0x000ea20008001127 */
[----:B------:R-:W-:Y:S01]  /*7540*/  UMOV UR43, URZ ;  /* 0x000000ff002b7c82 */ /* 0x000fe20008000000 */
[----:B--2---:R-:W-:Y:S05]  /*7550*/  @!P0 BRA `(.L_x_163) ;  /* 0x0000011c00008947 */ /* 0x004fea0003800000 */
.L_x_392:
[----:B------:R-:W-:Y:S01]  /*7560*/  UISETP.GE.AND UP0, UPT, UR45, 0x2, UPT ;  /* 0x000000022d00788c */ /* 0x000fe2000bf06270 */
[----:B------:R-:W-:Y:S01]  /*7570*/  HFMA2 R18, -RZ, RZ, 0, 5.9604644775390625e-08 ;  /* 0x00000001ff127431 */ /* 0x000fe200000001ff */
[----:B------:R-:W-:-:S07]  /*7580*/  UMOV UR42, 0x1 ;  /* 0x00000001002a7882 */ /* 0x000fce0000000000 */
[----:B------:R-:W-:Y:S05]  /*7590*/  BRA.U !UP0, `(.L_x_164) ;  /* 0x0000001508387547 */ /* 0x000fea000b800000 */
[C---:B------:R-:W-:Y:S01]  /*75a0*/  VIADD R60, R56.reuse, 0x100 ;  /* 0x00000100383c7836 */ /* 0x040fe20000000000 */
[----:B------:R-:W-:Y:S01]  /*75b0*/  LOP3.LUT R59, R17, 0x3, RZ, 0xc0, !PT ;  /* 0x00000003113b7812 */ /* 0x000fe200078ec0ff */
[C---:B------:R-:W-:Y:S01]  /*75c0*/  VIADD R58, R56.reuse, 0x110 ;  /* 0x00000110383a7836 */ /* 0x040fe20000000000 */
[----:B------:R-:W-:Y:S01]  /*75d0*/  SHF.R.U32.HI R23, RZ, 0x15, R57 ;  /* 0x00000015ff177819 */ /* 0x000fe20000011639 */
[C---:B------:R-:W-:Y:S01]  /*75e0*/  VIADD R22, R56.reuse, 0x180 ;  /* 0x0000018038167836 */ /* 0x040fe20000000000 */
[----:B------:R-:W-:Y:S01]  /*75f0*/  SHF.R.U32.HI R60, RZ, 0x15, R60 ;  /* 0x00000015ff3c7819 */ /* 0x000fe2000001163c */
[----:B------:R-:W-:Y:S01]  /*7600*/  VIADD R19, R56, 0x190 ;  /* 0x0000019038137836 */ /* 0x000fe20000000000 */
[----:B------:R-:W-:Y:S01]  /*7610*/  SHF.R.U32.HI R58, RZ, 0x15, R58 ;  /* 0x00000015ff3a7819 */ /* 0x000fe2000001163a */
[----:B------:R-:W-:Y:S01]  /*7620*/  IMAD.MOV.U32 R18, RZ, RZ, 0x1 ;  /* 0x00000001ff127424 */ /* 0x000fe200078e00ff */
[----:B------:R-:W-:Y:S01]  /*7630*/  SHF.R.U32.HI R22, RZ, 0x15, R22 ;  /* 0x00000015ff167819 */ /* 0x000fe20000011616 */
[----:B------:R-:W-:Y:S01]  /*7640*/  UMOV UR43, URZ ;  /* 0x000000ff002b7c82 */ /* 0x000fe20008000000 */
[----:B------:R-:W-:Y:S01]  /*7650*/  SHF.R.U32.HI R19, RZ, 0x15, R19 ;  /* 0x00000015ff137819 */ /* 0x000fe20000011613 */
[----:B------:R-:W-:-:S06]  /*7660*/  UMOV UR41, URZ ;  /* 0x000000ff00297c82 */ /* 0x000fcc0008000000 */
.L_x_188:
[----:B------:R-:W-:Y:S01]  /*7670*/  UISETP.NE.AND UP0, UPT, UR37, URZ, UPT ;  /* 0x000000ff2500728c */ /* 0x000fe2000bf05270 */
[----:B------:R-:W-:Y:S01]  /*7680*/  UMOV UR4, UR45 ;  /* 0x0000002d00047c82 */ /* 0x000fe20008000000 */
[----:B------:R-:W-:Y:S02]  /*7690*/  UIADD3 UR45, UPT, UPT, UR45, -0x1, URZ ;  /* 0xffffffff2d2d7890 */ /* 0x000fe4000fffe0ff */
[----:B------:R-:W-:Y:S01]  /*76a0*/  UISETP.GT.U32.AND UP1, UPT, UR4, 0x2, UPT ;  /* 0x000000020400788c */ /* 0x000fe2000bf24070 */
[----:B------:R-:W-:-:S03]  /*76b0*/  UMOV UR42, UR41 ;  /* 0x00000029002a7c82 */ /* 0x000fc60008000000 */
[----:B------:R-:W-:Y:S01]  /*76c0*/  UP2UR UR46, UPR, URZ, 0x2 ;  /* 0x00000002ff2e7883 */ /* 0x000fe20008000000 */
[----:B--234-:R-:W-:Y:S11]  /*76d0*/  BRA.U !UP0, `(.L_x_165) ;  /* 0x0000000108047547 */ /* 0x01cff6000b800000 */
[----:B------:R-:W-:Y:S05]  /*76e0*/  BPT.TRAP 0x1 ;  /* 0x000000040000795c */ /* 0x000fea0000300000 */
.L_x_165:
[----:B-1----:R-:W-:-:S04]  /*76f0*/  SHF.L.U32 R3, R18, 0x1f, RZ ;  /* 0x0000001f12037819 */ /* 0x002fc800000006ff */
[----:B------:R-:W1:Y:S02]  /*7700*/  SYNCS.PHASECHK.TRANS64.TRYWAIT P0, [UR39+0xa070], R3 ;  /* 0x00a07003ff0075a7 */ /* 0x000e640008001127 */
[----:B-1----:R-:W-:Y:S05]  /*7710*/  @!P0 BRA `(.L_x_166) ;  /* 0x0000011800a88947 */ /* 0x002fea0003800000 */
.L_x_393:
[----:B------:R-:W-:Y:S01]  /*7720*/  R2UR UR4, R56 ;  /* 0x00000000380472ca */ /* 0x000fe200000e0000 */
[----:B------:R-:W-:Y:S01]  /*7730*/  UISETP.NE.AND UP0, UPT, UR38, URZ, UPT ;  /* 0x000000ff2600728c */ /* 0x000fe2000bf05270 */
[----:B------:R-:W-:Y:S01]  /*7740*/  PLOP3.LUT P0, PT, PT, PT, PT, 0x80, 0x8 ;  /* 0x000000000008781c */ /* 0x000fe20003f0f070 */
[----:B------:R-:W-:-:S10]  /*7750*/  IMAD.MOV.U32 R61, RZ, RZ, 0x3f800000 ;  /* 0x3f800000ff3d7424 */ /* 0x000fd400078e00ff */
[----:B------:R-:W2:Y:S02]  /*7760*/  LDTM.x2 R4, tmem[UR4] ;  /* 0x00000004000479ee */ /* 0x000ea400080c0000 */
[----:B--2---:R-:W-:-:S13]  /*7770*/  FSETP.NEU.AND P2, PT, R4, R5, PT ;  /* 0x000000050400720b */ /* 0x004fda0003f4d000 */
[----:B-1----:R-:W1:Y:S01]  /*7780*/  @P2 LDC R0, c[0x0][0x704] ;  /* 0x0001c100ff002b82 */ /* 0x002e620000000800 */
[----:B------:R-:W-:-:S04]  /*7790*/  @P2 FADD R5, R4, -R5 ;  /* 0x8000000504052221 */ /* 0x000fc80000000000 */
[----:B-1----:R-:W-:-:S05]  /*77a0*/  @P2 FMUL R5, R5, R0 ;  /* 0x0000000005052220 */ /* 0x002fca0000400000 */
[----:B------:R-:W-:-:S04]  /*77b0*/  @P2 FSETP.GEU.AND P1, PT, R5, -126, PT ;  /* 0xc2fc00000500280b */ /* 0x000fc80003f2e000 */
[----:B------:R-:W-:-:S13]  /*77c0*/  @P2 PLOP3.LUT P0, PT, P1, PT, PT, 0x80, 0x8 ;  /* 0x000000000008281c */ /* 0x000fda0000f0f070 */
[----:B------:R-:W-:-:S04]  /*77d0*/  @!P0 FMUL R5, R5, 0.5 ;  /* 0x3f00000005058820 */ /* 0x000fc80000400000 */
[----:B------:R-:W1:Y:S02]  /*77e0*/  @P2 MUFU.EX2 R0, R5 ;  /* 0x0000000500002308 */ /* 0x000e640000000800 */
[----:B-1----:R-:W-:-:S05]  /*77f0*/  @!P0 FMUL R0, R0, R0 ;  /* 0x0000000000008220 */ /* 0x002fca0000400000 */
[----:B------:R-:W-:Y:S01]  /*7800*/  @P2 MOV R61, R0 ;  /* 0x00000000003d2202 */ /* 0x000fe20000000f00 */
[----:B------:R-:W-:Y:S06]  /*7810*/  BRA.U UP0, `(.L_x_167) ;  /* 0x0000000100047547 */ /* 0x000fec000b800000 */
[----:B------:R-:W-:Y:S05]  /*7820*/  BPT.TRAP 0x1 ;  /* 0x000000040000795c */ /* 0x000fea0000300000 */
.L_x_167:
[----:B------:R-:W-:Y:S01]  /*7830*/  IMAD.U32 R3, RZ, RZ, UR43 ;  /* 0x0000002bff037e24 */ /* 0x000fe2000f8e00ff */
[----:B------:R-:W-:-:S04]  /*7840*/  FSETP.NEU.AND P1, PT, R61, 1, PT ;  /* 0x3f8000003d00780b */ /* 0x000fc80003f2d000 */
[----:B------:R-:W-:-:S04]  /*7850*/  SHF.L.U32 R3, R3, 0x1f, RZ ;  /* 0x0000001f03037819 */ /* 0x000fc800000006ff */
[----:B------:R-:W1:Y:S02]  /*7860*/  SYNCS.PHASECHK.TRANS64.TRYWAIT P0, [UR39+0xa090], R3 ;  /* 0x00a09003ff0075a7 */ /* 0x000e640008001127 */
[----:B-1----:R-:W-:Y:S05]  /*7870*/  @!P0 BRA `(.L_x_168) ;  /* 0x0000011800688947 */ /* 0x002fea0003800000 */
.L_x_394:
[----:B------:R-:W-:-:S13]  /*7880*/  VOTE.ANY P1, P1 ;  /* 0x0000000000ff7806 */ /* 0x000fda0000820100 */
[----:B------:R-:W-:Y:S05]  /*7890*/  @!P1 BRA `(.L_x_169) ;  /* 0x0000000400989947 */ /* 0x000fea0003800000 */
[----:B------:R-:W-:-:S13]  /*78a0*/  ISETP.NE.AND P0, PT, R59, R60, PT ;  /* 0x0000003c3b00720c */ /* 0x000fda0003f05270 */
[----:B------:R-:W-:Y:S05]  /*78b0*/  @!P0 BRA `(.L_x_170) ;  /* 0x0000000000408947 */ /* 0x000fea0003800000 */
[----:B------:R-:W-:Y:S01]  /*78c0*/  MOV R14, 0x8 ;  /* 0x00000008000e7802 */ /* 0x000fe20000000f00 */
[----:B------:R-:W2:Y:S01]  /*78d0*/  LDCU.64 UR8, c[0x4][0xb0] ;  /* 0x01001600ff0877ac */ /* 0x000ea20008000a00 */
[----:B------:R-:W-:Y:S02]  /*78e0*/  HFMA2 R12, -RZ, RZ, 0, 5.9604644775390625e-08 ;  /* 0x00000001ff0c7431 */ /* 0x000fe400000001ff */
[----:B------:R-:W-:Y:S01]  /*78f0*/  IMAD.MOV.U32 R8, RZ, RZ, 0x192 ;  /* 0x00000192ff087424 */ /* 0x000fe200078e00ff */
[----:B------:R-:W3:Y:S01]  /*7900*/  LDCU.64 UR6, c[0x4][0xb8] ;  /* 0x01001700ff0677ac */ /* 0x000ee20008000a00 */
[----:B------:R-:W4:Y:S01]  /*7910*/  LDC.64 R14, c[0x4][R14] ;  /* 0x010000000e0e7b82 */ /* 0x000f220000000a00 */
[----:B------:R-:W-:Y:S01]  /*7920*/  IMAD.MOV.U32 R13, RZ, RZ, RZ ;  /* 0x000000ffff0d7224 */ /* 0x000fe200078e00ff */
[----:B------:R-:W5:Y:S01]  /*7930*/  LDCU.64 UR4, c[0x4][0x30] ;  /* 0x01000600ff0477ac */ /* 0x000f620008000a00 */
[----:B--2---:R-:W-:Y:S01]  /*7940*/  IMAD.U32 R4, RZ, RZ, UR8 ;  /* 0x00000008ff047e24 */ /* 0x004fe2000f8e00ff */
[----:B------:R-:W-:Y:S01]  /*7950*/  MOV R5, UR9 ;  /* 0x0000000900057c02 */ /* 0x000fe20008000f00 */
[----:B---3--:R-:W-:Y:S01]  /*7960*/  IMAD.U32 R6, RZ, RZ, UR6 ;  /* 0x00000006ff067e24 */ /* 0x008fe2000f8e00ff */
[----:B------:R-:W-:Y:S01]  /*7970*/  MOV R7, UR7 ;  /* 0x0000000700077c02 */ /* 0x000fe20008000f00 */
[----:B-----5:R-:W-:Y:S01]  /*7980*/  IMAD.U32 R10, RZ, RZ, UR4 ;  /* 0x00000004ff0a7e24 */ /* 0x020fe2000f8e00ff */
[----:B------:R-:W-:-:S02]  /*7990*/  MOV R11, UR5 ;  /* 0x00000005000b7c02 */ /* 0x000fc40008000f00 */
[----:B------:R-:W-:-:S07]  /*79a0*/  LEPC R20, `(.L_x_170) ;  /* 0x000000001014794e */ /* 0x000fce0000000000 */
[----:B-1--4-:R-:W-:Y:S05]  /*79b0*/  CALL.ABS.NOINC R14 ;  /* 0x000000000e007343 */ /* 0x012fea0003c00000 */
.L_x_170:
[----:B------:R-:W-:Y:S05]  /*79c0*/  WARPSYNC.ALL ;  /* 0x0000000000007948 */ /* 0x000fea0003800000 */
[----:B------:R-:W-:Y:S02]  /*79d0*/  R2UR UR4, R56 ;  /* 0x00000000380472ca */ /* 0x000fe400000e0000 */
[----:B------:R-:W-:-:S11]  /*79e0*/  ISETP.NE.AND P0, PT, R59, R58, PT ;  /* 0x0000003a3b00720c */ /* 0x000fd60003f05270 */
[----:B------:R-:W2:Y:S02]  /*79f0*/  LDTM.x16 R40, tmem[UR4+0x100] ;  /* 0x00010004002879ee */ /* 0x000ea40008240000 */
[----:B--2---:R-:W-:Y:S05]  /*7a00*/  @!P0 BRA `(.L_x_171) ;  /* 0x0000000000408947 */ /* 0x004fea0003800000 */
        /* <DEDUP_REMOVED lines=16> */
.L_x_171:
[----:B------:R-:W-:Y:S05]  /*7b10*/  WARPSYNC.ALL ;  /* 0x0000000000007948 */ /* 0x000fea0003800000 */
[----:B------:R-:W-:Y:S02]  /*7b20*/  R2UR UR4, R56 ;  /* 0x00000000380472ca */ /* 0x000fe400000e0000 */
[----:B------:R-:W-:Y:S02]  /*7b30*/  ISETP.NE.AND P0, PT, R59, R60, PT ;  /* 0x0000003c3b00720c */ /* 0x000fe40003f05270 */
[----:B------:R-:W-:-:S09]  /*7b40*/  FSETP.NEU.AND P1, PT, R61, 1, PT ;  /* 0x3f8000003d00780b */ /* 0x000fd20003f2d000 */
[----:B------:R-:W2:Y:S04]  /*7b50*/  LDTM.x16 R24, tmem[UR4+0x110] ;  /* 0x00011004001879ee */ /* 0x000ea80008240000 */
[C---:B------:R-:W-:Y:S02]  /*7b60*/  @P1 FMUL2 R40, R61.reuse.F32, R40.F32x2.HI_LO ;  /* 0x000000283d28124a */ /* 0x040fe40000040000 */
[C---:B------:R-:W-:Y:S02]  /*7b70*/  @P1 FMUL2 R42, R61.reuse.F32, R42.F32x2.HI_LO ;  /* 0x0000002a3d2a124a */ /* 0x040fe40000040000 */
[C---:B------:R-:W-:Y:S02]  /*7b80*/  @P1 FMUL2 R44, R61.reuse.F32, R44.F32x2.HI_LO ;  /* 0x0000002c3d2c124a */ /* 0x040fe40000040000 */
[----:B------:R-:W-:-:S02]  /*7b90*/  @P1 FMUL2 R46, R61.F32, R46.F32x2.HI_LO ;  /* 0x0000002e3d2e124a */ /* 0x000fc40000040000 */
[C---:B------:R-:W-:Y:S02]  /*7ba0*/  @P1 FMUL2 R48, R61.reuse.F32, R48.F32x2.HI_LO ;  /* 0x000000303d30124a */ /* 0x040fe40000040000 */
[C---:B------:R-:W-:Y:S02]  /*7bb0*/  @P1 FMUL2 R50, R61.reuse.F32, R50.F32x2.HI_LO ;  /* 0x000000323d32124a */ /* 0x040fe40000040000 */
[C---:B------:R-:W-:Y:S02]  /*7bc0*/  @P1 FMUL2 R52, R61.reuse.F32, R52.F32x2.HI_LO ;  /* 0x000000343d34124a */ /* 0x040fe40000040000 */
[----:B------:R-:W-:Y:S01]  /*7bd0*/  @P1 FMUL2 R54, R61.F32, R54.F32x2.HI_LO ;  /* 0x000000363d36124a */ /* 0x000fe20000040000 */
[----:B--2---:R-:W-:Y:S06]  /*7be0*/  @!P0 BRA `(.L_x_172) ;  /* 0x0000000000408947 */ /* 0x004fec0003800000 */
        /* <DEDUP_REMOVED lines=16> */
.L_x_172:
[----:B------:R-:W-:Y:S05]  /*7cf0*/  WARPSYNC.ALL ;  /* 0x0000000000007948 */ /* 0x000fea0003800000 */
[----:B------:R-:W-:Y:S02]  /*7d00*/  R2UR UR4, R56 ;  /* 0x00000000380472ca */ /* 0x000fe400000e0000 */
[----:B------:R-:W-:Y:S02]  /*7d10*/  ISETP.NE.AND P0, PT, R59, R58, PT ;  /* 0x0000003a3b00720c */ /* 0x000fe40003f05270 */
[----:B------:R-:W-:-:S09]  /*7d20*/  FSETP.NEU.AND P1, PT, R61, 1, PT ;  /* 0x3f8000003d00780b */ /* 0x000fd20003f2d000 */
[----:B------:R2:W-:Y:S04]  /*7d30*/  STTM.x16 tmem[UR4+0x100], R40 ;  /* 0x00010028000079ed */ /* 0x0005e80008240004 */
        /* <DEDUP_REMOVED lines=8> */
[----:B------:R-:W-:Y:S06]  /*7dc0*/  @!P0 BRA `(.L_x_173) ;  /* 0x0000000000408947 */ /* 0x000fec0003800000 */
[----:B------:R-:W-:Y:S01]  /*7dd0*/  MOV R14, 0x8 ;  /* 0x00000008000e7802 */ /* 0x000fe20000000f00 */
[----:B------:R-:W3:Y:S01]  /*7de0*/  LDCU.64 UR8, c[0x4][0xb0] ;  /* 0x01001600ff0877ac */ /* 0x000ee20008000a00 */
[----:B------:R-:W-:Y:S02]  /*7df0*/  HFMA2 R12, -RZ, RZ, 0, 5.9604644775390625e-08 ;  /* 0x00000001ff0c7431 */ /* 0x000fe400000001ff */
[----:B------:R-:W-:Y:S01]  /*7e00*/  IMAD.MOV.U32 R8, RZ, RZ, 0x1be ;  /* 0x000001beff087424 */ /* 0x000fe200078e00ff */
[----:B------:R-:W4:Y:S01]  /*7e10*/  LDCU.64 UR6, c[0x4][0xb8] ;  /* 0x01001700ff0677ac */ /* 0x000f220008000a00 */
[----:B------:R-:W1:Y:S01]  /*7e20*/  LDC.64 R14, c[0x4][R14] ;  /* 0x010000000e0e7b82 */ /* 0x000e620000000a00 */
[----:B------:R-:W-:Y:S01]  /*7e30*/  IMAD.MOV.U32 R13, RZ, RZ, RZ ;  /* 0x000000ffff0d7224 */ /* 0x000fe200078e00ff */
[----:B------:R-:W5:Y:S01]  /*7e40*/  LDCU.64 UR4, c[0x4][0x38] ;  /* 0x01000700ff0477ac */ /* 0x000f620008000a00 */
[----:B---3--:R-:W-:Y:S01]  /*7e50*/  IMAD.U32 R4, RZ, RZ, UR8 ;  /* 0x00000008ff047e24 */ /* 0x008fe2000f8e00ff */
[----:B------:R-:W-:Y:S01]  /*7e60*/  MOV R5, UR9 ;  /* 0x0000000900057c02 */ /* 0x000fe20008000f00 */
[----:B----4-:R-:W-:Y:S01]  /*7e70*/  IMAD.U32 R6, RZ, RZ, UR6 ;  /* 0x00000006ff067e24 */ /* 0x010fe2000f8e00ff */
[----:B------:R-:W-:Y:S01]  /*7e80*/  MOV R7, UR7 ;  /* 0x0000000700077c02 */ /* 0x000fe20008000f00 */
[----:B-----5:R-:W-:Y:S01]  /*7e90*/  IMAD.U32 R10, RZ, RZ, UR4 ;  /* 0x00000004ff0a7e24 */ /* 0x020fe2000f8e00ff */
[----:B------:R-:W-:-:S02]  /*7ea0*/  MOV R11, UR5 ;  /* 0x00000005000b7c02 */ /* 0x000fc40008000f00 */
[----:B------:R-:W-:-:S07]  /*7eb0*/  LEPC R20, `(.L_x_173) ;  /* 0x000000001014794e */ /* 0x000fce0000000000 */
[----:B-12---:R-:W-:Y:S05]  /*7ec0*/  CALL.ABS.NOINC R14 ;  /* 0x000000000e007343 */ /* 0x006fea0003c00000 */
.L_x_173:
[----:B------:R-:W-:Y:S05]  /*7ed0*/  WARPSYNC.ALL ;  /* 0x0000000000007948 */ /* 0x000fea0003800000 */
[----:B------:R-:W-:-:S13]  /*7ee0*/  R2UR UR4, R56 ;  /* 0x00000000380472ca */ /* 0x000fda00000e0000 */
[----:B------:R3:W-:Y:S02]  /*7ef0*/  STTM.x16 tmem[UR4+0x110], R24 ;  /* 0x00011018000079ed */ /* 0x0007e40008240004 */
.L_x_169:
[----:B------:R-:W-:-:S09]  /*7f00*/  UISETP.NE.AND UP0, UPT, UR36, URZ, UPT ;  /* 0x000000ff2400728c */ /* 0x000fd2000bf05270 */
[----:B------:R-:W-:Y:S05]  /*7f10*/  BRA.U !UP0, `(.L_x_174) ;  /* 0x0000000108047547 */ /* 0x000fea000b800000 */
[----:B------:R-:W-:Y:S05]  /*7f20*/  BPT.TRAP 0x1 ;  /* 0x000000040000795c */ /* 0x000fea0000300000 */
.L_x_174:
[----:B------:R-:W-:Y:S02]  /*7f30*/  UIADD3 UR4, UPT, UPT, UR39, 0xa088, URZ ;  /* 0x0000a08827047890 */ /* 0x000fe4000fffe0ff */
[----:B------:R-:W-:Y:S02]  /*7f40*/  UISETP.NE.AND UP0, UPT, UR38, URZ, UPT ;  /* 0x000000ff2600728c */ /* 0x000fe4000bf05270 */
[----:B------:R-:W-:Y:S02]  /*7f50*/  UPRMT UR4, UR40, 0x654, UR4 ;  /* 0x0000065428047896 */ /* 0x000fe40008000004 */
[----:B------:R-:W-:-:S07]  /*7f60*/  ULOP3.LUT UR41, UR42, 0x1, URZ, 0x3c, !UPT ;  /* 0x000000012a297892 */ /* 0x000fce000f8e3cff */
[----:B------:R-:W-:Y:S01]  /*7f70*/  SYNCS.ARRIVE.TRANS64.RED.A1T0 RZ, [UR4], RZ ;  /* 0x000000ffffff79a7 */ /* 0x000fe20008100404 */
[----:B------:R-:W4:Y:S01]  /*7f80*/  FENCE.VIEW.ASYNC.T ;  /* 0x00000000000073c6 */ /* 0x000f220000000200 */
[----:B------:R-:W-:Y:S05]  /*7f90*/  BRA.U UP0, `(.L_x_175) ;  /* 0x0000000100087547 */ /* 0x000fea000b800000 */
[----:B------:R-:W-:Y:S05]  /*7fa0*/  BPT.TRAP 0x1 ;  /* 0x000000040000795c */ /* 0x000fea0000300000 */
[----:B------:R-:W-:Y:S05]  /*7fb0*/  BPT.TRAP 0x1 ;  /* 0x000000040000795c */ /* 0x000fea0000300000 */
.L_x_175:
[----:B------:R-:W-:Y:S02]  /*7fc0*/  UIADD3 UR4, UPT, UPT, UR39, 0xa0a0, URZ ;  /* 0x0000a0a027047890 */ /* 0x000fe4000fffe0ff */
[----:B------:R-:W-:Y:S02]  /*7fd0*/  UISETP.NE.AND UP0, UPT, UR36, URZ, UPT ;  /* 0x000000ff2400728c */ /* 0x000fe4000bf05270 */
[----:B------:R-:W-:-:S09]  /*7fe0*/  UPRMT UR4, UR40, 0x654, UR4 ;  /* 0x0000065428047896 */ /* 0x000fd20008000004 */
[----:B----4-:R-:W-:Y:S01]  /*7ff0*/  SYNCS.ARRIVE.TRANS64.RED.A1T0 RZ, [UR4], RZ ;  /* 0x000000ffffff79a7 */ /* 0x010fe20008100404 */
[----:B------:R-:W-:Y:S05]  /*8000*/  BRA.U !UP0, `(.L_x_176) ;  /* 0x0000000108047547 */ /* 0x000fea000b800000 */
[----:B------:R-:W-:Y:S05]  /*8010*/  BPT.TRAP 0x1 ;  /* 0x000000040000795c */ /* 0x000fea0000300000 */
.L_x_176:
[----:B-1----:R-:W-:Y:S01]  /*8020*/  IMAD.U32 R3, RZ, RZ, UR41 ;  /* 0x00000029ff037e24 */ /* 0x002fe2000f8e00ff */
[----:B------:R-:W-:-:S04]  /*8030*/  ISETP.NE.AND P0, PT, R59, R23, PT ;  /* 0x000000173b00720c */ /* 0x000fc80003f05270 */
[----:B------:R-:W-:-:S04]  /*8040*/  SHF.L.U32 R3, R3, 0x1f, RZ ;  /* 0x0000001f03037819 */ /* 0x000fc800000006ff */
[----:B------:R-:W1:Y:S02]  /*8050*/  SYNCS.PHASECHK.TRANS64.TRYWAIT P1, [UR39+0xa080], R3 ;  /* 0x00a08003ff0075a7 */ /* 0x000e640008021127 */
[----:B-1----:R-:W-:Y:S05]  /*8060*/  @!P1 BRA `(.L_x_177) ;  /* 0x0000011000849947 */ /* 0x002fea0003800000 */
.L_x_395:
[----:B------:R-:W-:Y:S05]  /*8070*/  @!P0 BRA `(.L_x_178) ;  /* 0x0000000000408947 */ /* 0x000fea0003800000 */
[----:B------:R-:W-:Y:S01]  /*8080*/  MOV R14, 0x8 ;  /* 0x00000008000e7802 */ /* 0x000fe20000000f00 */
[----:B------:R-:W4:Y:S01]  /*8090*/  LDCU.64 UR6, c[0x4][0xb0] ;  /* 0x01001600ff0677ac */ /* 0x000f220008000a00 */
[----:B------:R-:W-:Y:S02]  /*80a0*/  HFMA2 R12, -RZ, RZ, 0, 5.9604644775390625e-08 ;  /* 0x00000001ff0c7431 */ /* 0x000fe400000001ff */
[----:B------:R-:W-:Y:S01]  /*80b0*/  IMAD.MOV.U32 R8, RZ, RZ, 0x192 ;  /* 0x00000192ff087424 */ /* 0x000fe200078e00ff */
[----:B------:R-:W5:Y:S01]  /*80c0*/  LDCU.64 UR4, c[0x4][0xb8] ;  /* 0x01001700ff0477ac */ /* 0x000f620008000a00 */
[----:B------:R-:W1:Y:S01]  /*80d0*/  LDC.64 R14, c[0x4][R14] ;  /* 0x010000000e0e7b82 */ /* 0x000e620000000a00 */
[----:B------:R-:W-:Y:S01]  /*80e0*/  IMAD.MOV.U32 R13, RZ, RZ, RZ ;  /* 0x000000ffff0d7224 */ /* 0x000fe200078e00ff */
[----:B------:R-:W2:Y:S01]  /*80f0*/  LDCU.64 UR8, c[0x4][0x28] ;  /* 0x01000500ff0877ac */ /* 0x000ea20008000a00 */
[----:B----4-:R-:W-:Y:S01]  /*8100*/  IMAD.U32 R4, RZ, RZ, UR6 ;  /* 0x00000006ff047e24 */ /* 0x010fe2000f8e00ff */
[----:B------:R-:W-:Y:S01]  /*8110*/  MOV R5, UR7 ;  /* 0x0000000700057c02 */ /* 0x000fe20008000f00 */
[----:B-----5:R-:W-:Y:S01]  /*8120*/  IMAD.U32 R6, RZ, RZ, UR4 ;  /* 0x00000004ff067e24 */ /* 0x020fe2000f8e00ff */
[----:B------:R-:W-:Y:S01]  /*8130*/  MOV R7, UR5 ;  /* 0x0000000500077c02 */ /* 0x000fe20008000f00 */
[----:B--2---:R-:W-:Y:S01]  /*8140*/  IMAD.U32 R10, RZ, RZ, UR8 ;  /* 0x00000008ff0a7e24 */ /* 0x004fe2000f8e00ff */
[----:B------:R-:W-:-:S02]  /*8150*/  MOV R11, UR9 ;  /* 0x00000009000b7c02 */ /* 0x000fc40008000f00 */
[----:B------:R-:W-:-:S07]  /*8160*/  LEPC R20, `(.L_x_178) ;  /* 0x000000001014794e */ /* 0x000fce0000000000 */
[----:B-1-3--:R-:W-:Y:S05]  /*8170*/  CALL.ABS.NOINC R14 ;  /* 0x000000000e007343 */ /* 0x00afea0003c00000 */
.L_x_178:
[----:B------:R-:W-:Y:S05]  /*8180*/  WARPSYNC.ALL ;  /* 0x0000000000007948 */ /* 0x000fea0003800000 */
[----:B------:R-:W-:Y:S01]  /*8190*/  R2UR UR4, R57 ;  /* 0x00000000390472ca */ /* 0x000fe200000e0000 */
[----:B------:R-:W-:Y:S01]  /*81a0*/  UISETP.NE.AND UP0, UPT, UR38, URZ, UPT ;  /* 0x000000ff2600728c */ /* 0x000fe2000bf05270 */
[----:B------:R-:W-:Y:S01]  /*81b0*/  PLOP3.LUT P0, PT, PT, PT, PT, 0x80, 0x8 ;  /* 0x000000000008781c */ /* 0x000fe20003f0f070 */
[----:B------:R-:W-:-:S10]  /*81c0*/  IMAD.MOV.U32 R61, RZ, RZ, 0x3f800000 ;  /* 0x3f800000ff3d7424 */ /* 0x000fd400078e00ff */
[----:B------:R-:W4:Y:S02]  /*81d0*/  LDTM.x2 R4, tmem[UR4] ;  /* 0x00000004000479ee */ /* 0x000f2400080c0000 */
[----:B----4-:R-:W-:-:S13]  /*81e0*/  FSETP.NEU.AND P2, PT, R4, R5, PT ;  /* 0x000000050400720b */ /* 0x010fda0003f4d000 */
        /* <DEDUP_REMOVED lines=11> */
.L_x_179:
[----:B------:R-:W-:Y:S01]  /*82a0*/  IMAD.U32 R3, RZ, RZ, UR43 ;  /* 0x0000002bff037e24 */ /* 0x000fe2000f8e00ff */
[----:B------:R-:W-:-:S04]  /*82b0*/  FSETP.NEU.AND P1, PT, R61, 1, PT ;  /* 0x3f8000003d00780b */ /* 0x000fc80003f2d000 */
[----:B------:R-:W-:-:S04]  /*82c0*/  SHF.L.U32 R3, R3, 0x1f, RZ ;  /* 0x0000001f03037819 */ /* 0x000fc800000006ff */
[----:B------:R-:W1:Y:S02]  /*82d0*/  SYNCS.PHASECHK.TRANS64.TRYWAIT P0, [UR39+0xa098], R3 ;  /* 0x00a09803ff0075a7 */ /* 0x000e640008001127 */
[----:B-1----:R-:W-:Y:S05]  /*82e0*/  @!P0 BRA `(.L_x_180) ;  /* 0x0000010c00fc8947 */ /* 0x002fea0003800000 */
.L_x_396:
[----:B------:R-:W-:-:S13]  /*82f0*/  VOTE.ANY P1, P1 ;  /* 0x0000000000ff7806 */ /* 0x000fda0000820100 */
[----:B------:R-:W-:Y:S05]  /*8300*/  @!P1 BRA `(.L_x_181) ;  /* 0x0000000400989947 */ /* 0x000fea0003800000 */
[----:B------:R-:W-:-:S13]  /*8310*/  ISETP.NE.AND P0, PT, R59, R22, PT ;  /* 0x000000163b00720c */ /* 0x000fda0003f05270 */
        /* <DEDUP_REMOVED lines=17> */
.L_x_182:
[----:B------:R-:W-:Y:S05]  /*8430*/  WARPSYNC.ALL ;  /* 0x0000000000007948 */ /* 0x000fea0003800000 */
[----:B------:R-:W-:Y:S02]  /*8440*/  R2UR UR4, R56 ;  /* 0x00000000380472ca */ /* 0x000fe400000e0000 */
[----:B------:R-:W-:-:S11]  /*8450*/  ISETP.NE.AND P0, PT, R59, R19, PT ;  /* 0x000000133b00720c */ /* 0x000fd60003f05270 */
[----:B--2---:R-:W2:Y:S02]  /*8460*/  LDTM.x16 R40, tmem[UR4+0x180] ;  /* 0x00018004002879ee */ /* 0x004ea40008240000 */
[----:B--2---:R-:W-:Y:S05]  /*8470*/  @!P0 BRA `(.L_x_183) ;  /* 0x0000000000408947 */ /* 0x004fea0003800000 */
[----:B------:R-:W-:Y:S01]  /*8480*/  MOV R14, 0x8 ;  /* 0x00000008000e7802 */ /* 0x000fe20000000f00 */
[----:B------:R-:W2:Y:S01]  /*8490*/  LDCU.64 UR8, c[0x4][0xb0] ;  /* 0x01001600ff0877ac */ /* 0x000ea20008000a00 */
[----:B------:R-:W-:Y:S02]  /*84a0*/  HFMA2 R12, -RZ, RZ, 0, 5.9604644775390625e-08 ;  /* 0x00000001ff0c7431 */ /* 0x000fe400000001ff */
[----:B------:R-:W-:Y:S01]  /*84b0*/  IMAD.MOV.U32 R8, RZ, RZ, 0x192 ;  /* 0x00000192ff087424 */ /* 0x000fe200078e00ff */
[----:B------:R-:W4:Y:S01]  /*84c0*/  LDCU.64 UR6, c[0x4][0xb8] ;  /* 0x01001700ff0677ac */ /* 0x000f220008000a00 */
[----:B------:R-:W1:Y:S01]  /*84d0*/  LDC.64 R14, c[0x4][R14] ;  /* 0x010000000e0e7b82 */ /* 0x000e620000000a00 */
[----:B------:R-:W-:Y:S01]  /*84e0*/  IMAD.MOV.U32 R13, RZ, RZ, RZ ;  /* 0x000000ffff0d7224 */ /* 0x000fe200078e00ff */
[----:B------:R-:W5:Y:S01]  /*84f0*/  LDCU.64 UR4, c[0x4][0x30] ;  /* 0x01000600ff0477ac */ /* 0x000f620008000a00 */
[----:B--2---:R-:W-:Y:S01]  /*8500*/  IMAD.U32 R4, RZ, RZ, UR8 ;  /* 0x00000008ff047e24 */ /* 0x004fe2000f8e00ff */
[----:B------:R-:W-:Y:S01]  /*8510*/  MOV R5, UR9 ;  /* 0x0000000900057c02 */ /* 0x000fe20008000f00 */
[----:B----4-:R-:W-:Y:S01]  /*8520*/  IMAD.U32 R6, RZ, RZ, UR6 ;  /* 0x00000006ff067e24 */ /* 0x010fe2000f8e00ff */
[----:B------:R-:W-:Y:S01]  /*8530*/  MOV R7, UR7 ;  /* 0x0000000700077c02 */ /* 0x000fe20008000f00 */
[----:B-----5:R-:W-:Y:S01]  /*8540*/  IMAD.U32 R10, RZ, RZ, UR4 ;  /* 0x00000004ff0a7e24 */ /* 0x020fe2000f8e00ff */
[----:B------:R-:W-:-:S02]  /*8550*/  MOV R11, UR5 ;  /* 0x00000005000b7c02 */ /* 0x000fc40008000f00 */
[----:B------:R-:W-:-:S07]  /*8560*/  LEPC R20, `(.L_x_183) ;  /* 0x000000001014794e */ /* 0x000fce0000000000 */
[----:B-1-3--:R-:W-:Y:S05]  /*8570*/  CALL.ABS.NOINC R14 ;  /* 0x000000000e007343 */ /* 0x00afea0003c00000 */
.L_x_183:
[----:B------:R-:W-:Y:S05]  /*8580*/  WARPSYNC.ALL ;  /* 0x0000000000007948 */ /* 0x000fea0003800000 */
[----:B------:R-:W-:Y:S02]  /*8590*/  R2UR UR4, R56 ;  /* 0x00000000380472ca */ /* 0x000fe400000e0000 */
[----:B------:R-:W-:Y:S02]  /*85a0*/  ISETP.NE.AND P0, PT, R59, R22, PT ;  /* 0x000000163b00720c */ /* 0x000fe40003f05270 */
[----:B------:R-:W-:-:S09]  /*85b0*/  FSETP.NEU.AND P1, PT, R61, 1, PT ;  /* 0x3f8000003d00780b */ /* 0x000fd20003f2d000 */
[----:B---3--:R-:W2:Y:S04]  /*85c0*/  LDTM.x16 R24, tmem[UR4+0x190] ;  /* 0x00019004001879ee */ /* 0x008ea80008240000 */
        /* <DEDUP_REMOVED lines=25> */
.L_x_184:
        /* <DEDUP_REMOVED lines=30> */
.L_x_185:
[----:B------:R-:W-:Y:S05]  /*8940*/  WARPSYNC.ALL ;  /* 0x0000000000007948 */ /* 0x000fea0003800000 */
[----:B------:R-:W-:-:S13]  /*8950*/  R2UR UR4, R56 ;  /* 0x00000000380472ca */ /* 0x000fda00000e0000 */
[----:B------:R4:W-:Y:S02]  /*8960*/  STTM.x16 tmem[UR4+0x190], R24 ;  /* 0x00019018000079ed */ /* 0x0009e40008240004 */
.L_x_181:
[----:B------:R-:W-:-:S09]  /*8970*/  UISETP.NE.AND UP0, UPT, UR37, URZ, UPT ;  /* 0x000000ff2500728c */ /* 0x000fd2000bf05270 */
[----:B------:R-:W-:Y:S05]  /*8980*/  BRA.U !UP0, `(.L_x_186) ;  /* 0x0000000108047547 */ /* 0x000fea000b800000 */
[----:B------:R-:W-:Y:S05]  /*8990*/  BPT.TRAP 0x1 ;  /* 0x000000040000795c */ /* 0x000fea0000300000 */
.L_x_186:
[----:B------:R-:W-:Y:S02]  /*89a0*/  UPRMT UR4, UR40, 0x654, UR44 ;  /* 0x0000065428047896 */ /* 0x000fe4000800002c */
[----:B------:R-:W-:-:S07]  /*89b0*/  UISETP.NE.AND UP0, UPT, UR38, URZ, UPT ;  /* 0x000000ff2600728c */ /* 0x000fce000bf05270 */
[----:B------:R-:W-:Y:S01]  /*89c0*/  SYNCS.ARRIVE.TRANS64.RED.A1T0 RZ, [UR4], RZ ;  /* 0x000000ffffff79a7 */ /* 0x000fe20008100404 */
[----:B------:R-:W1:Y:S01]  /*89d0*/  FENCE.VIEW.ASYNC.T ;  /* 0x00000000000073c6 */ /* 0x000e620000000200 */
[----:B------:R-:W-:Y:S05]  /*89e0*/  BRA.U UP0, `(.L_x_187) ;  /* 0x0000000100087547 */ /* 0x000fea000b800000 */
[----:B------:R-:W-:Y:S05]  /*89f0*/  BPT.TRAP 0x1 ;  /* 0x000000040000795c */ /* 0x000fea0000300000 */
[----:B------:R-:W-:Y:S05]  /*8a00*/  BPT.TRAP 0x1 ;  /* 0x000000040000795c */ /* 0x000fea0000300000 */
.L_x_187:
[----:B------:R-:W-:Y:S01]  /*8a10*/  UIADD3 UR5, UPT, UPT, UR39, 0xa0a8, URZ ;  /* 0x0000a0a827057890 */ /* 0x000fe2000fffe0ff */
[----:B------:R-:W-:Y:S01]  /*8a20*/  LOP3.LUT R18, R18, 0x1, RZ, 0x3c, !PT ;  /* 0x0000000112127812 */ /* 0x000fe200078e3cff */
[----:B------:R-:W-:Y:S02]  /*8a30*/  UISETP.NE.AND UP0, UPT, UR46, URZ, UPT ;  /* 0x000000ff2e00728c */ /* 0x000fe4000bf05270 */
[----:B------:R-:W-:Y:S02]  /*8a40*/  UPRMT UR5, UR40, 0x654, UR5 ;  /* 0x0000065428057896 */ /* 0x000fe40008000005 */
[----:B------:R-:W-:-:S07]  /*8a50*/  ULOP3.LUT UR43, UR43, 0x1, URZ, 0x3c, !UPT ;  /* 0x000000012b2b7892 */ /* 0x000fce000f8e3cff */
[----:B-1----:R-:W-:Y:S01]  /*8a60*/  SYNCS.ARRIVE.TRANS64.RED.A1T0 RZ, [UR5], RZ ;  /* 0x000000ffffff79a7 */ /* 0x002fe20008100405 */
[----:B------:R-:W-:Y:S05]  /*8a70*/  BRA.U UP0, `(.L_x_188) ;  /* 0xffffffe900fc7547 */ /* 0x000fea000b83ffff */
.L_x_164:
[----:B------:R-:W-:-:S09]  /*8a80*/  UISETP.NE.AND UP0, UPT, UR36, URZ, UPT ;  /* 0x000000ff2400728c */ /* 0x000fd2000bf05270 */
[----:B------:R-:W-:Y:S05]  /*8a90*/  BRA.U !UP0, `(.L_x_189) ;  /* 0x0000000108047547 */ /* 0x000fea000b800000 */
[----:B------:R-:W-:Y:S05]  /*8aa0*/  BPT.TRAP 0x1 ;  /* 0x000000040000795c */ /* 0x000fea0000300000 */
.L_x_189:
[----:B---34-:R-:W3:Y:S01]  /*8ab0*/  S2R R27, SR_CgaCtaId ;  /* 0x00000000001b7919 */ /* 0x018ee20000008800 */
[----:B------:R-:W-:Y:S01]  /*8ac0*/  MOV R26, 0x400 ;  /* 0x00000400001a7802 */ /* 0x000fe20000000f00 */
[----:B------:R-:W-:-:S03]  /*8ad0*/  UISETP.NE.AND UP0, UPT, UR37, URZ, UPT ;  /* 0x000000ff2500728c */ /* 0x000fc6000bf05270 */
[----:B---3--:R-:W-:-:S05]  /*8ae0*/  LEA R26, R27, R26, 0x18 ;  /* 0x0000001a1b1a7211 */ /* 0x008fca00078ec0ff */
[----:B------:R-:W-:-:S05]  /*8af0*/  VIADD R34, R26, 0xa088 ;  /* 0x0000a0881a227836 */ /* 0x000fca0000000000 */
[----:B-1----:R-:W-:-:S04]  /*8b00*/  PRMT R0, R27, 0x654, R34 ;  /* 0x000006541b007816 */ /* 0x002fc80000000022 */
[----:B------:R1:W-:Y:S01]  /*8b10*/  SYNCS.ARRIVE.TRANS64.RED.A1T0 RZ, [R0+URZ], RZ ;  /* 0x000000ff00ff79a7 */ /* 0x0003e200081004ff */
[----:B------:R-:W-:Y:S05]  /*8b20*/  BRA.U !UP0, `(.L_x_190) ;  /* 0x0000000108047547 */ /* 0x000fea000b800000 */
[----:B------:R-:W-:Y:S05]  /*8b30*/  BPT.TRAP 0x1 ;  /* 0x000000040000795c */ /* 0x000fea0000300000 */
.L_x_190:
[----:B------:R-:W-:-:S04]  /*8b40*/  SHF.L.U32 R3, R18, 0x1f, RZ ;  /* 0x0000001f12037819 */ /* 0x000fc800000006ff */
[----:B------:R-:W3:Y:S02]  /*8b50*/  SYNCS.PHASECHK.TRANS64.TRYWAIT P0, [R26+URZ+0xa070], R3 ;  /* 0x00a070031a0075a7 */ /* 0x000ee400080011ff */
[----:B---3--:R-:W-:Y:S05]  /*8b60*/  @!P0 BRA `(.L_x_191) ;  /* 0x0000010400f48947 */ /* 0x008fea0003800000 */
.L_x_397:
[----:B------:R-:W-:Y:S01]  /*8b70*/  R2UR UR5, R56 ;  /* 0x00000000380572ca */ /* 0x000fe200000e0000 */
[----:B------:R-:W-:-:S12]  /*8b80*/  UISETP.NE.AND UP0, UPT, UR37, URZ, UPT ;  /* 0x000000ff2500728c */ /* 0x000fd8000bf05270 */
[----:B------:R-:W4:Y:S02]  /*8b90*/  LDTM.x2 R22, tmem[UR5] ;  /* 0x00000005001679ee */ /* 0x000f2400080c0000 */
[----:B----4-:R-:W-:Y:S05]  /*8ba0*/  BRA.U !UP0, `(.L_x_192) ;  /* 0x0000000108047547 */ /* 0x010fea000b800000 */
[----:B------:R-:W-:Y:S05]  /*8bb0*/  BPT.TRAP 0x1 ;  /* 0x000000040000795c */ /* 0x000fea0000300000 */
.L_x_192:
[----:B------:R-:W-:Y:S01]  /*8bc0*/  SYNCS.ARRIVE.TRANS64.RED.A1T0 RZ, [UR4], RZ ;  /* 0x000000ffffff79a7 */ /* 0x000fe20008100404 */
[----:B------:R-:W-:-:S09]  /*8bd0*/  UISETP.NE.AND UP0, UPT, UR38, URZ, UPT ;  /* 0x000000ff2600728c */ /* 0x000fd2000bf05270 */
[----:B------:R-:W-:Y:S05]  /*8be0*/  BRA.U UP0, `(.L_x_193) ;  /* 0x0000000100047547 */ /* 0x000fea000b800000 */
[----:B------:R-:W-:Y:S05]  /*8bf0*/  BPT.TRAP 0x1 ;  /* 0x000000040000795c */ /* 0x000fea0000300000 */
.L_x_193:
[----:B-1----:R-:W-:-:S04]  /*8c00*/  MOV R0, UR43 ;  /* 0x0000002b00007c02 */ /* 0x002fc80008000f00 */
[----:B---3--:R-:W-:-:S04]  /*8c10*/  SHF.L.U32 R3, R0, 0x1f, RZ ;  /* 0x0000001f00037819 */ /* 0x008fc800000006ff */
[----:B------:R-:W1:Y:S02]  /*8c20*/  SYNCS.PHASECHK.TRANS64.TRYWAIT P0, [R26+URZ+0xa090], R3 ;  /* 0x00a090031a0075a7 */ /* 0x000e6400080011ff */
[----:B-1----:R-:W-:Y:S05]  /*8c30*/  @!P0 BRA `(.L_x_194) ;  /* 0x0000010400d48947 */ /* 0x002fea0003800000 */
.L_x_398:
[----:B------:R-:W-:-:S09]  /*8c40*/  UISETP.NE.AND UP0, UPT, UR38, URZ, UPT ;  /* 0x000000ff2600728c */ /* 0x000fd2000bf05270 */
[----:B------:R-:W-:Y:S05]  /*8c50*/  BRA.U UP0, `(.L_x_195) ;  /* 0x0000000100047547 */ /* 0x000fea000b800000 */
[----:B------:R-:W-:Y:S05]  /*8c60*/  BPT.TRAP 0x1 ;  /* 0x000000040000795c */ /* 0x000fea0000300000 */
.L_x_195:
[----:B------:R-:W-:Y:S01]  /*8c70*/  MOV R5, 0x1 ;  /* 0x0000000100057802 */ /* 0x000fe20000000f00 */
[----:B-1----:R1:W3:Y:S03]  /*8c80*/  MUFU.RCP R3, R22 ;  /* 0x0000001600037308 */ /* 0x0022e60000001000 */
[----:B------:R-:W-:-:S04]  /*8c90*/  SHF.L.U32 R5, R5, 0x1f, RZ ;  /* 0x0000001f05057819 */ /* 0x000fc800000006ff */
[----:B------:R-:W4:Y:S02]  /*8ca0*/  SYNCS.PHASECHK.TRANS64.TRYWAIT P0, [R26+URZ+0xa0c0], R5 ;  /* 0x00a0c0051a0075a7 */ /* 0x000f2400080011ff */
[----:B-1-34-:R-:W-:Y:S05]  /*8cb0*/  @!P0 BRA `(.L_x_196) ;  /* 0x0000010400c88947 */ /* 0x01afea0003800000 */
.L_x_399:
[----:B------:R-:W3:Y:S01]  /*8cc0*/  LDCU UR4, c[0x0][0x708] ;  /* 0x0000e100ff0477ac */ /* 0x000ee20008000800 */
[----:B------:R-:W-:Y:S01]  /*8cd0*/  FFMA R32, -R22, R3, 1 ;  /* 0x3f80000016207423 */ /* 0x000fe20000000103 */
[----:B------:R-:W4:Y:S01]  /*8ce0*/  LDC R36, c[0x0][0x708] ;  /* 0x0001c200ff247b82 */ /* 0x000f220000000800 */
[----:B------:R-:W-:Y:S02]  /*8cf0*/  BSSY.RECONVERGENT B2, `(.L_x_197) ;  /* 0x000000b000027945 */ /* 0x000fe40003800200 */
[----:B------:R-:W-:Y:S01]  /*8d00*/  FFMA R32, R3, R32, R3 ;  /* 0x0000002003207223 */ /* 0x000fe20000000003 */
[----:B---3--:R-:W-:-:S03]  /*8d10*/  MOV R3, UR4 ;  /* 0x0000000400037c02 */ /* 0x008fc60008000f00 */
[----:B-1----:R-:W-:Y:S01]  /*8d20*/  FFMA R5, R32, UR4, RZ ;  /* 0x0000000420057c23 */ /* 0x002fe200080000ff */
[----:B------:R-:W1:Y:S03]  /*8d30*/  FCHK P0, R3, R22 ;  /* 0x0000001603007302 */ /* 0x000e660000000000 */
[----:B------:R-:W-:-:S04]  /*8d40*/  FFMA R0, -R22, R5, UR4 ;  /* 0x0000000416007e23 */ /* 0x000fc80008000105 */
[----:B------:R-:W-:Y:S01]  /*8d50*/  FFMA R32, R32, R0, R5 ;  /* 0x0000000020207223 */ /* 0x000fe20000000005 */
[----:B-1----:R-:W-:Y:S05]  /*8d60*/  @!P0 BRA `(.L_x_198) ;  /* 0x00000000000c8947 */ /* 0x002fea0003800000 */
[----:B------:R-:W-:Y:S02]  /*8d70*/  MOV R4, 0x8d90 ;  /* 0x00008d9000047802 */ /* 0x000fe40000000f00 */
[----:B--2-4-:R-:W-:Y:S05]  /*8d80*/  CALL.REL.NOINC `($__internal_3_$__cuda_sm3x_div_rn_noftz_f32_slowpath) ;  /* 0x0000011000787944 */ /* 0x014fea0003c00000 */
[----:B------:R-:W-:Y:S02]  /*8d90*/  MOV R32, R0 ;  /* 0x0000000000207202 */ /* 0x000fe40000000f00 */
.L_x_198:
[----:B------:R-:W-:Y:S05]  /*8da0*/  BSYNC.RECONVERGENT B2 ;  /* 0x0000000000027941 */ /* 0x000fea0003800200 */
.L_x_197:
[----:B------:R-:W-:Y:S01]  /*8db0*/  VIADD R0, R56, 0x100 ;  /* 0x0000010038007836 */ /* 0x000fe20000000000 */
[C---:B------:R-:W-:Y:S01]  /*8dc0*/  LOP3.LUT R29, R17.reuse, 0x3, RZ, 0xc0, !PT ;  /* 0x00000003111d7812 */ /* 0x040fe200078ec0ff */
[----:B------:R-:W-:-:S03]  /*8dd0*/  IMAD.SHL.U32 R17, R17, 0x400, RZ ;  /* 0x0000040011117824 */ /* 0x000fc600078e00ff */
[----:B------:R-:W-:Y:S02]  /*8de0*/  SHF.R.U32.HI R0, RZ, 0x15, R0 ;  /* 0x00000015ff007819 */ /* 0x000fe40000011600 */
[----:B------:R-:W-:Y:S02]  /*8df0*/  LOP3.LUT R17, R17, 0xc00, RZ, 0xc0, !PT ;  /* 0x00000c0011117812 */ /* 0x000fe400078ec0ff */
[----:B------:R-:W-:-:S03]  /*8e00*/  ISETP.NE.AND P0, PT, R29, R0, PT ;  /* 0x000000001d00720c */ /* 0x000fc60003f05270 */
[----:B------:R-:W-:-:S10]  /*8e10*/  IMAD R28, R16, 0x20, R17 ;  /* 0x00000020101c7824 */ /* 0x000fd400078e0211 */
[----:B------:R-:W-:Y:S05]  /*8e20*/  @!P0 BRA `(.L_x_199) ;  /* 0x0000000000408947 */ /* 0x000fea0003800000 */
[----:B------:R-:W-:Y:S01]  /*8e30*/  MOV R14, 0x8 ;  /* 0x00000008000e7802 */ /* 0x000fe20000000f00 */
[----:B------:R-:W1:Y:S01]  /*8e40*/  LDCU.64 UR6, c[0x4][0xb0] ;  /* 0x01001600ff0677ac */ /* 0x000e620008000a00 */
[----:B------:R-:W-:Y:S02]  /*8e50*/  HFMA2 R12, -RZ, RZ, 0, 5.9604644775390625e-08 ;  /* 0x00000001ff0c7431 */ /* 0x000fe400000001ff */
[----:B------:R-:W-:Y:S01]  /*8e60*/  IMAD.MOV.U32 R8, RZ, RZ, 0x192 ;  /* 0x00000192ff087424 */ /* 0x000fe200078e00ff */
[----:B------:R-:W3:Y:S01]  /*8e70*/  LDCU.64 UR4, c[0x4][0xb8] ;  /* 0x01001700ff0477ac */ /* 0x000ee20008000a00 */
[----:B------:R-:W2:Y:S01]  /*8e80*/  LDC.64 R14, c[0x4][R14] ;  /* 0x010000000e0e7b82 */ /* 0x000ea20000000a00 */
[----:B------:R-:W-:Y:S01]  /*8e90*/  IMAD.MOV.U32 R13, RZ, RZ, RZ ;  /* 0x000000ffff0d7224 */ /* 0x000fe200078e00ff */
[----:B------:R-:W5:Y:S01]  /*8ea0*/  LDCU.64 UR8, c[0x4][0x40] ;  /* 0x01000800ff0877ac */ /* 0x000f620008000a00 */
[----:B-1----:R-:W-:Y:S01]  /*8eb0*/  IMAD.U32 R4, RZ, RZ, UR6 ;  /* 0x00000006ff047e24 */ /* 0x002fe2000f8e00ff */
[----:B------:R-:W-:Y:S01]  /*8ec0*/  MOV R5, UR7 ;  /* 0x0000000700057c02 */ /* 0x000fe20008000f00 */
[----:B---3--:R-:W-:Y:S01]  /*8ed0*/  IMAD.U32 R6, RZ, RZ, UR4 ;  /* 0x00000004ff067e24 */ /* 0x008fe2000f8e00ff */
[----:B------:R-:W-:Y:S01]  /*8ee0*/  MOV R7, UR5 ;  /* 0x0000000500077c02 */ /* 0x000fe20008000f00 */
[----:B-----5:R-:W-:Y:S01]  /*8ef0*/  IMAD.U32 R10, RZ, RZ, UR8 ;  /* 0x00000008ff0a7e24 */ /* 0x020fe2000f8e00ff */
[----:B------:R-:W-:-:S02]  /*8f00*/  MOV R11, UR9 ;  /* 0x00000009000b7c02 */ /* 0x000fc40008000f00 */
[----:B------:R-:W-:-:S07]  /*8f10*/  LEPC R20, `(.L_x_199) ;  /* 0x000000001014794e */ /* 0x000fce0000000000 */
[----:B--2-4-:R-:W-:Y:S05]  /*8f20*/  CALL.ABS.NOINC R14 ;  /* 0x000000000e007343 */ /* 0x014fea0003c00000 */
.L_x_199:
[----:B------:R-:W1:Y:S01]  /*8f30*/  S2R R3, SR_SWINHI ;  /* 0x0000000000037919 */ /* 0x000e620000002f00 */
[----:B------:R-:W-:Y:S05]  /*8f40*/  WARPSYNC.ALL ;  /* 0x0000000000007948 */ /* 0x000fea0003800000 */
[----:B------:R-:W-:-:S13]  /*8f50*/  R2UR UR4, R56 ;  /* 0x00000000380472ca */ /* 0x000fda00000e0000 */
[----:B------:R-:W3:Y:S01]  /*8f60*/  LDTM.x16 R4, tmem[UR4+0x100] ;  /* 0x00010004000479ee */ /* 0x000ee20008240000 */
[----:B------:R-:W-:Y:S02]  /*8f70*/  MOV R30, R26 ;  /* 0x0000001a001e7202 */ /* 0x000fe40000000f00 */
[----:B-1----:R-:W-:Y:S02]  /*8f80*/  MOV R31, R3 ;  /* 0x00000003001f7202 */ /* 0x002fe40000000f00 */
[----:B------:R-:W-:-:S05]  /*8f90*/  LEA R28, P0, R28, R30, 0x1 ;  /* 0x0000001e1c1c7211 */ /* 0x000fca00078008ff */
[----:B------:R-:W-:Y:S01]  /*8fa0*/  IMAD.X R31, RZ, RZ, R31, P0 ;  /* 0x000000ffff1f7224 */ /* 0x000fe200000e061f */
[----:B------:R-:W-:Y:S01]  /*8fb0*/  IADD3 R0, P0, PT, R28, 0x10, RZ ;  /* 0x000000101c007810 */ /* 0x000fe20007f1e0ff */
[C---:B---3--:R-:W-:Y:S02]  /*8fc0*/  FMUL2 R20, R32.reuse.F32, R8.F32x2.HI_LO ;  /* 0x000000082014724a */ /* 0x048fe40000040000 */
[----:B------:R-:W-:Y:S01]  /*8fd0*/  FMUL2 R24, R32.F32, R10.F32x2.HI_LO ;  /* 0x0000000a2018724a */ /* 0x000fe20000040000 */
[--C-:B------:R-:W-:Y:S01]  /*8fe0*/  SHF.R.U64 R3, R28, 0x3, R31.reuse ;  /* 0x000000031c037819 */ /* 0x100fe2000000121f */
[C---:B------:R-:W-:Y:S01]  /*8ff0*/  FMUL2 R6, R32.reuse.F32, R6.F32x2.HI_LO ;  /* 0x000000062006724a */ /* 0x040fe20000040000 */
[----:B------:R-:W-:Y:S01]  /*9000*/  F2FP.F16.F32.PACK_AB R10, R21, R20 ;  /* 0x00000014150a723e */ /* 0x000fe200000000ff */
[----:B------:R-:W-:Y:S02]  /*9010*/  IMAD.X R21, RZ, RZ, R31, P0 ;  /* 0x000000ffff157224 */ /* 0x000fe400000e061f */
[C---:B------:R-:W-:Y:S01]  /*9020*/  FMUL2 R4, R32.reuse.F32, R4.F32x2.HI_LO ;  /* 0x000000042004724a */ /* 0x040fe20000040000 */
[----:B------:R-:W-:Y:S01]  /*9030*/  F2FP.F16.F32.PACK_AB R11, R25, R24 ;  /* 0x00000018190b723e */ /* 0x000fe200000000ff */
[C---:B------:R-:W-:Y:S01]  /*9040*/  FMUL2 R12, R32.reuse.F32, R12.F32x2.HI_LO ;  /* 0x0000000c200c724a */ /* 0x040fe20000040000 */
[----:B------:R-:W-:Y:S01]  /*9050*/  F2FP.F16.F32.PACK_AB R9, R7, R6 ;  /* 0x000000060709723e */ /* 0x000fe200000000ff */
[----:B------:R-:W-:Y:S01]  /*9060*/  FMUL2 R14, R32.F32, R14.F32x2.HI_LO ;  /* 0x0000000e200e724a */ /* 0x000fe20000040000 */
[----:B------:R-:W-:Y:S01]  /*9070*/  SHF.R.U64 R7, R0, 0x3, R21 ;  /* 0x0000000300077819 */ /* 0x000fe20000001215 */
[C---:B------:R-:W-:Y:S01]  /*9080*/  FMUL2 R16, R32.reuse.F32, R16.F32x2.HI_LO ;  /* 0x000000102010724a */ /* 0x040fe20000040000 */
[----:B------:R-:W-:Y:S01]  /*9090*/  F2FP.F16.F32.PACK_AB R8, R5, R4 ;  /* 0x000000040508723e */ /* 0x000fe200000000ff */
[----:B------:R-:W-:Y:S01]  /*90a0*/  FMUL2 R18, R32.F32, R18.F32x2.HI_LO ;  /* 0x000000122012724a */ /* 0x000fe20000040000 */
[----:B------:R-:W-:-:S02]  /*90b0*/  LOP3.LUT R30, R28, 0x30, R3, 0x78, !PT ;  /* 0x000000301c1e7812 */ /* 0x000fc400078e7803 */
[----:B------:R-:W-:Y:S01]  /*90c0*/  LOP3.LUT R20, R0, 0x30, R7, 0x78, !PT ;  /* 0x0000003000147812 */ /* 0x000fe200078e7807 */
[----:B------:R-:W-:Y:S01]  /*90d0*/  VIADD R0, R56, 0x110 ;  /* 0x0000011038007836 */ /* 0x000fe20000000000 */
[----:B------:R-:W-:Y:S01]  /*90e0*/  F2FP.F16.F32.PACK_AB R4, R13, R12 ;  /* 0x0000000c0d04723e */ /* 0x000fe200000000ff */
[----:B------:R1:W-:Y:S01]  /*90f0*/  ST.E.128 desc[UR48][R30.64], R8 ;  /* 0x000000081e007985 */ /* 0x0003e2000c101d30 */
[----:B------:R-:W-:Y:S02]  /*9100*/  F2FP.F16.F32.PACK_AB R5, R15, R14 ;  /* 0x0000000e0f05723e */ /* 0x000fe400000000ff */
[----:B------:R-:W-:Y:S02]  /*9110*/  F2FP.F16.F32.PACK_AB R6, R17, R16 ;  /* 0x000000101106723e */ /* 0x000fe400000000ff */
[----:B------:R-:W-:Y:S02]  /*9120*/  F2FP.F16.F32.PACK_AB R7, R19, R18 ;  /* 0x000000121307723e */ /* 0x000fe400000000ff */
[----:B------:R-:W-:-:S03]  /*9130*/  SHF.R.U32.HI R0, RZ, 0x15, R0 ;  /* 0x00000015ff007819 */ /* 0x000fc60000011600 */
[----:B------:R1:W-:Y:S01]  /*9140*/  ST.E.128 desc[UR48][R20.64], R4 ;  /* 0x0000000414007985 */ /* 0x0003e2000c101d30 */
[----:B------:R-:W-:-:S13]  /*9150*/  ISETP.NE.AND P0, PT, R29, R0, PT ;  /* 0x000000001d00720c */ /* 0x000fda0003f05270 */
[----:B------:R-:W-:Y:S05]  /*9160*/  @!P0 BRA `(.L_x_200) ;  /* 0x0000000000408947 */ /* 0x000fea0003800000 */
[----:B------:R-:W-:Y:S01]  /*9170*/  MOV R14, 0x8 ;  /* 0x00000008000e7802 */ /* 0x000fe20000000f00 */
[----:B------:R-:W3:Y:S01]  /*9180*/  LDCU.64 UR8, c[0x4][0xb0] ;  /* 0x01001600ff0877ac */ /* 0x000ee20008000a00 */
[----:B------:R-:W-:Y:S02]  /*9190*/  HFMA2 R12, -RZ, RZ, 0, 5.9604644775390625e-08 ;  /* 0x00000001ff0c7431 */ /* 0x000fe400000001ff */
[----:B-1----:R-:W-:Y:S01]  /*91a0*/  IMAD.MOV.U32 R8, RZ, RZ, 0x192 ;  /* 0x00000192ff087424 */ /* 0x002fe200078e00ff */
[----:B------:R-:W1:Y:S01]  /*91b0*/  LDCU.64 UR6, c[0x4][0xb8] ;  /* 0x01001700ff0677ac */ /* 0x000e620008000a00 */
[----:B------:R-:W2:Y:S01]  /*91c0*/  LDC.64 R14, c[0x4][R14] ;  /* 0x010000000e0e7b82 */ /* 0x000ea20000000a00 */
[----:B------:R-:W-:Y:S01]  /*91d0*/  IMAD.MOV.U32 R13, RZ, RZ, RZ ;  /* 0x000000ffff0d7224 */ /* 0x000fe200078e00ff */
[----:B------:R-:W5:Y:S01]  /*91e0*/  LDCU.64 UR4, c[0x4][0x40] ;  /* 0x01000800ff0477ac */ /* 0x000f620008000a00 */
[----:B---3--:R-:W-:Y:S01]  /*91f0*/  IMAD.U32 R4, RZ, RZ, UR8 ;  /* 0x00000008ff047e24 */ /* 0x008fe2000f8e00ff */
[----:B------:R-:W-:Y:S01]  /*9200*/  MOV R5, UR9 ;  /* 0x0000000900057c02 */ /* 0x000fe20008000f00 */
[----:B-1----:R-:W-:Y:S01]  /*9210*/  IMAD.U32 R6, RZ, RZ, UR6 ;  /* 0x00000006ff067e24 */ /* 0x002fe2000f8e00ff */
[----:B------:R-:W-:Y:S01]  /*9220*/  MOV R7, UR7 ;  /* 0x0000000700077c02 */ /* 0x000fe20008000f00 */
[----:B-----5:R-:W-:Y:S01]  /*9230*/  IMAD.U32 R10, RZ, RZ, UR4 ;  /* 0x00000004ff0a7e24 */ /* 0x020fe2000f8e00ff */
[----:B------:R-:W-:-:S02]  /*9240*/  MOV R11, UR5 ;  /* 0x00000005000b7c02 */ /* 0x000fc40008000f00 */
[----:B------:R-:W-:-:S07]  /*9250*/  LEPC R20, `(.L_x_200) ;  /* 0x000000001014794e */ /* 0x000fce0000000000 */
[----:B--2-4-:R-:W-:Y:S05]  /*9260*/  CALL.ABS.NOINC R14 ;  /* 0x000000000e007343 */ /* 0x014fea0003c00000 */
.L_x_200:
[----:B------:R-:W-:Y:S05]  /*9270*/  WARPSYNC.ALL ;  /* 0x0000000000007948 */ /* 0x000fea0003800000 */
[----:B------:R-:W-:Y:S01]  /*9280*/  R2UR UR4, R56 ;  /* 0x00000000380472ca */ /* 0x000fe200000e0000 */
[----:B------:R-:W3:Y:S01]  /*9290*/  S2R R35, SR_CTAID.X ;  /* 0x0000000000237919 */ /* 0x000ee20000002500 */
[C---:B------:R-:W-:Y:S02]  /*92a0*/  IADD3 R33, P0, PT, R28.reuse, 0x30, RZ ;  /* 0x000000301c217810 */ /* 0x040fe40007f1e0ff */
[----:B------:R-:W-:-:S03]  /*92b0*/  IADD3 R3, P1, PT, R28, 0x20, RZ ;  /* 0x000000201c037810 */ /* 0x000fc60007f3e0ff */
[--C-:B--2---:R-:W-:Y:S02]  /*92c0*/  IMAD.X R41, RZ, RZ, R31.reuse, P0 ;  /* 0x000000ffff297224 */ /* 0x104fe400000e061f */
[----:B------:R-:W-:-:S04]  /*92d0*/  IMAD.X R39, RZ, RZ, R31, P1 ;  /* 0x000000ffff277224 */ /* 0x000fc800008e061f */
[----:B-1----:R-:W1:Y:S01]  /*92e0*/  LDTM.x16 R4, tmem[UR4+0x110] ;  /* 0x00011004000479ee */ /* 0x002e620008240000 */
[----:B------:R-:W2:Y:S01]  /*92f0*/  LDCU.64 UR4, c[0x0][0x880] ;  /* 0x00011000ff0477ac */ /* 0x000ea20008000a00 */
[----:B------:R-:W-:-:S04]  /*9300*/  SHF.R.U64 R0, R3, 0x3, R39 ;  /* 0x0000000303007819 */ /* 0x000fc80000001227 */
[----:B------:R-:W-:Y:S01]  /*9310*/  LOP3.LUT R38, R3, 0x30, R0, 0x78, !PT ;  /* 0x0000003003267812 */ /* 0x000fe200078e7800 */
[----:B--2---:R-:W-:-:S04]  /*9320*/  UISETP.NE.U32.AND UP0, UPT, UR4, URZ, UPT ;  /* 0x000000ff0400728c */ /* 0x004fc8000bf05070 */
[----:B------:R-:W-:Y:S01]  /*9330*/  UISETP.NE.AND.EX UP0, UPT, UR5, URZ, UPT, UP0 ;  /* 0x000000ff0500728c */ /* 0x000fe2000bf05300 */
[C---:B-1----:R-:W-:Y:S01]  /*9340*/  FMUL2 R20, R32.reuse.F32, R8.F32x2.HI_LO ;  /* 0x000000082014724a */ /* 0x042fe20000040000 */
[C---:B------:R-:W-:Y:S01]  /*9350*/  SHF.R.U64 R8, R33.reuse, 0x3, R41 ;  /* 0x0000000321087819 */ /* 0x040fe20000001229 */
[C---:B------:R-:W-:Y:S02]  /*9360*/  FMUL2 R4, R32.reuse.F32, R4.F32x2.HI_LO ;  /* 0x000000042004724a */ /* 0x040fe40000040000 */
[C---:B------:R-:W-:Y:S01]  /*9370*/  FMUL2 R6, R32.reuse.F32, R6.F32x2.HI_LO ;  /* 0x000000062006724a */ /* 0x040fe20000040000 */
[----:B------:R-:W-:Y:S01]  /*9380*/  LOP3.LUT R40, R33, 0x30, R8, 0x78, !PT ;  /* 0x0000003021287812 */ /* 0x000fe200078e7808 */
[C---:B------:R-:W-:Y:S01]  /*9390*/  FMUL2 R24, R32.reuse.F32, R10.F32x2.HI_LO ;  /* 0x0000000a2018724a */ /* 0x040fe20000040000 */
[----:B------:R-:W-:Y:S01]  /*93a0*/  F2FP.F16.F32.PACK_AB R8, R5, R4 ;  /* 0x000000040508723e */ /* 0x000fe200000000ff */
[C---:B------:R-:W-:Y:S01]  /*93b0*/  FMUL2 R12, R32.reuse.F32, R12.F32x2.HI_LO ;  /* 0x0000000c200c724a */ /* 0x040fe20000040000 */
[----:B------:R-:W-:Y:S01]  /*93c0*/  F2FP.F16.F32.PACK_AB R9, R7, R6 ;  /* 0x000000060709723e */ /* 0x000fe200000000ff */
[C---:B------:R-:W-:Y:S01]  /*93d0*/  FMUL2 R14, R32.reuse.F32, R14.F32x2.HI_LO ;  /* 0x0000000e200e724a */ /* 0x040fe20000040000 */
[----:B------:R-:W-:Y:S01]  /*93e0*/  F2FP.F16.F32.PACK_AB R10, R21, R20 ;  /* 0x00000014150a723e */ /* 0x000fe200000000ff */
[C---:B------:R-:W-:Y:S01]  /*93f0*/  FMUL2 R16, R32.reuse.F32, R16.F32x2.HI_LO ;  /* 0x000000102010724a */ /* 0x040fe20000040000 */
[----:B------:R-:W-:Y:S01]  /*9400*/  F2FP.F16.F32.PACK_AB R11, R25, R24 ;  /* 0x00000018190b723e */ /* 0x000fe200000000ff */
[----:B------:R-:W-:Y:S01]  /*9410*/  FMUL2 R18, R32.F32, R18.F32x2.HI_LO ;  /* 0x000000122012724a */ /* 0x000fe20000040000 */
[----:B------:R-:W-:Y:S01]  /*9420*/  F2FP.F16.F32.PACK_AB R4, R13, R12 ;  /* 0x0000000c0d04723e */ /* 0x000fe200000000ff */
[----:B------:R-:W1:Y:S01]  /*9430*/  S2R R33, SR_CTAID.Z ;  /* 0x0000000000217919 */ /* 0x000e620000002700 */
[----:B------:R-:W-:-:S02]  /*9440*/  F2FP.F16.F32.PACK_AB R5, R15, R14 ;  /* 0x0000000e0f05723e */ /* 0x000fc400000000ff */
[----:B------:R-:W-:Y:S01]  /*9450*/  F2FP.F16.F32.PACK_AB R6, R17, R16 ;  /* 0x000000101106723e */ /* 0x000fe200000000ff */
[----:B------:R2:W-:Y:S01]  /*9460*/  ST.E.128 desc[UR48][R38.64], R8 ;  /* 0x0000000826007985 */ /* 0x0005e2000c101d30 */
[----:B------:R-:W-:Y:S01]  /*9470*/  F2FP.F16.F32.PACK_AB R7, R19, R18 ;  /* 0x000000121307723e */ /* 0x000fe200000000ff */
[----:B------:R-:W1:Y:S04]  /*9480*/  S2R R32, SR_CTAID.Y ;  /* 0x0000000000207919 */ /* 0x000e680000002600 */
[----:B------:R2:W-:Y:S01]  /*9490*/  ST.E.128 desc[UR48][R40.64], R4 ;  /* 0x0000000428007985 */ /* 0x0005e2000c101d30 */
[----:B------:R-:W-:Y:S01]  /*94a0*/  @!PT LDS RZ, [RZ] ;  /* 0x00000000fffff984 */ /* 0x000fe20000000800 */
[----:B------:R-:W-:Y:S01]  /*94b0*/  @!PT LDS RZ, [RZ] ;  /* 0x00000000fffff984 */ /* 0x000fe20000000800 */
[----:B------:R-:W-:Y:S01]  /*94c0*/  @!PT LDS RZ, [RZ] ;  /* 0x00000000fffff984 */ /* 0x000fe20000000800 */
[----:B------:R-:W-:Y:S01]  /*94d0*/  @!PT LDS RZ, [RZ] ;  /* 0x00000000fffff984 */ /* 0x000fe20000000800 */
[----:B------:R5:W-:Y:S06]  /*94e0*/  MEMBAR.ALL.CTA ;  /* 0x0000000000007992 */ /* 0x000bec0000008000 */
[----:B-----5:R-:W1:Y:S01]  /*94f0*/  FENCE.VIEW.ASYNC.S ;  /* 0x00000000000073c6 */ /* 0x020e620000000000 */
[----:B---3--:R-:W-:Y:S05]  /*9500*/  BRA.U !UP0, `(.L_x_201) ;  /* 0x0000000108fc7547 */ /* 0x008fea000b800000 */
[C---:B------:R-:W-:Y:S01]  /*9510*/  FSETP.GEU.AND P0, PT, R22.reuse, 1.175494350822287508e-38, PT ;  /* 0x008000001600780b */ /* 0x040fe20003f0e000 */
[----:B------:R-:W3:Y:S01]  /*9520*/  LDCU UR4, c[0x0][0x380] ;  /* 0x00007000ff0477ac */ /* 0x000ee20008000800 */
[----:B------:R-:W-:Y:S01]  /*9530*/  MOV R0, 0x3e055027 ;  /* 0x3e05502700007802 */ /* 0x000fe20000000f00 */
[----:B------:R-:W-:Y:S01]  /*9540*/  BSSY.RECONVERGENT B0, `(.L_x_201) ;  /* 0x000003b000007945 */ /* 0x000fe20003800200 */
[----:B--2---:R-:W-:Y:S01]  /*9550*/  FSEL R5, RZ, -23, P0 ;  /* 0xc1b80000ff057808 */ /* 0x004fe20000000000 */
[----:B------:R-:W2:Y:S08]  /*9560*/  LDCU UR5, c[0x0][0x700] ;  /* 0x0000e000ff0577ac */ /* 0x000eb00008000800 */
[----:B------:R-:W-:-:S05]  /*9570*/  @!P0 FMUL R22, R22, 8388608 ;  /* 0x4b00000016168820 */ /* 0x000fca0000400000 */
[C---:B------:R-:W-:Y:S02]  /*9580*/  IADD3 R7, PT, PT, R22.reuse, -0x3f2aaaab, RZ ;  /* 0xc0d5555516077810 */ /* 0x040fe40007ffe0ff */
[C---:B------:R-:W-:Y:S02]  /*9590*/  ISETP.GT.U32.AND P0, PT, R22.reuse, 0x7f7fffff, PT ;  /* 0x7f7fffff1600780c */ /* 0x040fe40003f04070 */
[----:B------:R-:W-:Y:S02]  /*95a0*/  LOP3.LUT R7, R7, 0xff800000, RZ, 0xc0, !PT ;  /* 0xff80000007077812 */ /* 0x000fe400078ec0ff */
[C---:B------:R-:W-:Y:S02]  /*95b0*/  FSETP.NEU.AND P1, PT, R22.reuse, RZ, PT ;  /* 0x000000ff1600720b */ /* 0x040fe40003f2d000 */
[-C--:B------:R-:W-:Y:S02]  /*95c0*/  IADD3 R3, PT, PT, R22, -R7.reuse, RZ ;  /* 0x8000000716037210 */ /* 0x080fe40007ffe0ff */
[----:B------:R-:W-:-:S03]  /*95d0*/  I2FP.F32.S32 R4, R7 ;  /* 0x0000000700047245 */ /* 0x000fc60000201400 */
[----:B------:R-:W-:Y:S02]  /*95e0*/  FADD R3, R3, -1 ;  /* 0xbf80000003037421 */ /* 0x000fe40000000000 */
[----:B------:R-:W-:Y:S02]  /*95f0*/  FFMA R4, R4, 1.1920928955078125e-07, R5 ;  /* 0x3400000004047823 */ /* 0x000fe40000000005 */
[----:B------:R-:W-:-:S04]  /*9600*/  FFMA R0, R3, -R0, 0.14084610342979431152 ;  /* 0x3e1039f603007423 */ /* 0x000fc80000000800 */
[----:B------:R-:W-:-:S04]  /*9610*/  FFMA R0, R3, R0, -0.12148627638816833496 ;  /* 0xbdf8cdcc03007423 */ /* 0x000fc80000000000 */
[----:B------:R-:W-:-:S04]  /*9620*/  FFMA R0, R3, R0, 0.13980610668659210205 ;  /* 0x3e0f295503007423 */ /* 0x000fc80000000000 */
[----:B------:R-:W-:-:S04]  /*9630*/  FFMA R0, R3, R0, -0.16684235632419586182 ;  /* 0xbe2ad8b903007423 */ /* 0x000fc80000000000 */
[----:B------:R-:W-:-:S04]  /*9640*/  FFMA R0, R3, R0, 0.20012299716472625732 ;  /* 0x3e4ced0b03007423 */ /* 0x000fc80000000000 */
[----:B------:R-:W-:-:S04]  /*9650*/  FFMA R0, R3, R0, -0.24999669194221496582 ;  /* 0xbe7fff2203007423 */ /* 0x000fc80000000000 */
[----:B------:R-:W-:-:S04]  /*9660*/  FFMA R0, R3, R0, 0.33333182334899902344 ;  /* 0x3eaaaa7803007423 */ /* 0x000fc80000000000 */
[----:B------:R-:W-:-:S04]  /*9670*/  FFMA R0, R3, R0, -0.5 ;  /* 0xbf00000003007423 */ /* 0x000fc80000000000 */
[----:B------:R-:W-:-:S04]  /*9680*/  FMUL R0, R3, R0 ;  /* 0x0000000003007220 */ /* 0x000fc80000400000 */
[----:B------:R-:W-:Y:S01]  /*9690*/  FFMA R5, R3, R0, R3 ;  /* 0x0000000003057223 */ /* 0x000fe20000000003 */
[----:B------:R-:W-:Y:S02]  /*96a0*/  MOV R3, 0x7f800000 ;  /* 0x7f80000000037802 */ /* 0x000fe40000000f00 */
[----:B------:R-:W-:Y:S01]  /*96b0*/  LEA R0, R35, R2, 0x8 ;  /* 0x0000000223007211 */ /* 0x000fe200078e40ff */
[----:B------:R-:W-:Y:S02]  /*96c0*/  FFMA R4, R4, 0.69314718246459960938, R5 ;  /* 0x3f31721804047823 */ /* 0x000fe40000000005 */
[----:B------:R-:W-:Y:S01]  /*96d0*/  @P0 FFMA R4, R22, R3, +INF ;  /* 0x7f80000016040423 */ /* 0x000fe20000000003 */
[----:B---3--:R-:W-:-:S04]  /*96e0*/  ISETP.GE.AND P0, PT, R0, UR4, PT ;  /* 0x0000000400007c0c */ /* 0x008fc8000bf06270 */
[----:B------:R-:W-:-:S05]  /*96f0*/  FSEL R4, R4, -INF , P1 ;  /* 0xff80000004047808 */ /* 0x000fca0000800000 */
[----:B--2---:R-:W-:-:S04]  /*9700*/  FFMA R23, R23, UR5, R4 ;  /* 0x0000000517177c23 */ /* 0x004fc80008000004 */
[----:B------:R-:W-:Y:S05]  /*9710*/  @P0 BRA `(.L_x_202) ;  /* 0x0000000000740947 */ /* 0x000fea0003800000 */
[----:B------:R-:W2:Y:S01]  /*9720*/  LDCU UR7, c[0x0][0x38c] ;  /* 0x00007180ff0777ac */ /* 0x000ea20008000800 */
[----:B------:R-:W-:Y:S01]  /*9730*/  HFMA2 R4, -RZ, RZ, 0, 0 ;  /* 0x00000000ff047431 */ /* 0x000fe200000001ff */
[----:B------:R-:W1:Y:S01]  /*9740*/  LDCU UR6, c[0x0][0x890] ;  /* 0x00011200ff0677ac */ /* 0x000e620008000800 */
[----:B------:R-:W3:Y:S01]  /*9750*/  LDCU.64 UR4, c[0x0][0x888] ;  /* 0x00011100ff0477ac */ /* 0x000ee20008000a00 */
[----:B--2---:R-:W2:Y:S01]  /*9760*/  I2F.U32.RP R7, UR7 ;  /* 0x0000000700077d06 */ /* 0x004ea20008209000 */
[----:B------:R-:W-:Y:S01]  /*9770*/  ISETP.NE.U32.AND P0, PT, RZ, UR7, PT ;  /* 0x00000007ff007c0c */ /* 0x000fe2000bf05070 */
[----:B-1----:R-:W-:-:S06]  /*9780*/  IMAD R0, R33, UR6, R0 ;  /* 0x0000000621007c24 */ /* 0x002fcc000f8e0200 */
[----:B--2---:R-:W1:Y:S02]  /*9790*/  MUFU.RCP R6, R7 ;  /* 0x0000000700067308 */ /* 0x004e640000001000 */
[----:B-1----:R-:W-:-:S06]  /*97a0*/  IADD3 R6, PT, PT, R6, 0xffffffe, RZ ;  /* 0x0ffffffe06067810 */ /* 0x002fcc0007ffe0ff */
[----:B------:R-:W1:Y:S02]  /*97b0*/  F2I.FTZ.U32.TRUNC.NTZ R5, R6 ;  /* 0x0000000600057305 */ /* 0x000e64000021f000 */
[----:B-1----:R-:W-:Y:S01]  /*97c0*/  IADD3 R3, PT, PT, RZ, -R5, RZ ;  /* 0x80000005ff037210 */ /* 0x002fe20007ffe0ff */
[----:B------:R-:W1:Y:S04]  /*97d0*/  LDC.64 R6, c[0x0][0x880] ;  /* 0x00022000ff067b82 */ /* 0x000e680000000a00 */
[----:B------:R-:W-:-:S04]  /*97e0*/  IMAD R3, R3, UR7, RZ ;  /* 0x0000000703037c24 */ /* 0x000fc8000f8e02ff */
[----:B------:R-:W-:-:S06]  /*97f0*/  IMAD.HI.U32 R3, R5, R3, R4 ;  /* 0x0000000305037227 */ /* 0x000fcc00078e0004 */
[----:B------:R-:W-:-:S05]  /*9800*/  IMAD.HI.U32 R3, R3, R32, RZ ;  /* 0x0000002003037227 */ /* 0x000fca00078e00ff */
[----:B------:R-:W-:-:S05]  /*9810*/  IADD3 R5, PT, PT, -R3, RZ, RZ ;  /* 0x000000ff03057210 */ /* 0x000fca0007ffe1ff */
[----:B------:R-:W-:-:S05]  /*9820*/  IMAD R4, R5, UR7, R32 ;  /* 0x0000000705047c24 */ /* 0x000fca000f8e0220 */
[----:B------:R-:W-:-:S13]  /*9830*/  ISETP.GE.U32.AND P2, PT, R4, UR7, PT ;  /* 0x0000000704007c0c */ /* 0x000fda000bf46070 */
[----:B------:R-:W-:Y:S02]  /*9840*/  @P2 IADD3 R4, PT, PT, R4, -UR7, RZ ;  /* 0x8000000704042c10 */ /* 0x000fe4000fffe0ff */
[----:B------:R-:W-:Y:S02]  /*9850*/  @P2 IADD3 R3, PT, PT, R3, 0x1, RZ ;  /* 0x0000000103032810 */ /* 0x000fe40007ffe0ff */
[----:B------:R-:W-:-:S13]  /*9860*/  ISETP.GE.U32.AND P1, PT, R4, UR7, PT ;  /* 0x0000000704007c0c */ /* 0x000fda000bf26070 */
[----:B------:R-:W-:Y:S02]  /*9870*/  @P1 IADD3 R3, PT, PT, R3, 0x1, RZ ;  /* 0x0000000103031810 */ /* 0x000fe40007ffe0ff */
[----:B------:R-:W-:-:S04]  /*9880*/  @!P0 LOP3.LUT R3, RZ, UR7, RZ, 0x33, !PT ;  /* 0x00000007ff038c12 */ /* 0x000fc8000f8e33ff */
[C---:B------:R-:W-:Y:S01]  /*9890*/  IADD3 R5, PT, PT, -R3.reuse, RZ, RZ ;  /* 0x000000ff03057210 */ /* 0x040fe20007ffe1ff */
[----:B---3--:R-:W-:-:S04]  /*98a0*/  IMAD R0, R3, UR5, R0 ;  /* 0x0000000503007c24 */ /* 0x008fc8000f8e0200 */
[----:B------:R-:W-:-:S04]  /*98b0*/  IMAD R5, R5, UR7, R32 ;  /* 0x0000000705057c24 */ /* 0x000fc8000f8e0220 */
[----:B------:R-:W-:-:S04]  /*98c0*/  IMAD R5, R5, UR4, R0 ;  /* 0x0000000405057c24 */ /* 0x000fc8000f8e0200 */
[----:B-1----:R-:W-:-:S05]  /*98d0*/  IMAD.WIDE.U32 R6, R5, 0x4, R6 ;  /* 0x0000000405067825 */ /* 0x002fca00078e0006 */
[----:B------:R2:W-:Y:S02]  /*98e0*/  STG.E desc[UR48][R6.64], R23 ;  /* 0x0000001706007986 */ /* 0x0005e4000c101930 */
.L_x_202:
[----:B------:R-:W-:Y:S05]  /*98f0*/  BSYNC.RECONVERGENT B0 ;  /* 0x0000000000007941 */ /* 0x000fea0003800200 */
.L_x_201:
[----:B------:R-:W-:Y:S01]  /*9900*/  UISETP.NE.AND UP0, UPT, UR38, URZ, UPT ;  /* 0x000000ff2600728c */ /* 0x000fe2000bf05270 */
[----:B------:R-:W-:-:S08]  /*9910*/  NOP ;  /* 0x0000000000007918 */ /* 0x000fd00000000000 */
[----:B------:R-:W-:Y:S05]  /*9920*/  BRA.U UP0, `(.L_x_203) ;  /* 0x0000000100087547 */ /* 0x000fea000b800000 */
[----:B------:R-:W-:Y:S05]  /*9930*/  BPT.TRAP 0x1 ;  /* 0x000000040000795c */ /* 0x000fea0000300000 */
[----:B------:R-:W-:Y:S05]  /*9940*/  BPT.TRAP 0x1 ;  /* 0x000000040000795c */ /* 0x000fea0000300000 */
.L_x_203:
[----:B------:R-:W-:Y:S01]  /*9950*/  IADD3 R0, PT, PT, R26, 0xa0a0, RZ ;  /* 0x0000a0a01a007810 */ /* 0x000fe20007ffe0ff */
[----:B------:R-:W-:-:S03]  /*9960*/  UISETP.NE.AND UP0, UPT, UR38, URZ, UPT ;  /* 0x000000ff2600728c */ /* 0x000fc6000bf05270 */
[----:B------:R-:W-:-:S04]  /*9970*/  PRMT R0, R27, 0x654, R0 ;  /* 0x000006541b007816 */ /* 0x000fc80000000000 */
[----:B-1----:R1:W-:Y:S02]  /*9980*/  SYNCS.ARRIVE.TRANS64.RED.A1T0 RZ, [R0+URZ], RZ ;  /* 0x000000ff00ff79a7 */ /* 0x0023e400081004ff */
[----:B------:R-:W-:Y:S05]  /*9990*/  BRA.U UP0, `(.L_x_204) ;  /* 0x0000000100047547 */ /* 0x000fea000b800000 */
[----:B------:R-:W-:Y:S05]  /*99a0*/  BPT.TRAP 0x1 ;  /* 0x000000040000795c */ /* 0x000fea0000300000 */
.L_x_204:
[----:B------:R3:W-:Y:S01]  /*99b0*/  SYNCS.ARRIVE.TRANS64.A1T0 RZ, [R26+URZ+0xa0b0], RZ ;  /* 0x00a0b0ff1aff79a7 */ /* 0x0007e200081000ff */
[----:B------:R-:W-:-:S09]  /*99c0*/  UISETP.NE.AND UP0, UPT, UR36, URZ, UPT ;  /* 0x000000ff2400728c */ /* 0x000fd2000bf05270 */
[----:B------:R-:W-:Y:S05]  /*99d0*/  BRA.U !UP0, `(.L_x_205) ;  /* 0x0000000108047547 */ /* 0x000fea000b800000 */
[----:B------:R-:W-:Y:S05]  /*99e0*/  BPT.TRAP 0x1 ;  /* 0x000000040000795c */ /* 0x000fea0000300000 */
.L_x_205:
[----:B------:R-:W-:Y:S01]  /*99f0*/  IMAD.U32 R3, RZ, RZ, UR42 ;  /* 0x0000002aff037e24 */ /* 0x000fe2000f8e00ff */
[----:B-1----:R-:W-:-:S04]  /*9a00*/  SHF.R.U32.HI R0, RZ, 0x15, R57 ;  /* 0x00000015ff007819 */ /* 0x002fc80000011639 */
[----:B------:R-:W-:Y:S02]  /*9a10*/  SHF.L.U32 R3, R3, 0x1f, RZ ;  /* 0x0000001f03037819 */ /* 0x000fe400000006ff */
[----:B------:R-:W-:Y:S02]  /*9a20*/  ISETP.NE.AND P0, PT, R29, R0, PT ;  /* 0x000000001d00720c */ /* 0x000fe40003f05270 */
[----:B------:R-:W1:Y:S02]  /*9a30*/  SYNCS.PHASECHK.TRANS64.TRYWAIT P1, [R26+URZ+0xa080], R3 ;  /* 0x00a080031a0075a7 */ /* 0x000e6400080211ff */
[----:B-1----:R-:W-:Y:S09]  /*9a40*/  @!P1 BRA `(.L_x_206) ;  /* 0x000000f800789947 */ /* 0x002ff20003800000 */
.L_x_400:
[----:B------:R-:W-:Y:S05]  /*9a50*/  @!P0 BRA `(.L_x_207) ;  /* 0x0000000000408947 */ /* 0x000fea0003800000 */
[----:B------:R-:W-:Y:S01]  /*9a60*/  MOV R14, 0x8 ;  /* 0x00000008000e7802 */ /* 0x000fe20000000f00 */
[----:B------:R-:W1:Y:S01]  /*9a70*/  LDCU.64 UR8, c[0x4][0xb0] ;  /* 0x01001600ff0877ac */ /* 0x000e620008000a00 */
[----:B------:R-:W-:Y:S02]  /*9a80*/  HFMA2 R12, -RZ, RZ, 0, 5.9604644775390625e-08 ;  /* 0x00000001ff0c7431 */ /* 0x000fe400000001ff */
[----:B--2---:R-:W-:Y:S01]  /*9a90*/  IMAD.MOV.U32 R8, RZ, RZ, 0x192 ;  /* 0x00000192ff087424 */ /* 0x004fe200078e00ff */
[----:B------:R-:W2:Y:S01]  /*9aa0*/  LDCU.64 UR6, c[0x4][0xb8] ;  /* 0x01001700ff0677ac */ /* 0x000ea20008000a00 */
[----:B------:R-:W3:Y:S01]  /*9ab0*/  LDC.64 R14, c[0x4][R14] ;  /* 0x010000000e0e7b82 */ /* 0x000ee20000000a00 */
[----:B------:R-:W-:Y:S01]  /*9ac0*/  IMAD.MOV.U32 R13, RZ, RZ, RZ ;  /* 0x000000ffff0d7224 */ /* 0x000fe200078e00ff */
[----:B------:R-:W5:Y:S01]  /*9ad0*/  LDCU.64 UR4, c[0x4][0x28] ;  /* 0x01000500ff0477ac */ /* 0x000f620008000a00 */
[----:B-1----:R-:W-:Y:S01]  /*9ae0*/  IMAD.U32 R4, RZ, RZ, UR8 ;  /* 0x00000008ff047e24 */ /* 0x002fe2000f8e00ff */
[----:B------:R-:W-:Y:S01]  /*9af0*/  MOV R5, UR9 ;  /* 0x0000000900057c02 */ /* 0x000fe20008000f00 */
[----:B--2---:R-:W-:Y:S01]  /*9b00*/  IMAD.U32 R6, RZ, RZ, UR6 ;  /* 0x00000006ff067e24 */ /* 0x004fe2000f8e00ff */
[----:B------:R-:W-:Y:S01]  /*9b10*/  MOV R7, UR7 ;  /* 0x0000000700077c02 */ /* 0x000fe20008000f00 */
[----:B-----5:R-:W-:Y:S01]  /*9b20*/  IMAD.U32 R10, RZ, RZ, UR4 ;  /* 0x00000004ff0a7e24 */ /* 0x020fe2000f8e00ff */
[----:B------:R-:W-:-:S02]  /*9b30*/  MOV R11, UR5 ;  /* 0x00000005000b7c02 */ /* 0x000fc40008000f00 */
[----:B------:R-:W-:-:S07]  /*9b40*/  LEPC R20, `(.L_x_207) ;  /* 0x000000001014794e */ /* 0x000fce0000000000 */
[----:B---34-:R-:W-:Y:S05]  /*9b50*/  CALL.ABS.NOINC R14 ;  /* 0x000000000e007343 */ /* 0x018fea0003c00000 */
.L_x_207:
[----:B------:R-:W-:Y:S05]  /*9b60*/  WARPSYNC.ALL ;  /* 0x0000000000007948 */ /* 0x000fea0003800000 */
[----:B------:R-:W-:Y:S01]  /*9b70*/  R2UR UR4, R57 ;  /* 0x00000000390472ca */ /* 0x000fe200000e0000 */
[----:B------:R-:W-:-:S12]  /*9b80*/  UISETP.NE.AND UP0, UPT, UR36, URZ, UPT ;  /* 0x000000ff2400728c */ /* 0x000fd8000bf05270 */
[----:B--2---:R-:W1:Y:S02]  /*9b90*/  LDTM.x2 R22, tmem[UR4] ;  /* 0x00000004001679ee */ /* 0x004e6400080c0000 */
[----:B-1----:R-:W-:Y:S05]  /*9ba0*/  BRA.U !UP0, `(.L_x_208) ;  /* 0x0000000108047547 */ /* 0x002fea000b800000 */
[----:B------:R-:W-:Y:S05]  /*9bb0*/  BPT.TRAP 0x1 ;  /* 0x000000040000795c */ /* 0x000fea0000300000 */
.L_x_208:
[----:B------:R-:W-:Y:S01]  /*9bc0*/  PRMT R34, R27, 0x654, R34 ;  /* 0x000006541b227816 */ /* 0x000fe20000000022 */
[----:B------:R-:W-:-:S03]  /*9bd0*/  UISETP.NE.AND UP0, UPT, UR38, URZ, UPT ;  /* 0x000000ff2600728c */ /* 0x000fc6000bf05270 */
[----:B------:R1:W-:Y:S06]  /*9be0*/  SYNCS.ARRIVE.TRANS64.RED.A1T0 RZ, [R34+URZ], RZ ;  /* 0x000000ff22ff79a7 */ /* 0x0003ec00081004ff */
[----:B------:R-:W-:Y:S05]  /*9bf0*/  BRA.U UP0, `(.L_x_209) ;  /* 0x0000000100047547 */ /* 0x000fea000b800000 */
[----:B------:R-:W-:Y:S05]  /*9c00*/  BPT.TRAP 0x1 ;  /* 0x000000040000795c */ /* 0x000fea0000300000 */
.L_x_209:
[----:B------:R-:W-:-:S04]  /*9c10*/  MOV R0, UR43 ;  /* 0x0000002b00007c02 */ /* 0x000fc80008000f00 */
[----:B------:R-:W-:-:S04]  /*9c20*/  SHF.L.U32 R3, R0, 0x1f, RZ ;  /* 0x0000001f00037819 */ /* 0x000fc800000006ff */
[----:B------:R-:W2:Y:S02]  /*9c30*/  SYNCS.PHASECHK.TRANS64.TRYWAIT P0, [R26+URZ+0xa098], R3 ;  /* 0x00a098031a0075a7 */ /* 0x000ea400080011ff */
[----:B--2---:R-:W-:Y:S05]  /*9c40*/  @!P0 BRA `(.L_x_210) ;  /* 0x000000f8000c8947 */ /* 0x004fea0003800000 */
.L_x_401:
[----:B------:R-:W-:-:S09]  /*9c50*/  UISETP.NE.AND UP0, UPT, UR38, URZ, UPT ;  /* 0x000000ff2600728c */ /* 0x000fd2000bf05270 */
[----:B------:R-:W-:Y:S05]  /*9c60*/  BRA.U UP0, `(.L_x_211) ;  /* 0x0000000100047547 */ /* 0x000fea000b800000 */
[----:B------:R-:W-:Y:S05]  /*9c70*/  BPT.TRAP 0x1 ;  /* 0x000000040000795c */ /* 0x000fea0000300000 */
.L_x_211:
[----:B--2---:R-:W-:Y:S01]  /*9c80*/  MOV R3, 0x1 ;  /* 0x0000000100037802 */ /* 0x004fe20000000f00 */
[----:B------:R2:W1:Y:S03]  /*9c90*/  MUFU.RCP R5, R22 ;  /* 0x0000001600057308 */ /* 0x0004660000001000 */
[----:B------:R-:W-:-:S04]  /*9ca0*/  SHF.L.U32 R3, R3, 0x1f, RZ ;  /* 0x0000001f03037819 */ /* 0x000fc800000006ff */
[----:B------:R-:W5:Y:S02]  /*9cb0*/  SYNCS.PHASECHK.TRANS64.TRYWAIT P0, [R26+URZ+0xa0c8], R3 ;  /* 0x00a0c8031a0075a7 */ /* 0x000f6400080011ff */
[----:B-12--5:R-:W-:Y:S05]  /*9cc0*/  @!P0 BRA `(.L_x_212) ;  /* 0x000000f800008947 */ /* 0x026fea0003800000 */
.L_x_402:
[----:B------:R-:W1:Y:S01]  /*9cd0*/  LDCU UR4, c[0x0][0x708] ;  /* 0x0000e100ff0477ac */ /* 0x000e620008000800 */
[----:B------:R-:W-:Y:S01]  /*9ce0*/  FFMA R34, -R22, R5, 1 ;  /* 0x3f80000016227423 */ /* 0x000fe20000000105 */
[----:B------:R-:W-:Y:S03]  /*9cf0*/  BSSY.RECONVERGENT B2, `(.L_x_213) ;  /* 0x000000b000027945 */ /* 0x000fe60003800200 */
[----:B------:R-:W-:Y:S01]  /*9d00*/  FFMA R34, R5, R34, R5 ;  /* 0x0000002205227223 */ /* 0x000fe20000000005 */
[----:B-1----:R-:W-:-:S03]  /*9d10*/  MOV R3, UR4 ;  /* 0x0000000400037c02 */ /* 0x002fc60008000f00 */
[----:B------:R-:W-:Y:S01]  /*9d20*/  FFMA R5, R34, UR4, RZ ;  /* 0x0000000422057c23 */ /* 0x000fe200080000ff */
[----:B------:R-:W1:Y:S03]  /*9d30*/  FCHK P0, R3, R22 ;  /* 0x0000001603007302 */ /* 0x000e660000000000 */
[----:B------:R-:W-:-:S04]  /*9d40*/  FFMA R0, -R22, R5, UR4 ;  /* 0x0000000416007e23 */ /* 0x000fc80008000105 */
[----:B------:R-:W-:Y:S01]  /*9d50*/  FFMA R34, R34, R0, R5 ;  /* 0x0000000022227223 */ /* 0x000fe20000000005 */
[----:B-1----:R-:W-:Y:S05]  /*9d60*/  @!P0 BRA `(.L_x_214) ;  /* 0x00000000000c8947 */ /* 0x002fea0003800000 */
[----:B------:R-:W-:Y:S02]  /*9d70*/  MOV R4, 0x9d90 ;  /* 0x00009d9000047802 */ /* 0x000fe40000000f00 */
[----:B---34-:R-:W-:Y:S05]  /*9d80*/  CALL.REL.NOINC `($__internal_3_$__cuda_sm3x_div_rn_noftz_f32_slowpath) ;  /* 0x0000010000787944 */ /* 0x018fea0003c00000 */
[----:B------:R-:W-:Y:S02]  /*9d90*/  MOV R34, R0 ;  /* 0x0000000000227202 */ /* 0x000fe40000000f00 */
.L_x_214:
[----:B------:R-:W-:Y:S05]  /*9da0*/  BSYNC.RECONVERGENT B2 ;  /* 0x0000000000027941 */ /* 0x000fea0003800200 */
.L_x_213:
[----:B------:R-:W-:-:S05]  /*9db0*/  VIADD R0, R56, 0x180 ;  /* 0x0000018038007836 */ /* 0x000fca0000000000 */
[----:B------:R-:W-:-:S04]  /*9dc0*/  SHF.R.U32.HI R0, RZ, 0x15, R0 ;  /* 0x00000015ff007819 */ /* 0x000fc80000011600 */
[----:B------:R-:W-:-:S13]  /*9dd0*/  ISETP.NE.AND P0, PT, R29, R0, PT ;  /* 0x000000001d00720c */ /* 0x000fda0003f05270 */
[----:B------:R-:W-:Y:S05]  /*9de0*/  @!P0 BRA `(.L_x_215) ;  /* 0x0000000000408947 */ /* 0x000fea0003800000 */
[----:B------:R-:W-:Y:S01]  /*9df0*/  MOV R14, 0x8 ;  /* 0x00000008000e7802 */ /* 0x000fe20000000f00 */
[----:B------:R-:W1:Y:S01]  /*9e00*/  LDCU.64 UR8, c[0x4][0xb0] ;  /* 0x01001600ff0877ac */ /* 0x000e620008000a00 */
[----:B------:R-:W-:Y:S02]  /*9e10*/  HFMA2 R12, -RZ, RZ, 0, 5.9604644775390625e-08 ;  /* 0x00000001ff0c7431 */ /* 0x000fe400000001ff */
[----:B------:R-:W-:Y:S01]  /*9e20*/  IMAD.MOV.U32 R8, RZ, RZ, 0x192 ;  /* 0x00000192ff087424 */ /* 0x000fe200078e00ff */
        /* <DEDUP_REMOVED lines=12> */
.L_x_215:
[----:B------:R-:W-:Y:S05]  /*9ef0*/  WARPSYNC.ALL ;  /* 0x0000000000007948 */ /* 0x000fea0003800000 */
[----:B------:R-:W-:Y:S02]  /*9f00*/  R2UR UR4, R56 ;  /* 0x00000000380472ca */ /* 0x000fe400000e0000 */
[C---:B------:R-:W-:Y:S02]  /*9f10*/  IADD3 R38, P0, PT, R28.reuse, 0x2010, RZ ;  /* 0x000020101c267810 */ /* 0x040fe40007f1e0ff */
[----:B------:R-:W-:-:S03]  /*9f20*/  IADD3 R3, P1, PT, R28, 0x2000, RZ ;  /* 0x000020001c037810 */ /* 0x000fc60007f3e0ff */
[--C-:B------:R-:W-:Y:S02]  /*9f30*/  IMAD.X R39, RZ, RZ, R31.reuse, P0 ;  /* 0x000000ffff277224 */ /* 0x100fe400000e061f */
[----:B------:R-:W-:-:S04]  /*9f40*/  IMAD.X R37, RZ, RZ, R31, P1 ;  /* 0x000000ffff257224 */ /* 0x000fc800008e061f */
[----:B------:R-:W1:Y:S01]  /*9f50*/  LDTM.x16 R4, tmem[UR4+0x180] ;  /* 0x00018004000479ee */ /* 0x000e620008240000 */
[----:B------:R-:W-:-:S04]  /*9f60*/  SHF.R.U64 R0, R3, 0x3, R37 ;  /* 0x0000000303007819 */ /* 0x000fc80000001225 */
[----:B----4-:R-:W-:Y:S01]  /*9f70*/  LOP3.LUT R36, R3, 0x30, R0, 0x78, !PT ;  /* 0x0000003003247812 */ /* 0x010fe200078e7800 */
[----:B------:R-:W-:-:S05]  /*9f80*/  VIADD R0, R56, 0x190 ;  /* 0x0000019038007836 */ /* 0x000fca0000000000 */
[----:B------:R-:W-:-:S04]  /*9f90*/  SHF.R.U32.HI R0, RZ, 0x15, R0 ;  /* 0x00000015ff007819 */ /* 0x000fc80000011600 */
[----:B------:R-:W-:Y:S01]  /*9fa0*/  ISETP.NE.AND P0, PT, R29, R0, PT ;  /* 0x000000001d00720c */ /* 0x000fe20003f05270 */
[----:B-1----:R-:W-:Y:S01]  /*9fb0*/  FMUL2 R20, R34.F32, R8.F32x2.HI_LO ;  /* 0x000000082214724a */ /* 0x002fe20000040000 */
[----:B------:R-:W-:Y:S01]  /*9fc0*/  SHF.R.U64 R9, R38, 0x3, R39 ;  /* 0x0000000326097819 */ /* 0x000fe20000001227 */
[C---:B------:R-:W-:Y:S02]  /*9fd0*/  FMUL2 R4, R34.reuse.F32, R4.F32x2.HI_LO ;  /* 0x000000042204724a */ /* 0x040fe40000040000 */
[----:B------:R-:W-:Y:S01]  /*9fe0*/  FMUL2 R6, R34.F32, R6.F32x2.HI_LO ;  /* 0x000000062206724a */ /* 0x000fe20000040000 */
        /* <DEDUP_REMOVED lines=10> */
[----:B------:R-:W-:-:S02]  /*a090*/  F2FP.F16.F32.PACK_AB R4, R13, R12 ;  /* 0x0000000c0d04723e */ /* 0x000fc400000000ff */
[----:B------:R-:W-:Y:S01]  /*a0a0*/  F2FP.F16.F32.PACK_AB R5, R15, R14 ;  /* 0x0000000e0f05723e */ /* 0x000fe200000000ff */
[----:B------:R1:W-:Y:S01]  /*a0b0*/  ST.E.128 desc[UR48][R36.64], R8 ;  /* 0x0000000824007985 */ /* 0x0003e2000c101d30 */
[----:B------:R-:W-:Y:S02]  /*a0c0*/  F2FP.F16.F32.PACK_AB R6, R17, R16 ;  /* 0x000000101106723e */ /* 0x000fe400000000ff */
[----:B------:R-:W-:-:S05]  /*a0d0*/  F2FP.F16.F32.PACK_AB R7, R19, R18 ;  /* 0x000000121307723e */ /* 0x000fca00000000ff */
[----:B------:R1:W-:Y:S01]  /*a0e0*/  ST.E.128 desc[UR48][R38.64], R4 ;  /* 0x0000000426007985 */ /* 0x0003e2000c101d30 */
[----:B------:R-:W-:Y:S05]  /*a0f0*/  @!P0 BRA `(.L_x_216) ;  /* 0x0000000000408947 */ /* 0x000fea0003800000 */
[----:B------:R-:W-:Y:S01]  /*a100*/  MOV R14, 0x8 ;  /* 0x00000008000e7802 */ /* 0x000fe20000000f00 */
[----:B------:R-:W2:Y:S01]  /*a110*/  LDCU.64 UR8, c[0x4][0xb0] ;  /* 0x01001600ff0877ac */ /* 0x000ea20008000a00 */
[----:B------:R-:W-:Y:S02]  /*a120*/  HFMA2 R12, -RZ, RZ, 0, 5.9604644775390625e-08 ;  /* 0x00000001ff0c7431 */ /* 0x000fe400000001ff */
[----:B-1----:R-:W-:Y:S01]  /*a130*/  IMAD.MOV.U32 R8, RZ, RZ, 0x192 ;  /* 0x00000192ff087424 */ /* 0x002fe200078e00ff */
[----:B------:R-:W1:Y:S01]  /*a140*/  LDCU.64 UR6, c[0x4][0xb8] ;  /* 0x01001700ff0677ac */ /* 0x000e620008000a00 */
[----:B------:R-:W4:Y:S01]  /*a150*/  LDC.64 R14, c[0x4][R14] ;  /* 0x010000000e0e7b82 */ /* 0x000f220000000a00 */
[----:B------:R-:W-:Y:S01]  /*a160*/  IMAD.MOV.U32 R13, RZ, RZ, RZ ;  /* 0x000000ffff0d7224 */ /* 0x000fe200078e00ff */
[----:B------:R-:W5:Y:S01]  /*a170*/  LDCU.64 UR4, c[0x4][0x40] ;  /* 0x01000800ff0477ac */ /* 0x000f620008000a00 */
[----:B--2---:R-:W-:Y:S01]  /*a180*/  IMAD.U32 R4, RZ, RZ, UR8 ;  /* 0x00000008ff047e24 */ /* 0x004fe2000f8e00ff */
[----:B------:R-:W-:Y:S01]  /*a190*/  MOV R5, UR9 ;  /* 0x0000000900057c02 */ /* 0x000fe20008000f00 */
[----:B-1----:R-:W-:Y:S01]  /*a1a0*/  IMAD.U32 R6, RZ, RZ, UR6 ;  /* 0x00000006ff067e24 */ /* 0x002fe2000f8e00ff */
[----:B------:R-:W-:Y:S01]  /*a1b0*/  MOV R7, UR7 ;  /* 0x0000000700077c02 */ /* 0x000fe20008000f00 */
[----:B-----5:R-:W-:Y:S01]  /*a1c0*/  IMAD.U32 R10, RZ, RZ, UR4 ;  /* 0x00000004ff0a7e24 */ /* 0x020fe2000f8e00ff */
[----:B------:R-:W-:-:S02]  /*a1d0*/  MOV R11, UR5 ;  /* 0x00000005000b7c02 */ /* 0x000fc40008000f00 */
[----:B------:R-:W-:-:S07]  /*a1e0*/  LEPC R20, `(.L_x_216) ;  /* 0x000000001014794e */ /* 0x000fce0000000000 */
[----:B---34-:R-:W-:Y:S05]  /*a1f0*/  CALL.ABS.NOINC R14 ;  /* 0x000000000e007343 */ /* 0x018fea0003c00000 */
.L_x_216:
[----:B------:R-:W2:Y:S01]  /*a200*/  LDCU.64 UR4, c[0x0][0x880] ;  /* 0x00011000ff0477ac */ /* 0x000ea20008000a00 */
[C---:B------:R-:W-:Y:S02]  /*a210*/  IADD3 R3, P2, PT, R28.reuse, 0x2020, RZ ;  /* 0x000020201c037810 */ /* 0x040fe40007f5e0ff */
[----:B------:R-:W-:-:S03]  /*a220*/  IADD3 R30, P1, PT, R28, 0x2030, RZ ;  /* 0x000020301c1e7810 */ /* 0x000fc60007f3e0ff */
[--C-:B------:R-:W-:Y:S02]  /*a230*/  IMAD.X R29, RZ, RZ, R31.reuse, P2 ;  /* 0x000000ffff1d7224 */ /* 0x100fe400010e061f */
[----:B------:R-:W-:-:S03]  /*a240*/  IMAD.X R31, RZ, RZ, R31, P1 ;  /* 0x000000ffff1f7224 */ /* 0x000fc600008e061f */
[----:B------:R-:W-:-:S04]  /*a250*/  SHF.R.U64 R0, R3, 0x3, R29 ;  /* 0x0000000303007819 */ /* 0x000fc8000000121d */
[----:B------:R-:W-:Y:S02]  /*a260*/  LOP3.LUT R28, R3, 0x30, R0, 0x78, !PT ;  /* 0x00000030031c7812 */ /* 0x000fe400078e7800 */
[----:B--2---:R-:W-:-:S04]  /*a270*/  ISETP.NE.U32.AND P0, PT, RZ, UR4, PT ;  /* 0x00000004ff007c0c */ /* 0x004fc8000bf05070 */
[----:B------:R-:W-:Y:S01]  /*a280*/  ISETP.NE.AND.EX P0, PT, RZ, UR5, PT, P0 ;  /* 0x00000005ff007c0c */ /* 0x000fe2000bf05300 */
[----:B------:R-:W-:Y:S05]  /*a290*/  WARPSYNC.ALL ;  /* 0x0000000000007948 */ /* 0x000fea0003800000 */
[----:B------:R-:W-:-:S13]  /*a2a0*/  R2UR UR4, R56 ;  /* 0x00000000380472ca */ /* 0x000fda00000e0000 */
[----:B-1----:R-:W1:Y:S02]  /*a2b0*/  LDTM.x16 R4, tmem[UR4+0x190] ;  /* 0x00019004000479ee */ /* 0x002e640008240000 */
        /* <DEDUP_REMOVED lines=20> */
[----:B------:R-:W-:Y:S01]  /*a400*/  @!PT LDS RZ, [RZ] ;  /* 0x00000000fffff984 */ /* 0x000fe20000000800 */
[----:B------:R-:W-:Y:S01]  /*a410*/  @!PT LDS RZ, [RZ] ;  /* 0x00000000fffff984 */ /* 0x000fe20000000800 */
[----:B------:R-:W-:Y:S01]  /*a420*/  @!PT LDS RZ, [RZ] ;  /* 0x00000000fffff984 */ /* 0x000fe20000000800 */
[----:B------:R-:W-:Y:S01]  /*a430*/  @!PT LDS RZ, [RZ] ;  /* 0x00000000fffff984 */ /* 0x000fe20000000800 */
[----:B------:R2:W-:Y:S06]  /*a440*/  MEMBAR.ALL.CTA ;  /* 0x0000000000007992 */ /* 0x0005ec0000008000 */
[----:B--2---:R-:W2:Y:S01]  /*a450*/  FENCE.VIEW.ASYNC.S ;  /* 0x00000000000073c6 */ /* 0x004ea20000000000 */
[----:B------:R-:W-:Y:S05]  /*a460*/  @!P0 BRA `(.L_x_217) ;  /* 0x0000000400008947 */ /* 0x000fea0003800000 */
[C---:B------:R-:W-:Y:S01]  /*a470*/  FSETP.GEU.AND P0, PT, R22.reuse, 1.175494350822287508e-38, PT ;  /* 0x008000001600780b */ /* 0x040fe20003f0e000 */
[----:B------:R-:W4:Y:S01]  /*a480*/  LDCU UR4, c[0x0][0x380] ;  /* 0x00007000ff0477ac */ /* 0x000f220008000800 */
[----:B------:R-:W-:Y:S01]  /*a490*/  MOV R0, 0x3e055027 ;  /* 0x3e05502700007802 */ /* 0x000fe20000000f00 */
[----:B------:R-:W-:Y:S01]  /*a4a0*/  BSSY.RECONVERGENT B0, `(.L_x_217) ;  /* 0x000003c000007945 */ /* 0x000fe20003800200 */
[----:B-1----:R-:W-:Y:S01]  /*a4b0*/  FSEL R5, RZ, -23, P0 ;  /* 0xc1b80000ff057808 */ /* 0x002fe20000000000 */
[----:B------:R-:W1:Y:S08]  /*a4c0*/  LDCU UR5, c[0x0][0x700] ;  /* 0x0000e000ff0577ac */ /* 0x000e700008000800 */
        /* <DEDUP_REMOVED lines=19> */
[----:B------:R-:W-:Y:S02]  /*a600*/  LEA R0, R35, R2, 0x8 ;  /* 0x0000000223007211 */ /* 0x000fe400078e40ff */
[----:B------:R-:W-:Y:S01]  /*a610*/  MOV R3, 0x7f800000 ;  /* 0x7f80000000037802 */ /* 0x000fe20000000f00 */
[----:B------:R-:W-:Y:S01]  /*a620*/  FFMA R4, R4, 0.69314718246459960938, R5 ;  /* 0x3f31721804047823 */ /* 0x000fe20000000005 */
[----:B------:R-:W-:-:S03]  /*a630*/  IADD3 R0, PT, PT, R0, 0x80, RZ ;  /* 0x0000008000007810 */ /* 0x000fc60007ffe0ff */
[----:B------:R-:W-:Y:S01]  /*a640*/  @P0 FFMA R4, R22, R3, +INF ;  /* 0x7f80000016040423 */ /* 0x000fe20000000003 */
[----:B----4-:R-:W-:-:S04]  /*a650*/  ISETP.GE.AND P0, PT, R0, UR4, PT ;  /* 0x0000000400007c0c */ /* 0x010fc8000bf06270 */
[----:B------:R-:W-:-:S05]  /*a660*/  FSEL R4, R4, -INF , P1 ;  /* 0xff80000004047808 */ /* 0x000fca0000800000 */
[----:B-1----:R-:W-:-:S04]  /*a670*/  FFMA R23, R23, UR5, R4 ;  /* 0x0000000517177c23 */ /* 0x002fc80008000004 */
[----:B------:R-:W-:Y:S05]  /*a680*/  @P0 BRA `(.L_x_218) ;  /* 0x0000000000740947 */ /* 0x000fea0003800000 */
[----:B------:R-:W1:Y:S01]  /*a690*/  LDCU UR7, c[0x0][0x38c] ;  /* 0x00007180ff0777ac */ /* 0x000e620008000800 */
[----:B------:R-:W4:Y:S01]  /*a6a0*/  LDCU UR6, c[0x0][0x890] ;  /* 0x00011200ff0677ac */ /* 0x000f220008000800 */
[----:B------:R-:W5:Y:S01]  /*a6b0*/  LDCU.64 UR4, c[0x0][0x888] ;  /* 0x00011100ff0477ac */ /* 0x000f620008000a00 */
[----:B-1----:R-:W1:Y:S01]  /*a6c0*/  I2F.U32.RP R6, UR7 ;  /* 0x0000000700067d06 */ /* 0x002e620008209000 */
[----:B------:R-:W-:Y:S01]  /*a6d0*/  ISETP.NE.U32.AND P0, PT, RZ, UR7, PT ;  /* 0x00000007ff007c0c */ /* 0x000fe2000bf05070 */
[----:B----4-:R-:W-:-:S06]  /*a6e0*/  IMAD R33, R33, UR6, R0 ;  /* 0x0000000621217c24 */ /* 0x010fcc000f8e0200 */
[----:B-1----:R-:W1:Y:S02]  /*a6f0*/  MUFU.RCP R4, R6 ;  /* 0x0000000600047308 */ /* 0x002e640000001000 */
[----:B-1----:R-:W-:-:S06]  /*a700*/  IADD3 R4, PT, PT, R4, 0xffffffe, RZ ;  /* 0x0ffffffe04047810 */ /* 0x002fcc0007ffe0ff */
[----:B------:R-:W1:Y:S02]  /*a710*/  F2I.FTZ.U32.TRUNC.NTZ R3, R4 ;  /* 0x0000000400037305 */ /* 0x000e64000021f000 */
[----:B-1----:R-:W-:-:S05]  /*a720*/  IADD3 R2, PT, PT, RZ, -R3, RZ ;  /* 0x80000003ff027210 */ /* 0x002fca0007ffe0ff */
[----:B------:R-:W-:Y:S02]  /*a730*/  IMAD R5, R2, UR7, RZ ;  /* 0x0000000702057c24 */ /* 0x000fe4000f8e02ff */
[----:B------:R-:W-:-:S05]  /*a740*/  HFMA2 R2, -RZ, RZ, 0, 0 ;  /* 0x00000000ff027431 */ /* 0x000fca00000001ff */
[----:B------:R-:W-:-:S06]  /*a750*/  IMAD.HI.U32 R5, R3, R5, R2 ;  /* 0x0000000503057227 */ /* 0x000fcc00078e0002 */
[----:B------:R-:W-:Y:S02]  /*a760*/  IMAD.HI.U32 R2, R5, R32, RZ ;  /* 0x0000002005027227 */ /* 0x000fe400078e00ff */
[----:B------:R-:W1:Y:S03]  /*a770*/  LDC.64 R4, c[0x0][0x880] ;  /* 0x00022000ff047b82 */ /* 0x000e660000000a00 */
        /* <DEDUP_REMOVED lines=9> */
[----:B-----5:R-:W-:-:S04]  /*a810*/  IMAD R33, R2, UR5, R33 ;  /* 0x0000000502217c24 */ /* 0x020fc8000f8e0221 */
[----:B------:R-:W-:-:S04]  /*a820*/  IMAD R32, R3, UR7, R32 ;  /* 0x0000000703207c24 */ /* 0x000fc8000f8e0220 */
[----:B------:R-:W-:-:S04]  /*a830*/  IMAD R33, R32, UR4, R33 ;  /* 0x0000000420217c24 */ /* 0x000fc8000f8e0221 */
[----:B-1----:R-:W-:-:S05]  /*a840*/  IMAD.WIDE.U32 R4, R33, 0x4, R4 ;  /* 0x0000000421047825 */ /* 0x002fca00078e0004 */
[----:B------:R1:W-:Y:S02]  /*a850*/  STG.E desc[UR48][R4.64], R23 ;  /* 0x0000001704007986 */ /* 0x0003e4000c101930 */
.L_x_218:
[----:B------:R-:W-:Y:S05]  /*a860*/  BSYNC.RECONVERGENT B0 ;  /* 0x0000000000007941 */ /* 0x000fea0003800200 */
.L_x_217:
[----:B------:R-:W-:Y:S01]  /*a870*/  UISETP.NE.AND UP0, UPT, UR38, URZ, UPT ;  /* 0x000000ff2600728c */ /* 0x000fe2000bf05270 */
[----:B------:R-:W-:-:S08]  /*a880*/  NOP ;  /* 0x0000000000007918 */ /* 0x000fd00000000000 */
[----:B------:R-:W-:Y:S05]  /*a890*/  BRA.U UP0, `(.L_x_219) ;  /* 0x0000000100087547 */ /* 0x000fea000b800000 */
[----:B------:R-:W-:Y:S05]  /*a8a0*/  BPT.TRAP 0x1 ;  /* 0x000000040000795c */ /* 0x000fea0000300000 */
[----:B------:R-:W-:Y:S05]  /*a8b0*/  BPT.TRAP 0x1 ;  /* 0x000000040000795c */ /* 0x000fea0000300000 */
.L_x_219:
[----:B------:R-:W-:Y:S01]  /*a8c0*/  IADD3 R0, PT, PT, R26, 0xa0a8, RZ ;  /* 0x0000a0a81a007810 */ /* 0x000fe20007ffe0ff */
[----:B------:R-:W-:-:S03]  /*a8d0*/  UISETP.NE.AND UP0, UPT, UR38, URZ, UPT ;  /* 0x000000ff2600728c */ /* 0x000fc6000bf05270 */
[----:B------:R-:W-:-:S04]  /*a8e0*/  PRMT R0, R27, 0x654, R0 ;  /* 0x000006541b007816 */ /* 0x000fc80000000000 */
[----:B--2---:R2:W-:Y:S02]  /*a8f0*/  SYNCS.ARRIVE.TRANS64.RED.A1T0 RZ, [R0+URZ], RZ ;  /* 0x000000ff00ff79a7 */ /* 0x0045e400081004ff */
[----:B------:R-:W-:Y:S05]  /*a900*/  BRA.U UP0, `(.L_x_220) ;  /* 0x0000000100047547 */ /* 0x000fea000b800000 */
[----:B------:R-:W-:Y:S05]  /*a910*/  BPT.TRAP 0x1 ;  /* 0x000000040000795c */ /* 0x000fea0000300000 */
.L_x_220:
[----:B------:R-:W-:Y:S01]  /*a920*/  SYNCS.ARRIVE.TRANS64.A1T0 RZ, [R26+URZ+0xa0b8], RZ ;  /* 0x00a0b8ff1aff79a7 */ /* 0x000fe200081000ff */
[----:B------:R-:W-:Y:S05]  /*a930*/  EXIT ;  /* 0x000000000000794d */ /* 0x000fea0003800000 */
.L_x_27:
[----:B------:R-:W-:-:S08]  /*a940*/  NOP ;  /* 0x0000000000007918 */ /* 0x000fd00000000000 */
[----:B------:R-:W1:Y:S02]  /*a950*/  USETMAXREG.TRY_ALLOC.CTAPOOL UP0, 0xc0 ;  /* 0x000000c0000079c8 */ /* 0x000e640008000600 */
[----:B-1----:R-:W-:Y:S05]  /*a960*/  BRA.U !UP0, `(.L_x_27) ;  /* 0xfffffffd08f47547 */ /* 0x002fea000b83ffff */
[----:B------:R-:W1:Y:S01]  /*a970*/  S2UR UR8, SR_CTAID.X ;  /* 0x00000000000879c3 */ /* 0x000e620000002500 */
[----:B------:R-:W2:Y:S02]  /*a980*/  LDCU.64 UR4, c[0x0][0x380] ;  /* 0x00007000ff0477ac */ /* 0x000ea40008000a00 */
[----:B--2---:R-:W-:Y:S02]  /*a990*/  UISETP.NE.AND UP0, UPT, UR5, URZ, UPT ;  /* 0x000000ff0500728c */ /* 0x004fe4000bf05270 */
[----:B-1----:R-:W-:-:S04]  /*a9a0*/  USHF.L.U32 UR9, UR8, 0x8, URZ ;  /* 0x0000000808097899 */ /* 0x002fc800080006ff */
[----:B------:R-:W-:-:S06]  /*a9b0*/  UISETP.GE.U32.OR UP0, UPT, UR9, UR4, !UP0 ;  /* 0x000000040900728c */ /* 0x000fcc000c706470 */
[----:B------:R-:W-:-:S13]  /*a9c0*/  PLOP3.LUT P0, PT, PT, PT, UP0, 0x80, 0x8 ;  /* 0x000000000008781c */ /* 0x000fda0003f0f008 */
[----:B------:R-:W-:Y:S05]  /*a9d0*/  @P0 EXIT ;  /* 0x000000000000094d */ /* 0x000fea0003800000 */
[----:B------:R-:W-:Y:S02]  /*a9e0*/  UIADD3 UR10, UPT, UPT, UR5, 0x7f, URZ ;  /* 0x0000007f050a7890 */ /* 0x000fe4000fffe0ff */
[----:B------:R-:W-:Y:S02]  /*a9f0*/  ULEA UR4, UR8, 0x2, 0x1 ;  /* 0x0000000208047891 */ /* 0x000fe4000f8e08ff */
[----:B------:R-:W-:Y:S02]  /*aa00*/  USHF.R.S32.HI UR9, URZ, 0x1f, UR10 ;  /* 0x0000001fff097899 */ /* 0x000fe4000801140a */
[----:B------:R-:W-:Y:S02]  /*aa10*/  ULOP3.LUT UR4, UR4, 0x1fffffe, URZ, 0xc0, !UPT ;  /* 0x01fffffe04047892 */ /* 0x000fe4000f8ec0ff */
[----:B------:R-:W-:Y:S02]  /*aa20*/  ULEA.HI UR9, UR9, UR10, URZ, 0x7 ;  /* 0x0000000a09097291 */ /* 0x000fe4000f8f38ff */
[----:B------:R-:W-:-:S02]  /*aa30*/  UISETP.NE.AND UP1, UPT, UR55, URZ, UPT ;  /* 0x000000ff3700728c */ /* 0x000fc4000bf25270 */
[----:B------:R-:W-:Y:S02]  /*aa40*/  USHF.R.S32.HI UR9, URZ, 0x7, UR9 ;  /* 0x00000007ff097899 */ /* 0x000fe40008011409 */
[----:B------:R-:W-:Y:S02]  /*aa50*/  USEL UR46, UR7, UR6, UP1 ;  /* 0x00000006072e7287 */ /* 0x000fe40008800000 */
[----:B------:R-:W-:Y:S02]  /*aa60*/  UISETP.LT.AND UP0, UPT, UR9, UR4, UPT ;  /* 0x000000040900728c */ /* 0x000fe4000bf01270 */
[----:B------:R-:W-:Y:S02]  /*aa70*/  ULOP3.LUT UR46, UR46, 0x1, URZ, 0xc0, !UPT ;  /* 0x000000012e2e7892 */ /* 0x000fe4000f8ec0ff */
[----:B------:R-:W-:-:S04]  /*aa80*/  USEL UR38, UR9, UR4, UP0 ;  /* 0x0000000409267287 */ /* 0x000fc80008000000 */
[----:B------:R-:W-:-:S04]  /*aa90*/  UISETP.LT.AND UP0, UPT, UR38, 0x2, UPT ;  /* 0x000000022600788c */ /* 0x000fc8000bf01270 */
[----:B------:R-:W-:Y:S02]  /*aaa0*/  USEL UR53, UR38, 0x2, UP0 ;  /* 0x0000000226357887 */ /* 0x000fe40008000000 */
[----:B------:R-:W-:Y:S02]  /*aab0*/  UISETP.NE.U32.AND UP0, UPT, UR46, 0x1, UPT ;  /* 0x000000012e00788c */ /* 0x000fe4000bf05070 */
[----:B------:R-:W-:-:S07]  /*aac0*/  UIADD3 UR4, UPT, UPT, -UR53, UR38, URZ ;  /* 0x0000002635047290 */ /* 0x000fce000fffe1ff */
[----:B------:R-:W-:Y:S05]  /*aad0*/  BRA.U !UP0, `(.L_x_221) ;  /* 0x0000000108047547 */ /* 0x000fea000b800000 */
[----:B------:R-:W-:Y:S05]  /*aae0*/  BPT.TRAP 0x1 ;  /* 0x000000040000795c */ /* 0x000fea0000300000 */
.L_x_221:
[----:B------:R-:W1:Y:S01]  /*aaf0*/  S2UR UR42, SR_CgaCtaId ;  /* 0x00000000002a79c3 */ /* 0x000e620000008800 */
[----:B------:R-:W-:Y:S01]  /*ab00*/  UISETP.NE.AND UP0, UPT, UR55, URZ, UPT ;  /* 0x000000ff3700728c */ /* 0x000fe2000bf05270 */
[----:B------:R-:W-:Y:S01]  /*ab10*/  MOV R3, 0x1 ;  /* 0x0000000100037802 */ /* 0x000fe20000000f00 */
[----:B------:R-:W-:Y:S01]  /*ab20*/  UMOV UR5, 0x400 ;  /* 0x0000040000057882 */ /* 0x000fe20000000000 */
[----:B------:R-:W-:Y:S02]  /*ab30*/  USHF.L.U32 UR45, UR45, 0x3, URZ ;  /* 0x000000032d2d7899 */ /* 0x000fe400080006ff */
[----:B------:R-:W-:Y:S01]  /*ab40*/  SHF.L.U32 R3, R3, 0x1f, RZ ;  /* 0x0000001f03037819 */ /* 0x000fe200000006ff */
[----:B------:R-:W-:Y:S01]  /*ab50*/  UMOV UR52, 0x1 ;  /* 0x0000000100347882 */ /* 0x000fe20000000000 */
[----:B-1----:R-:W-:-:S04]  /*ab60*/  ULEA UR42, UR42, UR5, 0x18 ;  /* 0x000000052a2a7291 */ /* 0x002fc8000f8ec0ff */
[----:B------:R-:W-:Y:S02]  /*ab70*/  UIADD3 UR5, UPT, UPT, UR42, 0xa078, URZ ;  /* 0x0000a0782a057890 */ /* 0x000fe4000fffe0ff */
[----:B------:R-:W-:Y:S02]  /*ab80*/  @!UP0 UIADD3 UR5, UPT, UPT, UR42, 0xa088, URZ ;  /* 0x0000a0882a058890 */ /* 0x000fe4000fffe0ff */
[----:B------:R-:W-:-:S07]  /*ab90*/  UIADD3 UR44, UPT, UPT, UR42, UR45, URZ ;  /* 0x0000002d2a2c7290 */ /* 0x000fce000fffe0ff */
[----:B------:R-:W1:Y:S02]  /*aba0*/  SYNCS.PHASECHK.TRANS64.TRYWAIT P0, [UR5], R3 ;  /* 0x00000003ff0075a7 */ /* 0x000e640008001105 */
[----:B-1----:R-:W-:Y:S05]  /*abb0*/  @!P0 BRA `(.L_x_222) ;  /* 0x000000e800588947 */ /* 0x002fea0003800000 */
.L_x_404:
[----:B------:R-:W-:Y:S01]  /*abc0*/  UISETP.GE.AND UP0, UPT, UR4, 0x1, UPT ;  /* 0x000000010400788c */ /* 0x000fe2000bf06270 */
[----:B------:R-:W-:Y:S01]  /*abd0*/  HFMA2 R2, -RZ, RZ, 0, 0 ;  /* 0x00000000ff027431 */ /* 0x000fe200000001ff */
[----:B------:R-:W-:Y:S01]  /*abe0*/  MOV R17, 0xff800000 ;  /* 0xff80000000117802 */ /* 0x000fe20000000f00 */
[----:B------:R-:W-:Y:S01]  /*abf0*/  HFMA2 R16, -RZ, RZ, 0, 0 ;  /* 0x00000000ff107431 */ /* 0x000fe200000001ff */
[----:B------:R-:W-:Y:S01]  /*ac00*/  UMOV UR49, 0x1 ;  /* 0x0000000100317882 */ /* 0x000fe20000000000 */
[----:B------:R-:W-:Y:S01]  /*ac10*/  UMOV UR51, URZ ;  /* 0x000000ff00337c82 */ /* 0x000fe20008000000 */
[----:B------:R-:W-:-:S03]  /*ac20*/  UMOV UR50, URZ ;  /* 0x000000ff00327c82 */ /* 0x000fc60008000000 */
[----:B------:R-:W-:Y:S05]  /*ac30*/  BRA.U !UP0, `(.L_x_223) ;  /* 0x0000004508a07547 */ /* 0x000fea000b800000 */
[----:B------:R-:W-:Y:S01]  /*ac40*/  ULOP3.LUT UR41, URZ, UR53, URZ, 0x33, !UPT ;  /* 0x00000035ff297292 */ /* 0x000fe2000f8e33ff */
[----:B------:R-:W-:Y:S01]  /*ac50*/  MOV R16, RZ ;  /* 0x000000ff00107202 */ /* 0x000fe20000000f00 */
[----:B------:R-:W2:Y:S01]  /*ac60*/  LDCU UR36, c[0x0][0x704] ;  /* 0x0000e080ff2477ac */ /* 0x000ea20008000800 */
[----:B------:R-:W-:Y:S01]  /*ac70*/  MOV R156, 0xff800000 ;  /* 0xff800000009c7802 */ /* 0x000fe20000000f00 */
[----:B------:R-:W-:Y:S01]  /*ac80*/  UIADD3 UR41, UPT, UPT, UR41, UR38, URZ ;  /* 0x0000002629297290 */ /* 0x000fe2000fffe0ff */
[----:B------:R-:W-:Y:S01]  /*ac90*/  UMOV UR50, URZ ;  /* 0x000000ff00327c82 */ /* 0x000fe20008000000 */
[----:B------:R-:W-:Y:S01]  /*aca0*/  UMOV UR49, 0x1 ;  /* 0x0000000100317882 */ /* 0x000fe20000000000 */
[----:B------:R-:W-:Y:S01]  /*acb0*/  UMOV UR52, 0x1 ;  /* 0x0000000100347882 */ /* 0x000fe20000000000 */
[----:B------:R-:W-:-:S08]  /*acc0*/  UMOV UR51, URZ ;  /* 0x000000ff00337c82 */ /* 0x000fd00008000000 */
.L_x_244:
[----:B------:R-:W3:Y:S01]  /*acd0*/  S2R R2, SR_TID.X ;  /* 0x0000000000027919 */ /* 0x000ee20000002100 */
[----:B------:R-:W-:Y:S01]  /*ace0*/  UISETP.NE.AND UP0, UPT, UR55, URZ, UPT ;  /* 0x000000ff3700728c */ /* 0x000fe2000bf05270 */
[----:B------:R-:W-:-:S03]  /*acf0*/  UMOV UR4, 0x20 ;  /* 0x0000002000047882 */ /* 0x000fc60000000000 */
[----:B------:R-:W-:Y:S02]  /*ad00*/  USEL UR4, UR4, 0xa0, UP0 ;  /* 0x000000a004047887 */ /* 0x000fe40008000000 */
[----:B------:R-:W-:Y:S01]  /*ad10*/  USEL UR5, UR48, UR47, UP0 ;  /* 0x0000002f30057287 */ /* 0x000fe20008000000 */
[----:B---3--:R-:W-:-:S05]  /*ad20*/  IMAD.U32 R18, R2, 0x10000, RZ ;  /* 0x0001000002127824 */ /* 0x008fca00078e00ff */
[----:B------:R-:W-:-:S05]  /*ad30*/  LOP3.LUT R18, R18, 0x600000, RZ, 0xc0, !PT ;  /* 0x0060000012127812 */ /* 0x000fca00078ec0ff */
[----:B-1----:R-:W-:Y:S01]  /*ad40*/  VIADD R0, R18, UR4 ;  /* 0x0000000412007c36 */ /* 0x002fe20008000000 */
[----:B------:R-:W-:Y:S02]  /*ad50*/  USEL UR4, UR51, UR50, UP0 ;  /* 0x0000003233047287 */ /* 0x000fe40008000000 */
[----:B------:R-:W-:-:S03]  /*ad60*/  UISETP.GT.U32.AND UP0, UPT, UR5, 0x1, UPT ;  /* 0x000000010500788c */ /* 0x000fc6000bf04070 */
[----:B------:R-:W1:Y:S02]  /*ad70*/  SHFL.IDX PT, R0, R0, RZ, 0x1f ;  /* 0x00001fff00007589 */ /* 0x000e6400000e0000 */
[----:B-1----:R-:W-:-:S04]  /*ad80*/  R2UR UR40, R0 ;  /* 0x00000000002872ca */ /* 0x002fc800000e0000 */
[----:B--2---:R-:W-:Y:S11]  /*ad90*/  BRA.U UP0, `(.L_x_224) ;  /* 0x0000000100047547 */ /* 0x004ff6000b800000 */
[----:B--2---:R-:W-:Y:S05]  /*ada0*/  BPT.TRAP 0x1 ;  /* 0x000000040000795c */ /* 0x004fea0000300000 */
.L_x_224:
[----:B------:R-:W1:Y:S01]  /*adb0*/  S2UR UR37, SR_CgaCtaId ;  /* 0x00000000002579c3 */ /* 0x000e620000008800 */
[----:B------:R-:W-:Y:S01]  /*adc0*/  UISETP.NE.AND UP0, UPT, UR55, URZ, UPT ;  /* 0x000000ff3700728c */ /* 0x000fe2000bf05270 */
[----:B------:R-:W-:Y:S01]  /*add0*/  IMAD.U32 R3, RZ, RZ, UR4 ;  /* 0x00000004ff037e24 */ /* 0x000fe2000f8e00ff */
[----:B------:R-:W-:Y:S01]  /*ade0*/  UMOV UR5, 0x400 ;  /* 0x0000040000057882 */ /* 0x000fe20000000000 */
[----:B------:R-:W-:Y:S01]  /*adf0*/  SHF.R.U32.HI R2, RZ, 0x5, R2 ;  /* 0x00000005ff027819 */ /* 0x000fe20000011602 */
[----:B------:R-:W-:Y:S01]  /*ae00*/  USEL UR4, URZ, 0x80, UP0 ;  /* 0x00000080ff047887 */ /* 0x000fe20008000000 */
[----:B------:R-:W-:Y:S02]  /*ae10*/  SHF.R.U32.HI R22, RZ, 0x15, R18 ;  /* 0x00000015ff167819 */ /* 0x000fe40000011612 */
[----:B------:R-:W-:Y:S02]  /*ae20*/  SHF.L.U32 R3, R3, 0x1f, RZ ;  /* 0x0000001f03037819 */ /* 0x000fe400000006ff */
[----:B------:R-:W-:-:S02]  /*ae30*/  LOP3.LUT R19, R2, 0x3, RZ, 0xc0, !PT ;  /* 0x0000000302137812 */ /* 0x000fc400078ec0ff */
[----:B------:R-:W-:Y:S02]  /*ae40*/  LOP3.LUT R18, R18, UR4, RZ, 0xfc, !PT ;  /* 0x0000000412127c12 */ /* 0x000fe4000f8efcff */
[----:B------:R-:W-:Y:S01]  /*ae50*/  ISETP.NE.AND P0, PT, R19, R22, PT ;  /* 0x000000161300720c */ /* 0x000fe20003f05270 */
[----:B-1----:R-:W-:-:S04]  /*ae60*/  ULEA UR37, UR37, UR5, 0x18 ;  /* 0x0000000525257291 */ /* 0x002fc8000f8ec0ff */
[----:B------:R-:W-:Y:S02]  /*ae70*/  UIADD3 UR5, UPT, UPT, UR37, 0xa060, URZ ;  /* 0x0000a06025057890 */ /* 0x000fe4000fffe0ff */
[----:B------:R-:W-:-:S09]  /*ae80*/  @UP0 UIADD3 UR5, UPT, UPT, UR37, 0xa050, URZ ;  /* 0x0000a05025050890 */ /* 0x000fd2000fffe0ff */
[----:B------:R-:W1:Y:S02]  /*ae90*/  SYNCS.PHASECHK.TRANS64.TRYWAIT P1, [UR5], R3 ;  /* 0x00000003ff0075a7 */ /* 0x000e640008021105 */
[----:B-1----:R-:W-:Y:S05]  /*aea0*/  @!P1 BRA `(.L_x_225) ;  /* 0x000000e400b49947 */ /* 0x002fea0003800000 */
.L_x_406:
[----:B------:R-:W-:Y:S05]  /*aeb0*/  @!P0 BRA `(.L_x_226) ;  /* 0x0000000000408947 */ /* 0x000fea0003800000 */
        /* <DEDUP_REMOVED lines=16> */
.L_x_226:
[C---:B-1----:R-:W-:Y:S01]  /*afc0*/  VIADD R0, R18.reuse, 0x20 ;  /* 0x0000002012007836 */ /* 0x042fe20000000000 */
[----:B------:R-:W-:Y:S05]  /*afd0*/  WARPSYNC.ALL ;  /* 0x0000000000007948 */ /* 0x000fea0003800000 */
[----:B------:R-:W-:Y:S02]  /*afe0*/  SHF.R.U32.HI R0, RZ, 0x15, R0 ;  /* 0x00000015ff007819 */ /* 0x000fe40000011600 */
[----:B------:R-:W-:Y:S02]  /*aff0*/  R2UR UR4, R18 ;  /* 0x00000000120472ca */ /* 0x000fe400000e0000 */
[----:B------:R-:W-:-:S11]  /*b000*/  ISETP.NE.AND P0, PT, R19, R0, PT ;  /* 0x000000001300720c */ /* 0x000fd60003f05270 */
[----:B------:R-:W1:Y:S02]  /*b010*/  LDTM.x32 R124, tmem[UR4] ;  /* 0x00000004007c79ee */ /* 0x000e6400082c0000 */
[----:B-1----:R-:W-:Y:S05]  /*b020*/  @!P0 BRA `(.L_x_227) ;  /* 0x0000000000408947 */ /* 0x002fea0003800000 */
[----:B------:R-:W-:Y:S01]  /*b030*/  MOV R14, 0x8 ;  /* 0x00000008000e7802 */ /* 0x000fe20000000f00 */
[----:B------:R-:W1:Y:S01]  /*b040*/  LDCU.64 UR8, c[0x4][0xb0] ;  /* 0x01001600ff0877ac */ /* 0x000e620008000a00 */
[----:B------:R-:W-:Y:S02]  /*b050*/  HFMA2 R12, -RZ, RZ, 0, 5.9604644775390625e-08 ;  /* 0x00000001ff0c7431 */ /* 0x000fe400000001ff */
[----:B------:R-:W-:Y:S01]  /*b060*/  IMAD.MOV.U32 R8, RZ, RZ, 0x192 ;  /* 0x00000192ff087424 */ /* 0x000fe200078e00ff */
[----:B------:R-:W3:Y:S01]  /*b070*/  LDCU.64 UR6, c[0x4][0xb8] ;  /* 0x01001700ff0677ac */ /* 0x000ee20008000a00 */
[----:B------:R-:W4:Y:S01]  /*b080*/  LDC.64 R14, c[0x4][R14] ;  /* 0x010000000e0e7b82 */ /* 0x000f220000000a00 */
        /* <DEDUP_REMOVED lines=10> */
.L_x_227:
[C---:B------:R-:W-:Y:S01]  /*b130*/  VIADD R0, R18.reuse, 0x40 ;  /* 0x0000004012007836 */ /* 0x040fe20000000000 */
[----:B------:R-:W-:Y:S05]  /*b140*/  WARPSYNC.ALL ;  /* 0x0000000000007948 */ /* 0x000fea0003800000 */
[----:B------:R-:W-:Y:S02]  /*b150*/  SHF.R.U32.HI R0, RZ, 0x15, R0 ;  /* 0x00000015ff007819 */ /* 0x000fe40000011600 */
[----:B------:R-:W-:Y:S02]  /*b160*/  R2UR UR4, R18 ;  /* 0x00000000120472ca */ /* 0x000fe400000e0000 */
[----:B------:R-:W-:-:S11]  /*b170*/  ISETP.NE.AND P0, PT, R19, R0, PT ;  /* 0x000000001300720c */ /* 0x000fd60003f05270 */
[----:B------:R-:W1:Y:S02]  /*b180*/  LDTM.x32 R92, tmem[UR4+0x20] ;  /* 0x00002004005c79ee */ /* 0x000e6400082c0000 */
        /* <DEDUP_REMOVED lines=17> */
.L_x_228:
        /* <DEDUP_REMOVED lines=23> */
.L_x_229:
[C---:B------:R-:W-:Y:S01]  /*b410*/  FMNMX3 R3, R156.reuse, R124, R128, !PT ;  /* 0x0000007c9c037276 */ /* 0x040fe20007800080 */
[----:B------:R-:W-:Y:S05]  /*b420*/  WARPSYNC.ALL ;  /* 0x0000000000007948 */ /* 0x000fea0003800000 */
[C---:B------:R-:W-:Y:S02]  /*b430*/  FMNMX3 R0, R156.reuse, R125, R129, !PT ;  /* 0x0000007d9c007276 */ /* 0x040fe40007800081 */
[----:B------:R-:W-:Y:S02]  /*b440*/  FMNMX3 R5, R156, R126, R130, !PT ;  /* 0x0000007e9c057276 */ /* 0x000fe40007800082 */
[----:B------:R-:W-:-:S02]  /*b450*/  FMNMX3 R3, R3, R132, R136, !PT ;  /* 0x0000008403037276 */ /* 0x000fc40007800088 */
[----:B------:R-:W-:Y:S02]  /*b460*/  FMNMX3 R0, R0, R133, R137, !PT ;  /* 0x0000008500007276 */ /* 0x000fe40007800089 */
[----:B------:R-:W-:Y:S02]  /*b470*/  FMNMX3 R6, R156, R127, R131, !PT ;  /* 0x0000007f9c067276 */ /* 0x000fe40007800083 */
[----:B------:R-:W-:Y:S02]  /*b480*/  FMNMX3 R5, R5, R134, R138, !PT ;  /* 0x0000008605057276 */ /* 0x000fe4000780008a */
[----:B------:R-:W-:Y:S02]  /*b490*/  FMNMX3 R3, R3, R140, R144, !PT ;  /* 0x0000008c03037276 */ /* 0x000fe40007800090 */
[----:B------:R-:W-:Y:S02]  /*b4a0*/  FMNMX3 R0, R0, R141, R145, !PT ;  /* 0x0000008d00007276 */ /* 0x000fe40007800091 */
[----:B------:R-:W-:-:S02]  /*b4b0*/  FMNMX3 R6, R6, R135, R139, !PT ;  /* 0x0000008706067276 */ /* 0x000fc4000780008b */
[----:B------:R-:W-:Y:S02]  /*b4c0*/  FMNMX3 R5, R5, R142, R146, !PT ;  /* 0x0000008e05057276 */ /* 0x000fe40007800092 */
[----:B------:R-:W-:Y:S02]  /*b4d0*/  R2UR UR4, R18 ;  /* 0x00000000120472ca */ /* 0x000fe400000e0000 */
[----:B------:R-:W-:Y:S02]  /*b4e0*/  FMNMX3 R3, R3, R148, R152, !PT ;  /* 0x0000009403037276 */ /* 0x000fe40007800098 */
[----:B------:R-:W-:Y:S02]  /*b4f0*/  FMNMX3 R0, R0, R149, R153, !PT ;  /* 0x0000009500007276 */ /* 0x000fe40007800099 */
[----:B------:R-:W-:Y:S02]  /*b500*/  FMNMX3 R6, R6, R143, R147, !PT ;  /* 0x0000008f06067276 */ /* 0x000fe40007800093 */
[----:B------:R-:W-:-:S02]  /*b510*/  FMNMX3 R5, R5, R150, R154, !PT ;  /* 0x0000009605057276 */ /* 0x000fc4000780009a */
[----:B------:R-:W-:Y:S02]  /*b520*/  FMNMX3 R3, R3, R92, R96, !PT ;  /* 0x0000005c03037276 */ /* 0x000fe40007800060 */
[----:B------:R-:W-:Y:S01]  /*b530*/  FMNMX3 R0, R0, R93, R97, !PT ;  /* 0x0000005d00007276 */ /* 0x000fe20007800061 */
[----:B------:R-:W1:Y:S01]  /*b540*/  LDTM.x32 R60, tmem[UR4+0x60] ;  /* 0x00006004003c79ee */ /* 0x000e6200082c0000 */
[----:B------:R-:W-:Y:S02]  /*b550*/  FMNMX3 R6, R6, R151, R155, !PT ;  /* 0x0000009706067276 */ /* 0x000fe4000780009b */
[----:B------:R-:W-:Y:S02]  /*b560*/  FMNMX3 R5, R5, R94, R98, !PT ;  /* 0x0000005e05057276 */ /* 0x000fe40007800062 */
        /* <DEDUP_REMOVED lines=28> */
[----:B-1----:R-:W-:Y:S02]  /*b730*/  FMNMX3 R3, R3, R60, R64, !PT ;  /* 0x0000003c03037276 */ /* 0x002fe40007800040 */
        /* <DEDUP_REMOVED lines=15> */
[----:B------:R-:W-:Y:S02]  /*b830*/  ISETP.NE.AND P0, PT, R19, R22, PT ;  /* 0x000000161300720c */ /* 0x000fe40003f05270 */
[----:B------:R-:W-:Y:S02]  /*b840*/  FMNMX3 R17, R6, R87, R91, !PT ;  /* 0x0000005706117276 */ /* 0x000fe4000780005b */
[----:B------:R-:W-:-:S04]  /*b850*/  FMNMX3 R0, R4, R3, R0, !PT ;  /* 0x0000000304007276 */ /* 0x000fc80007800000 */
[----:B------:R-:W-:-:S04]  /*b860*/  FMNMX R17, R17, R0, !PT ;  /* 0x0000000011117209 */ /* 0x000fc80007800000 */
[----:B------:R-:W-:-:S04]  /*b870*/  FSETP.NEU.AND P1, PT, R17, -INF , PT ;  /* 0xff8000001100780b */ /* 0x000fc80003f2d000 */
[----:B------:R-:W-:Y:S01]  /*b880*/  FSEL R157, R17, RZ, P1 ;  /* 0x000000ff119d7208 */ /* 0x000fe20000800000 */
[----:B------:R-:W-:Y:S08]  /*b890*/  @!P0 BRA `(.L_x_230) ;  /* 0x0000000000408947 */ /* 0x000ff00003800000 */
        /* <DEDUP_REMOVED lines=16> */
.L_x_230:
[----:B------:R-:W-:Y:S05]  /*b9a0*/  WARPSYNC.ALL ;  /* 0x0000000000007948 */ /* 0x000fea0003800000 */
[----:B------:R-:W-:Y:S02]  /*b9b0*/  R2UR UR4, R18 ;  /* 0x00000000120472ca */ /* 0x000fe400000e0000 */
[----:B------:R-:W-:-:S11]  /*b9c0*/  ISETP.NE.AND P0, PT, RZ, UR46, PT ;  /* 0x0000002eff007c0c */ /* 0x000fd6000bf05270 */
[----:B------:R1:W-:Y:S02]  /*b9d0*/  STTM.x2 tmem[UR4], R156 ;  /* 0x0000009c000079ed */ /* 0x0003e400080c0004 */
[----:B------:R-:W-:Y:S05]  /*b9e0*/  @P0 BRA `(.L_x_231) ;  /* 0x0000000000040947 */ /* 0x000fea0003800000 */
[----:B--2---:R-:W-:Y:S05]  /*b9f0*/  BPT.TRAP 0x1 ;  /* 0x000000040000795c */ /* 0x004fea0000300000 */
.L_x_231:
[----:B------:R-:W-:Y:S01]  /*ba00*/  UISETP.NE.AND UP0, UPT, UR55, URZ, UPT ;  /* 0x000000ff3700728c */ /* 0x000fe2000bf05270 */
[----:B------:R-:W-:Y:S01]  /*ba10*/  MOV R3, UR54 ;  /* 0x0000003600037c02 */ /* 0x000fe20008000f00 */
[----:B------:R-:W-:Y:S01]  /*ba20*/  UIADD3 UR4, UPT, UPT, UR37, 0xa080, URZ ;  /* 0x0000a08025047890 */ /* 0x000fe2000fffe0ff */
[----:B------:R-:W-:Y:S01]  /*ba30*/  MOV R4, UR45 ;  /* 0x0000002d00047c02 */ /* 0x000fe20008000f00 */
[----:B------:R-:W-:Y:S01]  /*ba40*/  USEL UR39, UR52, UR49, UP0 ;  /* 0x0000003134277287 */ /* 0x000fe20008000000 */
[----:B------:R-:W-:Y:S02]  /*ba50*/  SHF.L.U32 R3, R3, 0x1f, RZ ;  /* 0x0000001f03037819 */ /* 0x000fe400000006ff */
[----:B------:R-:W-:Y:S01]  /*ba60*/  FSETP.NEU.AND P0, PT, R17, -INF , PT ;  /* 0xff8000001100780b */ /* 0x000fe20003f0d000 */
[----:B------:R-:W-:-:S03]  /*ba70*/  ULOP3.LUT UR39, UR39, 0x1, URZ, 0x3c, !UPT ;  /* 0x0000000127277892 */ /* 0x000fc6000f8e3cff */
[----:B------:R-:W-:Y:S01]  /*ba80*/  @UP0 UIADD3 UR4, UPT, UPT, UR37, 0xa070, URZ ;  /* 0x0000a07025040890 */ /* 0x000fe2000fffe0ff */
[----:B------:R-:W-:-:S05]  /*ba90*/  FSEL R0, R17, RZ, P0 ;  /* 0x000000ff11007208 */ /* 0x000fca0000000000 */
[----:B--2---:R-:W-:-:S03]  /*baa0*/  FMUL R0, R0, -UR36 ;  /* 0x8000002400007c20 */ /* 0x004fc60008400000 */
[----:B------:R-:W-:Y:S01]  /*bab0*/  SYNCS.ARRIVE.TRANS64.A1T0 RZ, [UR4], RZ ;  /* 0x000000ffffff79a7 */ /* 0x000fe20008100004 */
[--C-:B------:R-:W-:Y:S02]  /*bac0*/  FFMA2 R18, R124.F32x2.HI_LO, UR36.F32, R0.reuse.F32 ;  /* 0x000000247c127c49 */ /* 0x100fe40009200000 */
[--C-:B------:R-:W-:Y:S02]  /*bad0*/  FFMA2 R22, R126.F32x2.HI_LO, UR36.F32, R0.reuse.F32 ;  /* 0x000000247e167c49 */ /* 0x100fe40009200000 */
[--C-:B------:R-:W-:Y:S01]  /*bae0*/  FFMA2 R124, R128.F32x2.HI_LO, UR36.F32, R0.reuse.F32 ;  /* 0x00000024807c7c49 */ /* 0x100fe20009200000 */
[----:B------:R-:W-:Y:S01]  /*baf0*/  FSETP.GEU.AND P4, PT, R18, -126, PT ;  /* 0xc2fc00001200780b */ /* 0x000fe20003f8e000 */
[----:B------:R-:W-:Y:S01]  /*bb00*/  FFMA2 R126, R130.F32x2.HI_LO, UR36.F32, R0.F32 ;  /* 0x00000024827e7c49 */ /* 0x000fe20009200000 */
[----:B------:R-:W2:Y:S01]  /*bb10*/  SYNCS.PHASECHK.TRANS64.TRYWAIT P5, [R4+UR42+0xa0d0], R3 ;  /* 0x00a0d003040075a7 */ /* 0x000ea200080a112a */
[----:B------:R-:W-:Y:S02]  /*bb20*/  FSETP.GEU.AND P3, PT, R19, -126, PT ;  /* 0xc2fc00001300780b */ /* 0x000fe40003f6e000 */
[----:B------:R-:W-:-:S02]  /*bb30*/  FSETP.GEU.AND P2, PT, R22, -126, PT ;  /* 0xc2fc00001600780b */ /* 0x000fc40003f4e000 */
[----:B------:R-:W-:Y:S02]  /*bb40*/  FSETP.GEU.AND P1, PT, R23, -126, PT ;  /* 0xc2fc00001700780b */ /* 0x000fe40003f2e000 */
[----:B------:R-:W-:Y:S02]  /*bb50*/  FSETP.GEU.AND P0, PT, R124, -126, PT ;  /* 0xc2fc00007c00780b */ /* 0x000fe40003f0e000 */
[----:B------:R-:W-:Y:S02]  /*bb60*/  FSETP.GEU.AND P6, PT, R125, -126, PT ;  /* 0xc2fc00007d00780b */ /* 0x000fe40003fce000 */
[----:B------:R-:W-:-:S03]  /*bb70*/  @!P4 FMUL R18, R18, 0.5 ;  /* 0x3f0000001212c820 */ /* 0x000fc60000400000 */
[----:B------:R-:W-:Y:S02]  /*bb80*/  @!P3 FMUL R19, R19, 0.5 ;  /* 0x3f0000001313b820 */ /* 0x000fe40000400000 */
[----:B------:R-:W-:Y:S01]  /*bb90*/  @!P2 FMUL R22, R22, 0.5 ;  /* 0x3f0000001616a820 */ /* 0x000fe20000400000 */
[----:B------:R-:W3:Y:S01]  /*bba0*/  MUFU.EX2 R18, R18 ;  /* 0x0000001200127308 */ /* 0x000ee20000000800 */
[----:B------:R-:W-:-:S07]  /*bbb0*/  @!P1 FMUL R23, R23, 0.5 ;  /* 0x3f00000017179820 */ /* 0x000fce0000400000 */
[----:B------:R-:W4:Y:S08]  /*bbc0*/  MUFU.EX2 R19, R19 ;  /* 0x0000001300137308 */ /* 0x000f300000000800 */
[----:B------:R-:W1:Y:S08]  /*bbd0*/  MUFU.EX2 R22, R22 ;  /* 0x0000001600167308 */ /* 0x000e700000000800 */
[----:B------:R-:W1:Y:S02]  /*bbe0*/  MUFU.EX2 R23, R23 ;  /* 0x0000001700177308 */ /* 0x000e640000000800 */
[----:B-1234-:R-:W-:Y:S05]  /*bbf0*/  @!P5 BRA `(.L_x_232) ;  /* 0x000000d80078d947 */ /* 0x01efea0003800000 */
.L_x_407:
[----:B------:R-:W-:Y:S01]  /*bc00*/  @!P0 FMUL R124, R124, 0.5 ;  /* 0x3f0000007c7c8820 */ /* 0x000fe20000400000 */
[--C-:B------:R-:W-:Y:S01]  /*bc10*/  FFMA2 R128, R132.F32x2.HI_LO, UR36.F32, R0.reuse.F32 ;  /* 0x0000002484807c49 */ /* 0x100fe20009200000 */
[----:B------:R-:W-:Y:S01]  /*bc20*/  FSETP.GEU.AND P5, PT, R126, -126, PT ;  /* 0xc2fc00007e00780b */ /* 0x000fe20003fae000 */
[----:B------:R-:W-:Y:S01]  /*bc30*/  @!P4 FMUL R18, R18, R18 ;  /* 0x000000121212c220 */ /* 0x000fe20000400000 */
[--C-:B------:R-:W-:Y:S01]  /*bc40*/  FFMA2 R130, R134.F32x2.HI_LO, UR36.F32, R0.reuse.F32 ;  /* 0x0000002486827c49 */ /* 0x100fe20009200000 */
[----:B------:R-:W-:Y:S01]  /*bc50*/  FSETP.GEU.AND P4, PT, R127, -126, PT ;  /* 0xc2fc00007f00780b */ /* 0x000fe20003f8e000 */
[----:B------:R-:W2:Y:S01]  /*bc60*/  MUFU.EX2 R124, R124 ;  /* 0x0000007c007c7308 */ /* 0x000ea20000000800 */
[----:B------:R-:W-:Y:S01]  /*bc70*/  @!P3 FMUL R19, R19, R19 ;  /* 0x000000131313b220 */ /* 0x000fe20000400000 */
[----:B------:R-:W-:Y:S01]  /*bc80*/  FSETP.GEU.AND P3, PT, R128, -126, PT ;  /* 0xc2fc00008000780b */ /* 0x000fe20003f6e000 */
[----:B------:R-:W-:Y:S01]  /*bc90*/  @!P2 FMUL R22, R22, R22 ;  /* 0x000000161616a220 */ /* 0x000fe20000400000 */
[----:B------:R-:W-:Y:S01]  /*bca0*/  @!P1 FMUL R23, R23, R23 ;  /* 0x0000001717179220 */ /* 0x000fe20000400000 */
[----:B------:R-:W-:Y:S01]  /*bcb0*/  FSETP.GEU.AND P2, PT, R129, -126, PT ;  /* 0xc2fc00008100780b */ /* 0x000fe20003f4e000 */
[----:B------:R-:W-:Y:S01]  /*bcc0*/  @!P6 FMUL R125, R125, 0.5 ;  /* 0x3f0000007d7de820 */ /* 0x000fe20000400000 */
[----:B------:R-:W-:Y:S01]  /*bcd0*/  FSETP.GEU.AND P1, PT, R130, -126, PT ;  /* 0xc2fc00008200780b */ /* 0x000fe20003f2e000 */
[--C-:B------:R-:W-:Y:S01]  /*bce0*/  FFMA2 R132, R136.F32x2.HI_LO, UR36.F32, R0.reuse.F32 ;  /* 0x0000002488847c49 */ /* 0x100fe20009200000 */
[----:B------:R-:W-:Y:S01]  /*bcf0*/  USHF.R.U32.HI UR4, URZ, 0x15, UR40 ;  /* 0x00000015ff047899 */ /* 0x000fe20008011628 */
[----:B------:R-:W-:Y:S01]  /*bd00*/  @!P5 FMUL R126, R126, 0.5 ;  /* 0x3f0000007e7ed820 */ /* 0x000fe20000400000 */
[--C-:B------:R-:W-:Y:S01]  /*bd10*/  FFMA2 R134, R138.F32x2.HI_LO, UR36.F32, R0.reuse.F32 ;  /* 0x000000248a867c49 */ /* 0x100fe20009200000 */
[----:B------:R-:W3:Y:S01]  /*bd20*/  MUFU.EX2 R125, R125 ;  /* 0x0000007d007d7308 */ /* 0x000ee20000000800 */
[----:B------:R-:W-:Y:S01]  /*bd30*/  @!P4 FMUL R127, R127, 0.5 ;  /* 0x3f0000007f7fc820 */ /* 0x000fe20000400000 */
[--C-:B------:R-:W-:Y:S01]  /*bd40*/  FFMA2 R136, R140.F32x2.HI_LO, UR36.F32, R0.reuse.F32 ;  /* 0x000000248c887c49 */ /* 0x100fe20009200000 */
[----:B-1----:R-:W-:Y:S01]  /*bd50*/  MOV R3, UR4 ;  /* 0x0000000400037c02 */ /* 0x002fe20008000f00 */
[----:B------:R-:W-:Y:S01]  /*bd60*/  @!P3 FMUL R128, R128, 0.5 ;  /* 0x3f0000008080b820 */ /* 0x000fe20000400000 */
[----:B--2---:R-:W-:Y:S01]  /*bd70*/  @!P0 FMUL R124, R124, R124 ;  /* 0x0000007c7c7c8220 */ /* 0x004fe20000400000 */
[----:B------:R-:W-:Y:S01]  /*bd80*/  FSETP.GEU.AND P0, PT, R131, -126, PT ;  /* 0xc2fc00008300780b */ /* 0x000fe20003f0e000 */
[----:B------:R-:W-:Y:S01]  /*bd90*/  @!P2 FMUL R129, R129, 0.5 ;  /* 0x3f0000008181a820 */ /* 0x000fe20000400000 */
[----:B------:R-:W-:Y:S01]  /*bda0*/  @!P1 FMUL R130, R130, 0.5 ;  /* 0x3f00000082829820 */ /* 0x000fe20000400000 */
[----:B------:R-:W1:Y:S01]  /*bdb0*/  MUFU.EX2 R126, R126 ;  /* 0x0000007e007e7308 */ /* 0x000e620000000800 */
[--C-:B------:R-:W-:Y:S01]  /*bdc0*/  FFMA2 R138, R142.F32x2.HI_LO, UR36.F32, R0.reuse.F32 ;  /* 0x000000248e8a7c49 */ /* 0x100fe20009200000 */
[----:B------:R-:W-:Y:S01]  /*bdd0*/  ULOP3.LUT UR5, UR45, 0x8, URZ, 0x3c, !UPT ;  /* 0x000000082d057892 */ /* 0x000fe2000f8e3cff */
[--C-:B------:R-:W-:Y:S01]  /*bde0*/  FFMA2 R140, R144.F32x2.HI_LO, UR36.F32, R0.reuse.F32 ;  /* 0x00000024908c7c49 */ /* 0x100fe20009200000 */
[----:B------:R-:W-:Y:S01]  /*bdf0*/  UISETP.NE.AND UP0, UPT, UR55, URZ, UPT ;  /* 0x000000ff3700728c */ /* 0x000fe2000bf05270 */
[--C-:B------:R-:W-:Y:S01]  /*be00*/  FFMA2 R142, R146.F32x2.HI_LO, UR36.F32, R0.reuse.F32 ;  /* 0x00000024928e7c49 */ /* 0x100fe20009200000 */
[----:B------:R-:W-:Y:S01]  /*be10*/  ULOP3.LUT UR54, UR54, 0x1, URZ, 0x3c, !UPT ;  /* 0x0000000136367892 */ /* 0x000fe2000f8e3cff */
[--C-:B------:R-:W-:Y:S01]  /*be20*/  FFMA2 R144, R148.F32x2.HI_LO, UR36.F32, R0.reuse.F32 ;  /* 0x0000002494907c49 */ /* 0x100fe20009200000 */
[----:B------:R-:W2:Y:S01]  /*be30*/  MUFU.EX2 R127, R127 ;  /* 0x0000007f007f7308 */ /* 0x000ea20000000800 */
[----:B---3--:R-:W-:Y:S01]  /*be40*/  @!P6 FMUL R125, R125, R125 ;  /* 0x0000007d7d7de220 */ /* 0x008fe20000400000 */
[----:B------:R-:W-:Y:S01]  /*be50*/  @!P0 FMUL R131, R131, 0.5 ;  /* 0x3f00000083838820 */ /* 0x000fe20000400000 */
[----:B------:R-:W-:Y:S01]  /*be60*/  FSETP.GEU.AND P6, PT, R132, -126, PT ;  /* 0xc2fc00008400780b */ /* 0x000fe20003fce000 */
[--C-:B------:R-:W-:Y:S01]  /*be70*/  FFMA2 R146, R150.F32x2.HI_LO, UR36.F32, R0.reuse.F32 ;  /* 0x0000002496927c49 */ /* 0x100fe20009200000 */
[----:B------:R-:W-:Y:S01]  /*be80*/  USEL UR52, UR39, UR52, UP0 ;  /* 0x0000003427347287 */ /* 0x000fe20008000000 */
[--C-:B------:R-:W-:Y:S01]  /*be90*/  FFMA2 R148, R152.F32x2.HI_LO, UR36.F32, R0.reuse.F32 ;  /* 0x0000002498947c49 */ /* 0x100fe20009200000 */
[----:B------:R-:W-:Y:S01]  /*bea0*/  USEL UR49, UR49, UR39, UP0 ;  /* 0x0000002731317287 */ /* 0x000fe20008000000 */
[----:B------:R-:W3:Y:S01]  /*beb0*/  MUFU.EX2 R128, R128 ;  /* 0x0000008000807308 */ /* 0x000ee20000000800 */
[----:B-1----:R-:W-:Y:S01]  /*bec0*/  @!P5 FMUL R126, R126, R126 ;  /* 0x0000007e7e7ed220 */ /* 0x002fe20000400000 */
[----:B------:R-:W-:Y:S01]  /*bed0*/  FSETP.GEU.AND P5, PT, R133, -126, PT ;  /* 0xc2fc00008500780b */ /* 0x000fe20003fae000 */
[--C-:B------:R-:W-:Y:S01]  /*bee0*/  FFMA2 R154, R154.F32x2.HI_LO, UR36.F32, R0.reuse.F32 ;  /* 0x000000249a9a7c49 */ /* 0x100fe20009200000 */
[----:B------:R-:W-:Y:S01]  /*bef0*/  F2FP.F16.F32.PACK_AB R56, R19, R18 ;  /* 0x000000121338723e */ /* 0x000fe200000000ff */
[--C-:B------:R-:W-:Y:S01]  /*bf00*/  FFMA2 R8, R92.F32x2.HI_LO, UR36.F32, R0.reuse.F32 ;  /* 0x000000245c087c49 */ /* 0x100fe20009200000 */
[----:B------:R-:W-:Y:S01]  /*bf10*/  F2FP.F16.F32.PACK_AB R57, R23, R22 ;  /* 0x000000161739723e */ /* 0x000fe200000000ff */
[--C-:B------:R-:W-:Y:S01]  /*bf20*/  FFMA2 R6, R94.F32x2.HI_LO, UR36.F32, R0.reuse.F32 ;  /* 0x000000245e067c49 */ /* 0x100fe20009200000 */
[----:B------:R-:W1:Y:S01]  /*bf30*/  MUFU.EX2 R129, R129 ;  /* 0x0000008100817308 */ /* 0x000e620000000800 */
[----:B--2---:R-:W-:Y:S01]  /*bf40*/  @!P4 FMUL R127, R127, R127 ;  /* 0x0000007f7f7fc220 */ /* 0x004fe20000400000 */
[----:B------:R-:W-:Y:S01]  /*bf50*/  FSETP.GEU.AND P4, PT, R134, -126, PT ;  /* 0xc2fc00008600780b */ /* 0x000fe20003f8e000 */
[----:B------:R-:W-:Y:S01]  /*bf60*/  @!P6 FMUL R132, R132, 0.5 ;  /* 0x3f0000008484e820 */ /* 0x000fe20000400000 */
[--C-:B------:R-:W-:Y:S01]  /*bf70*/  FFMA2 R4, R96.F32x2.HI_LO, UR36.F32, R0.reuse.F32 ;  /* 0x0000002460047c49 */ /* 0x100fe20009200000 */
[----:B------:R-:W-:Y:S01]  /*bf80*/  F2FP.F16.F32.PACK_AB R58, R125, R124 ;  /* 0x0000007c7d3a723e */ /* 0x000fe200000000ff */
[--C-:B------:R-:W-:Y:S01]  /*bf90*/  FFMA2 R10, R98.F32x2.HI_LO, UR36.F32, R0.reuse.F32 ;  /* 0x00000024620a7c49 */ /* 0x100fe20009200000 */
[----:B------:R-:W-:Y:S01]  /*bfa0*/  F2FP.F16.F32.PACK_AB R59, R127, R126 ;  /* 0x0000007e7f3b723e */ /* 0x000fe200000000ff */
[----:B------:R-:W2:Y:S01]  /*bfb0*/  MUFU.EX2 R130, R130 ;  /* 0x0000008200827308 */ /* 0x000ea20000000800 */
[----:B---3--:R-:W-:Y:S01]  /*bfc0*/  @!P3 FMUL R128, R128, R128 ;  /* 0x000000808080b220 */ /* 0x008fe20000400000 */
[----:B------:R-:W-:Y:S01]  /*bfd0*/  FSETP.GEU.AND P3, PT, R135, -126, PT ;  /* 0xc2fc00008700780b */ /* 0x000fe20003f6e000 */
[----:B------:R-:W-:Y:S01]  /*bfe0*/  @!P5 FMUL R133, R133, 0.5 ;  /* 0x3f0000008585d820 */ /* 0x000fe20000400000 */
[----:B------:R-:W-:-:S02]  /*bff0*/  FFMA2 R150, R122.F32x2.HI_LO, UR36.F32, R0.F32 ;  /* 0x000000247a967c49 */ /* 0x000fc40009200000 */
[--C-:B------:R-:W-:Y:S02]  /*c000*/  FFMA2 R24, R24.F32x2.HI_LO, UR36.F32, R0.reuse.F32 ;  /* 0x0000002418187c49 */ /* 0x100fe40009200000 */
[----:B------:R-:W3:Y:S01]  /*c010*/  MUFU.EX2 R131, R131 ;  /* 0x0000008300837308 */ /* 0x000ee20000000800 */
[----:B-1----:R-:W-:Y:S01]  /*c020*/  @!P2 FMUL R129, R129, R129 ;  /* 0x000000818181a220 */ /* 0x002fe20000400000 */
[----:B------:R-:W-:Y:S01]  /*c030*/  FSETP.GEU.AND P2, PT, R136, -126, PT ;  /* 0xc2fc00008800780b */ /* 0x000fe20003f4e000 */
[----:B------:R-:W-:Y:S01]  /*c040*/  @!P4 FMUL R134, R134, 0.5 ;  /* 0x3f0000008686c820 */ /* 0x000fe20000400000 */
[--C-:B------:R-:W-:Y:S02]  /*c050*/  FFMA2 R26, R26.F32x2.HI_LO, UR36.F32, R0.reuse.F32 ;  /* 0x000000241a1a7c49 */ /* 0x100fe40009200000 */
[--C-:B------:R-:W-:Y:S02]  /*c060*/  FFMA2 R28, R28.F32x2.HI_LO, UR36.F32, R0.reuse.F32 ;  /* 0x000000241c1c7c49 */ /* 0x100fe40009200000 */
[----:B------:R-:W-:Y:S01]  /*c070*/  @!P3 FMUL R135, R135, 0.5 ;  /* 0x3f0000008787b820 */ /* 0x000fe20000400000 */
[----:B--2---:R-:W-:Y:S01]  /*c080*/  @!P1 FMUL R130, R130, R130 ;  /* 0x0000008282829220 */ /* 0x004fe20000400000 */
[----:B------:R-:W-:Y:S01]  /*c090*/  FSETP.GEU.AND P1, PT, R137, -126, PT ;  /* 0xc2fc00008900780b */ /* 0x000fe20003f2e000 */
[----:B------:R-:W1:Y:S01]  /*c0a0*/  MUFU.EX2 R132, R132 ;  /* 0x0000008400847308 */ /* 0x000e620000000800 */
[----:B------:R-:W-:-:S02]  /*c0b0*/  FFMA2 R30, R30.F32x2.HI_LO, UR36.F32, R0.F32 ;  /* 0x000000241e1e7c49 */ /* 0x000fc40009200000 */
[--C-:B------:R-:W-:Y:S02]  /*c0c0*/  FFMA2 R32, R32.F32x2.HI_LO, UR36.F32, R0.reuse.F32 ;  /* 0x0000002420207c49 */ /* 0x100fe40009200000 */
[----:B------:R-:W-:Y:S01]  /*c0d0*/  @!P2 FMUL R136, R136, 0.5 ;  /* 0x3f0000008888a820 */ /* 0x000fe20000400000 */
[----:B---3--:R-:W-:Y:S01]  /*c0e0*/  @!P0 FMUL R131, R131, R131 ;  /* 0x0000008383838220 */ /* 0x008fe20000400000 */
[----:B------:R-:W-:Y:S01]  /*c0f0*/  FSETP.GEU.AND P0, PT, R138, -126, PT ;  /* 0xc2fc00008a00780b */ /* 0x000fe20003f0e000 */
[----:B------:R-:W2:Y:S01]  /*c100*/  MUFU.EX2 R133, R133 ;  /* 0x0000008500857308 */ /* 0x000ea20000000800 */
[--C-:B------:R-:W-:Y:S02]  /*c110*/  FFMA2 R34, R34.F32x2.HI_LO, UR36.F32, R0.reuse.F32 ;  /* 0x0000002422227c49 */ /* 0x100fe40009200000 */
[--C-:B------:R-:W-:Y:S02]  /*c120*/  FFMA2 R36, R36.F32x2.HI_LO, UR36.F32, R0.reuse.F32 ;  /* 0x0000002424247c49 */ /* 0x100fe40009200000 */
[----:B------:R-:W-:Y:S01]  /*c130*/  @!P1 FMUL R137, R137, 0.5 ;  /* 0x3f00000089899820 */ /* 0x000fe20000400000 */
[----:B------:R-:W-:-:S02]  /*c140*/  FFMA2 R38, R38.F32x2.HI_LO, UR36.F32, R0.F32 ;  /* 0x0000002426267c49 */ /* 0x000fc40009200000 */
[----:B------:R-:W3:Y:S01]  /*c150*/  MUFU.EX2 R134, R134 ;  /* 0x0000008600867308 */ /* 0x000ee20000000800 */
[----:B-1----:R-:W-:Y:S01]  /*c160*/  @!P6 FMUL R132, R132, R132 ;  /* 0x000000848484e220 */ /* 0x002fe20000400000 */
[----:B------:R-:W-:Y:S01]  /*c170*/  FSETP.GEU.AND P6, PT, R139, -126, PT ;  /* 0xc2fc00008b00780b */ /* 0x000fe20003fce000 */
[--C-:B------:R-:W-:Y:S02]  /*c180*/  FFMA2 R40, R40.F32x2.HI_LO, UR36.F32, R0.reuse.F32 ;  /* 0x0000002428287c49 */ /* 0x100fe40009200000 */
[----:B------:R-:W-:Y:S01]  /*c190*/  @!P0 FMUL R138, R138, 0.5 ;  /* 0x3f0000008a8a8820 */ /* 0x000fe20000400000 */
[--C-:B------:R-:W-:Y:S02]  /*c1a0*/  FFMA2 R42, R42.F32x2.HI_LO, UR36.F32, R0.reuse.F32 ;  /* 0x000000242a2a7c49 */ /* 0x100fe40009200000 */
[----:B------:R-:W1:Y:S01]  /*c1b0*/  MUFU.EX2 R135, R135 ;  /* 0x0000008700877308 */ /* 0x000e620000000800 */
[----:B--2---:R-:W-:Y:S01]  /*c1c0*/  @!P5 FMUL R133, R133, R133 ;  /* 0x000000858585d220 */ /* 0x004fe20000400000 */
[----:B------:R-:W-:Y:S01]  /*c1d0*/  FSETP.GEU.AND P5, PT, R140, -126, PT ;  /* 0xc2fc00008c00780b */ /* 0x000fe20003fae000 */
[----:B------:R-:W-:-:S02]  /*c1e0*/  FFMA2 R44, R44.F32x2.HI_LO, UR36.F32, R0.F32 ;  /* 0x000000242c2c7c49 */ /* 0x000fc40009200000 */
[--C-:B------:R-:W-:Y:S02]  /*c1f0*/  FFMA2 R46, R46.F32x2.HI_LO, UR36.F32, R0.reuse.F32 ;  /* 0x000000242e2e7c49 */ /* 0x100fe40009200000 */
[----:B------:R-:W-:Y:S01]  /*c200*/  @!P6 FMUL R139, R139, 0.5 ;  /* 0x3f0000008b8be820 */ /* 0x000fe20000400000 */
[----:B------:R-:W2:Y:S01]  /*c210*/  MUFU.EX2 R136, R136 ;  /* 0x0000008800887308 */ /* 0x000ea20000000800 */
[----:B---3--:R-:W-:Y:S01]  /*c220*/  @!P4 FMUL R134, R134, R134 ;  /* 0x000000868686c220 */ /* 0x008fe20000400000 */
[----:B------:R-:W-:Y:S01]  /*c230*/  FSETP.GEU.AND P4, PT, R141, -126, PT ;  /* 0xc2fc00008d00780b */ /* 0x000fe20003f8e000 */
[--C-:B------:R-:W-:Y:S02]  /*c240*/  FFMA2 R48, R48.F32x2.HI_LO, UR36.F32, R0.reuse.F32 ;  /* 0x0000002430307c49 */ /* 0x100fe40009200000 */
[--C-:B------:R-:W-:Y:S02]  /*c250*/  FFMA2 R50, R50.F32x2.HI_LO, UR36.F32, R0.reuse.F32 ;  /* 0x0000002432327c49 */ /* 0x100fe40009200000 */
[----:B------:R-:W-:Y:S01]  /*c260*/  @!P5 FMUL R140, R140, 0.5 ;  /* 0x3f0000008c8cd820 */ /* 0x000fe20000400000 */
[----:B------:R-:W3:Y:S01]  /*c270*/  MUFU.EX2 R137, R137 ;  /* 0x0000008900897308 */ /* 0x000ee20000000800 */
[----:B-1----:R-:W-:Y:S01]  /*c280*/  @!P3 FMUL R135, R135, R135 ;  /* 0x000000878787b220 */ /* 0x002fe20000400000 */
[----:B------:R-:W-:Y:S01]  /*c290*/  FSETP.GEU.AND P3, PT, R142, -126, PT ;  /* 0xc2fc00008e00780b */ /* 0x000fe20003f6e000 */
[----:B------:R-:W-:-:S02]  /*c2a0*/  FFMA2 R52, R52.F32x2.HI_LO, UR36.F32, R0.F32 ;  /* 0x0000002434347c49 */ /* 0x000fc40009200000 */
[--C-:B------:R-:W-:Y:S02]  /*c2b0*/  FFMA2 R54, R54.F32x2.HI_LO, UR36.F32, R0.reuse.F32 ;  /* 0x0000002436367c49 */ /* 0x100fe40009200000 */
[----:B------:R-:W-:Y:S01]  /*c2c0*/  @!P4 FMUL R141, R141, 0.5 ;  /* 0x3f0000008d8dc820 */ /* 0x000fe20000400000 */
[----:B------:R-:W1:Y:S01]  /*c2d0*/  MUFU.EX2 R138, R138 ;  /* 0x0000008a008a7308 */ /* 0x000e620000000800 */
[----:B--2---:R-:W-:Y:S01]  /*c2e0*/  @!P2 FMUL R136, R136, R136 ;  /* 0x000000888888a220 */ /* 0x004fe20000400000 */
[----:B------:R-:W-:Y:S01]  /*c2f0*/  FSETP.GEU.AND P2, PT, R143, -126, PT ;  /* 0xc2fc00008f00780b */ /* 0x000fe20003f4e000 */
[--C-:B------:R-:W-:Y:S02]  /*c300*/  FFMA2 R60, R60.F32x2.HI_LO, UR36.F32, R0.reuse.F32 ;  /* 0x000000243c3c7c49 */ /* 0x100fe40009200000 */
[--C-:B------:R-:W-:Y:S02]  /*c310*/  FFMA2 R62, R62.F32x2.HI_LO, UR36.F32, R0.reuse.F32 ;  /* 0x000000243e3e7c49 */ /* 0x100fe40009200000 */
[----:B------:R-:W-:Y:S01]  /*c320*/  @!P3 FMUL R142, R142, 0.5 ;  /* 0x3f0000008e8eb820 */ /* 0x000fe20000400000 */
[----:B------:R-:W2:Y:S01]  /*c330*/  MUFU.EX2 R139, R139 ;  /* 0x0000008b008b7308 */ /* 0x000ea20000000800 */
[----:B---3--:R-:W-:Y:S01]  /*c340*/  @!P1 FMUL R137, R137, R137 ;  /* 0x0000008989899220 */ /* 0x008fe20000400000 */
[----:B------:R-:W-:Y:S01]  /*c350*/  FSETP.GEU.AND P1, PT, R144, -126, PT ;  /* 0xc2fc00009000780b */ /* 0x000fe20003f2e000 */
[----:B------:R-:W-:-:S02]  /*c360*/  FFMA2 R64, R64.F32x2.HI_LO, UR36.F32, R0.F32 ;  /* 0x0000002440407c49 */ /* 0x000fc40009200000 */
[--C-:B------:R-:W-:Y:S02]  /*c370*/  FFMA2 R66, R66.F32x2.HI_LO, UR36.F32, R0.reuse.F32 ;  /* 0x0000002442427c49 */ /* 0x100fe40009200000 */
[----:B------:R-:W-:Y:S01]  /*c380*/  @!P2 FMUL R143, R143, 0.5 ;  /* 0x3f0000008f8fa820 */ /* 0x000fe20000400000 */
[----:B------:R-:W3:Y:S01]  /*c390*/  MUFU.EX2 R140, R140 ;  /* 0x0000008c008c7308 */ /* 0x000ee20000000800 */
[----:B-1----:R-:W-:Y:S01]  /*c3a0*/  @!P0 FMUL R138, R138, R138 ;  /* 0x0000008a8a8a8220 */ /* 0x002fe20000400000 */
[----:B------:R-:W-:Y:S01]  /*c3b0*/  FSETP.GEU.AND P0, PT, R145, -126, PT ;  /* 0xc2fc00009100780b */ /* 0x000fe20003f0e000 */
[--C-:B------:R-:W-:Y:S02]  /*c3c0*/  FFMA2 R68, R68.F32x2.HI_LO, UR36.F32, R0.reuse.F32 ;  /* 0x0000002444447c49 */ /* 0x100fe40009200000 */
[--C-:B------:R-:W-:Y:S02]  /*c3d0*/  FFMA2 R70, R70.F32x2.HI_LO, UR36.F32, R0.reuse.F32 ;  /* 0x0000002446467c49 */ /* 0x100fe40009200000 */
[----:B------:R-:W-:Y:S01]  /*c3e0*/  @!P1 FMUL R144, R144, 0.5 ;  /* 0x3f00000090909820 */ /* 0x000fe20000400000 */
        /* <DEDUP_REMOVED lines=22> */
[----:B------:R-:W-:Y:S02]  /*c550*/  FFMA2 R86, R86.F32x2.HI_LO, UR36.F32, R0.F32 ;  /* 0x0000002456567c49 */ /* 0x000fe40009200000 */
[----:B------:R-:W-:Y:S01]  /*c560*/  @!P4 FMUL R148, R148, 0.5 ;  /* 0x3f0000009494c820 */ /* 0x000fe20000400000 */
[----:B------:R-:W2:Y:S01]  /*c570*/  MUFU.EX2 R145, R145 ;  /* 0x0000009100917308 */ /* 0x000ea20000000800 */
[----:B---3--:R-:W-:Y:S01]  /*c580*/  @!P2 FMUL R143, R143, R143 ;  /* 0x0000008f8f8fa220 */ /* 0x008fe20000400000 */
[----:B------:R-:W-:-:S05]  /*c590*/  FSETP.GEU.AND P2, PT, R154, -126, PT ;  /* 0xc2fc00009a00780b */ /* 0x000fca0003f4e000 */
[----:B------:R-:W-:Y:S01]  /*c5a0*/  @!P3 FMUL R149, R149, 0.5 ;  /* 0x3f0000009595b820 */ /* 0x000fe20000400000 */
[----:B------:R-:W3:Y:S01]  /*c5b0*/  MUFU.EX2 R146, R146 ;  /* 0x0000009200927308 */ /* 0x000ee20000000800 */
[----:B-1----:R-:W-:Y:S01]  /*c5c0*/  @!P1 FMUL R144, R144, R144 ;  /* 0x0000009090909220 */ /* 0x002fe20000400000 */
[----:B------:R-:W-:-:S05]  /*c5d0*/  FSETP.GEU.AND P1, PT, R155, -126, PT ;  /* 0xc2fc00009b00780b */ /* 0x000fca0003f2e000 */
[----:B------:R-:W-:Y:S01]  /*c5e0*/  @!P2 FMUL R154, R154, 0.5 ;  /* 0x3f0000009a9aa820 */ /* 0x000fe20000400000 */
[----:B------:R-:W1:Y:S01]  /*c5f0*/  MUFU.EX2 R147, R147 ;  /* 0x0000009300937308 */ /* 0x000e620000000800 */
[----:B--2---:R-:W-:Y:S01]  /*c600*/  @!P0 FMUL R145, R145, R145 ;  /* 0x0000009191918220 */ /* 0x004fe20000400000 */
[----:B------:R-:W-:-:S05]  /*c610*/  FSETP.GEU.AND P0, PT, R8, -126, PT ;  /* 0xc2fc00000800780b */ /* 0x000fca0003f0e000 */
        /* <DEDUP_REMOVED lines=21> */
[----:B------:R1:W4:Y:S01]  /*c770*/  MUFU.EX2 R95, R9 ;  /* 0x00000009005f7308 */ /* 0x0003220000000800 */
[----:B--2---:R-:W-:Y:S01]  /*c780*/  @!P1 FMUL R93, R93, R93 ;  /* 0x0000005d5d5d9220 */ /* 0x004fe20000400000 */
[----:B------:R-:W-:-:S05]  /*c790*/  FSETP.GEU.AND P1, PT, R10, -126, PT ;  /* 0xc2fc00000a00780b */ /* 0x000fca0003f2e000 */
[----:B------:R-:W-:Y:S01]  /*c7a0*/  @!P2 FMUL R5, R5, 0.5 ;  /* 0x3f0000000505a820 */ /* 0x000fe20000400000 */
[----:B------:R-:W2:Y:S01]  /*c7b0*/  MUFU.EX2 R96, R6 ;  /* 0x0000000600607308 */ /* 0x000ea20000000800 */
[----:B---3--:R-:W-:Y:S01]  /*c7c0*/  @!P0 FMUL R94, R94, R94 ;  /* 0x0000005e5e5e8220 */ /* 0x008fe20000400000 */
[----:B------:R-:W-:-:S05]  /*c7d0*/  FSETP.GEU.AND P0, PT, R11, -126, PT ;  /* 0xc2fc00000b00780b */ /* 0x000fca0003f0e000 */
[----:B------:R-:W-:Y:S01]  /*c7e0*/  @!P1 FMUL R10, R10, 0.5 ;  /* 0x3f0000000a0a9820 */ /* 0x000fe20000400000 */
[----:B------:R3:W5:Y:S01]  /*c7f0*/  MUFU.EX2 R97, R7 ;  /* 0x0000000700617308 */ /* 0x0007620000000800 */
[----:B-1----:R-:W-:Y:S02]  /*c800*/  FFMA2 R8, R100.F32x2.HI_LO, UR36.F32, R0.F32 ;  /* 0x0000002464087c49 */ /* 0x002fe40009200000 */
[----:B----4-:R-:W-:-:S03]  /*c810*/  @!P6 FMUL R95, R95, R95 ;  /* 0x0000005f5f5fe220 */ /* 0x010fc60000400000 */
[----:B------:R-:W-:Y:S01]  /*c820*/  FSETP.GEU.AND P6, PT, R8, -126, PT ;  /* 0xc2fc00000800780b */ /* 0x000fe20003fce000 */
[----:B------:R-:W-:Y:S01]  /*c830*/  @!P0 FMUL R11, R11, 0.5 ;  /* 0x3f0000000b0b8820 */ /* 0x000fe20000400000 */
[----:B------:R-:W1:Y:S01]  /*c840*/  MUFU.EX2 R98, R4 ;  /* 0x0000000400627308 */ /* 0x000e620000000800 */
[----:B--2---:R-:W-:Y:S01]  /*c850*/  @!P5 FMUL R96, R96, R96 ;  /* 0x000000606060d220 */ /* 0x004fe20000400000 */
[----:B------:R-:W-:-:S06]  /*c860*/  FSETP.GEU.AND P5, PT, R9, -126, PT ;  /* 0xc2fc00000900780b */ /* 0x000fcc0003fae000 */
[----:B------:R2:W4:Y:S01]  /*c870*/  MUFU.EX2 R99, R5 ;  /* 0x0000000500637308 */ /* 0x0005220000000800 */
[----:B---3--:R-:W-:Y:S02]  /*c880*/  FFMA2 R6, R102.F32x2.HI_LO, UR36.F32, R0.F32 ;  /* 0x0000002466067c49 */ /* 0x008fe40009200000 */
[----:B-----5:R-:W-:Y:S01]  /*c890*/  @!P4 FMUL R97, R97, R97 ;  /* 0x000000616161c220 */ /* 0x020fe20000400000 */
[----:B------:R-:W-:Y:S02]  /*c8a0*/  @!P6 FMUL R8, R8, 0.5 ;  /* 0x3f0000000808e820 */ /* 0x000fe40000400000 */
[----:B------:R-:W-:Y:S01]  /*c8b0*/  FSETP.GEU.AND P4, PT, R6, -126, PT ;  /* 0xc2fc00000600780b */ /* 0x000fe20003f8e000 */
[----:B------:R-:W-:Y:S01]  /*c8c0*/  @!P5 FMUL R9, R9, 0.5 ;  /* 0x3f0000000909d820 */ /* 0x000fe20000400000 */
[----:B------:R-:W3:Y:S01]  /*c8d0*/  MUFU.EX2 R100, R10 ;  /* 0x0000000a00647308 */ /* 0x000ee20000000800 */
[----:B-1----:R-:W-:Y:S01]  /*c8e0*/  @!P3 FMUL R98, R98, R98 ;  /* 0x000000626262b220 */ /* 0x002fe20000400000 */
[----:B------:R-:W-:-:S06]  /*c8f0*/  FSETP.GEU.AND P3, PT, R7, -126, PT ;  /* 0xc2fc00000700780b */ /* 0x000fcc0003f6e000 */
[----:B------:R1:W5:Y:S01]  /*c900*/  MUFU.EX2 R101, R11 ;  /* 0x0000000b00657308 */ /* 0x0003620000000800 */
[----:B--2---:R-:W-:Y:S02]  /*c910*/  FFMA2 R4, R104.F32x2.HI_LO, UR36.F32, R0.F32 ;  /* 0x0000002468047c49 */ /* 0x004fe40009200000 */
[----:B----4-:R-:W-:Y:S01]  /*c920*/  @!P2 FMUL R99, R99, R99 ;  /* 0x000000636363a220 */ /* 0x010fe20000400000 */
[----:B------:R-:W-:Y:S02]  /*c930*/  @!P4 FMUL R6, R6, 0.5 ;  /* 0x3f0000000606c820 */ /* 0x000fe40000400000 */
[----:B------:R-:W-:Y:S01]  /*c940*/  FSETP.GEU.AND P2, PT, R4, -126, PT ;  /* 0xc2fc00000400780b */ /* 0x000fe20003f4e000 */
[----:B------:R-:W-:Y:S01]  /*c950*/  @!P3 FMUL R7, R7, 0.5 ;  /* 0x3f0000000707b820 */ /* 0x000fe20000400000 */
[----:B------:R-:W2:Y:S01]  /*c960*/  MUFU.EX2 R102, R8 ;  /* 0x0000000800667308 */ /* 0x000ea20000000800 */
[----:B---3--:R-:W-:Y:S01]  /*c970*/  @!P1 FMUL R100, R100, R100 ;  /* 0x0000006464649220 */ /* 0x008fe20000400000 */
[----:B------:R-:W-:-:S06]  /*c980*/  FSETP.GEU.AND P1, PT, R5, -126, PT ;  /* 0xc2fc00000500780b */ /* 0x000fcc0003f2e000 */
[----:B------:R3:W4:Y:S01]  /*c990*/  MUFU.EX2 R103, R9 ;  /* 0x0000000900677308 */ /* 0x0007220000000800 */
[----:B-1----:R-:W-:Y:S02]  /*c9a0*/  FFMA2 R10, R106.F32x2.HI_LO, UR36.F32, R0.F32 ;  /* 0x000000246a0a7c49 */ /* 0x002fe40009200000 */
[----:B-----5:R-:W-:Y:S01]  /*c9b0*/  @!P0 FMUL R101, R101, R101 ;  /* 0x0000006565658220 */ /* 0x020fe20000400000 */
[----:B------:R-:W-:Y:S02]  /*c9c0*/  @!P2 FMUL R4, R4, 0.5 ;  /* 0x3f0000000404a820 */ /* 0x000fe40000400000 */
[----:B------:R-:W-:Y:S01]  /*c9d0*/  FSETP.GEU.AND P0, PT, R10, -126, PT ;  /* 0xc2fc00000a00780b */ /* 0x000fe20003f0e000 */
[----:B------:R-:W-:Y:S01]  /*c9e0*/  @!P1 FMUL R5, R5, 0.5 ;  /* 0x3f00000005059820 */ /* 0x000fe20000400000 */
[----:B------:R-:W1:Y:S01]  /*c9f0*/  MUFU.EX2 R104, R6 ;  /* 0x0000000600687308 */ /* 0x000e620000000800 */
[----:B--2---:R-:W-:Y:S01]  /*ca00*/  @!P6 FMUL R102, R102, R102 ;  /* 0x000000666666e220 */ /* 0x004fe20000400000 */
[----:B------:R-:W-:-:S06]  /*ca10*/  FSETP.GEU.AND P6, PT, R11, -126, PT ;  /* 0xc2fc00000b00780b */ /* 0x000fcc0003fce000 */
[----:B------:R2:W5:Y:S01]  /*ca20*/  MUFU.EX2 R105, R7 ;  /* 0x0000000700697308 */ /* 0x0005620000000800 */
[----:B---3--:R-:W-:Y:S02]  /*ca30*/  FFMA2 R8, R108.F32x2.HI_LO, UR36.F32, R0.F32 ;  /* 0x000000246c087c49 */ /* 0x008fe40009200000 */
[----:B------:R-:W-:Y:S01]  /*ca40*/  @!P0 FMUL R10, R10, 0.5 ;  /* 0x3f0000000a0a8820 */ /* 0x000fe20000400000 */
[----:B----4-:R-:W-:Y:S02]  /*ca50*/  @!P5 FMUL R103, R103, R103 ;  /* 0x000000676767d220 */ /* 0x010fe40000400000 */
[----:B------:R-:W-:Y:S01]  /*ca60*/  FSETP.GEU.AND P5, PT, R8, -126, PT ;  /* 0xc2fc00000800780b */ /* 0x000fe20003fae000 */
[----:B------:R-:W-:Y:S01]  /*ca70*/  @!P6 FMUL R11, R11, 0.5 ;  /* 0x3f0000000b0be820 */ /* 0x000fe20000400000 */
[----:B------:R-:W3:Y:S01]  /*ca80*/  MUFU.EX2 R106, R4 ;  /* 0x00000004006a7308 */ /* 0x000ee20000000800 */
[----:B-1----:R-:W-:Y:S01]  /*ca90*/  @!P4 FMUL R104, R104, R104 ;  /* 0x000000686868c220 */ /* 0x002fe20000400000 */
[----:B------:R-:W-:-:S06]  /*caa0*/  FSETP.GEU.AND P4, PT, R9, -126, PT ;  /* 0xc2fc00000900780b */ /* 0x000fcc0003f8e000 */
[----:B------:R1:W4:Y:S01]  /*cab0*/  MUFU.EX2 R107, R5 ;  /* 0x00000005006b7308 */ /* 0x0003220000000800 */
[----:B--2---:R-:W-:Y:S02]  /*cac0*/  FFMA2 R6, R110.F32x2.HI_LO, UR36.F32, R0.F32 ;  /* 0x000000246e067c49 */ /* 0x004fe40009200000 */
[----:B-----5:R-:W-:Y:S01]  /*cad0*/  @!P3 FMUL R105, R105, R105 ;  /* 0x000000696969b220 */ /* 0x020fe20000400000 */
[----:B------:R-:W-:Y:S02]  /*cae0*/  @!P5 FMUL R8, R8, 0.5 ;  /* 0x3f0000000808d820 */ /* 0x000fe40000400000 */
[----:B------:R-:W-:Y:S01]  /*caf0*/  FSETP.GEU.AND P3, PT, R6, -126, PT ;  /* 0xc2fc00000600780b */ /* 0x000fe20003f6e000 */
[----:B------:R-:W-:Y:S01]  /*cb00*/  @!P4 FMUL R9, R9, 0.5 ;  /* 0x3f0000000909c820 */ /* 0x000fe20000400000 */
[----:B------:R-:W2:Y:S01]  /*cb10*/  MUFU.EX2 R108, R10 ;  /* 0x0000000a006c7308 */ /* 0x000ea20000000800 */
[----:B---3--:R-:W-:Y:S01]  /*cb20*/  @!P2 FMUL R106, R106, R106 ;  /* 0x0000006a6a6aa220 */ /* 0x008fe20000400000 */
[----:B------:R-:W-:-:S06]  /*cb30*/  FSETP.GEU.AND P2, PT, R7, -126, PT ;  /* 0xc2fc00000700780b */ /* 0x000fcc0003f4e000 */
[----:B------:R3:W5:Y:S01]  /*cb40*/  MUFU.EX2 R109, R11 ;  /* 0x0000000b006d7308 */ /* 0x0007620000000800 */
[----:B-1----:R-:W-:Y:S02]  /*cb50*/  FFMA2 R4, R112.F32x2.HI_LO, UR36.F32, R0.F32 ;  /* 0x0000002470047c49 */ /* 0x002fe40009200000 */
[----:B----4-:R-:W-:Y:S01]  /*cb60*/  @!P1 FMUL R107, R107, R107 ;  /* 0x0000006b6b6b9220 */ /* 0x010fe20000400000 */
[----:B------:R-:W-:Y:S02]  /*cb70*/  @!P3 FMUL R6, R6, 0.5 ;  /* 0x3f0000000606b820 */ /* 0x000fe40000400000 */
[----:B------:R-:W-:Y:S01]  /*cb80*/  FSETP.GEU.AND P1, PT, R4, -126, PT ;  /* 0xc2fc00000400780b */ /* 0x000fe20003f2e000 */
[----:B------:R-:W-:Y:S01]  /*cb90*/  @!P2 FMUL R7, R7, 0.5 ;  /* 0x3f0000000707a820 */ /* 0x000fe20000400000 */
[----:B------:R-:W1:Y:S01]  /*cba0*/  MUFU.EX2 R110, R8 ;  /* 0x00000008006e7308 */ /* 0x000e620000000800 */
[----:B--2---:R-:W-:Y:S01]  /*cbb0*/  @!P0 FMUL R108, R108, R108 ;  /* 0x0000006c6c6c8220 */ /* 0x004fe20000400000 */
[----:B------:R-:W-:-:S06]  /*cbc0*/  FSETP.GEU.AND P0, PT, R5, -126, PT ;  /* 0xc2fc00000500780b */ /* 0x000fcc0003f0e000 */
[----:B------:R2:W4:Y:S01]  /*cbd0*/  MUFU.EX2 R111, R9 ;  /* 0x00000009006f7308 */ /* 0x0005220000000800 */
[----:B---3--:R-:W-:Y:S02]  /*cbe0*/  FFMA2 R10, R114.F32x2.HI_LO, UR36.F32, R0.F32 ;  /* 0x00000024720a7c49 */ /* 0x008fe40009200000 */
[----:B------:R-:W-:Y:S01]  /*cbf0*/  @!P1 FMUL R4, R4, 0.5 ;  /* 0x3f00000004049820 */ /* 0x000fe20000400000 */
[----:B-----5:R-:W-:Y:S02]  /*cc00*/  @!P6 FMUL R109, R109, R109 ;  /* 0x0000006d6d6de220 */ /* 0x020fe40000400000 */
        /* <DEDUP_REMOVED lines=23> */
[----:B------:R-:W2:Y:S01]  /*cd80*/  MUFU.EX2 R118, R8 ;  /* 0x0000000800767308 */ /* 0x000ea20000000800 */
[----:B---3--:R-:W-:Y:S01]  /*cd90*/  FFMA2 R4, R120.F32x2.HI_LO, UR36.F32, R0.F32 ;  /* 0x0000002478047c49 */ /* 0x008fe20009200000 */
[----:B------:R-:W-:Y:S01]  /*cda0*/  MOV R0, UR5 ;  /* 0x0000000500007c02 */ /* 0x000fe20008000f00 */
[----:B----4-:R-:W-:Y:S01]  /*cdb0*/  @!P0 FMUL R115, R115, R115 ;  /* 0x0000007373738220 */ /* 0x010fe20000400000 */
[----:B------:R-:W-:Y:S02]  /*cdc0*/  @!P2 FMUL R6, R6, 0.5 ;  /* 0x3f0000000606a820 */ /* 0x000fe40000400000 */
[----:B------:R-:W-:Y:S01]  /*cdd0*/  FSETP.GEU.AND P0, PT, R4, -126, PT ;  /* 0xc2fc00000400780b */ /* 0x000fe20003f0e000 */
[----:B------:R-:W-:Y:S01]  /*cde0*/  @!P1 FMUL R7, R7, 0.5 ;  /* 0x3f00000007079820 */ /* 0x000fe20000400000 */
[----:B------:R-:W3:Y:S01]  /*cdf0*/  MUFU.EX2 R116, R10 ;  /* 0x0000000a00747308 */ /* 0x000ee20000000800 */
[----:B-1----:R-:W-:Y:S01]  /*ce00*/  @!P5 FMUL R117, R117, R117 ;  /* 0x000000757575d220 */ /* 0x002fe20000400000 */
[----:B------:R-:W-:Y:S01]  /*ce10*/  FSETP.GEU.AND P5, PT, R150, -126, PT ;  /* 0xc2fc00009600780b */ /* 0x000fe20003fae000 */
[----:B------:R1:W-:Y:S05]  /*ce20*/  SYNCS.ARRIVE.TRANS64.A1T0 RZ, [R0+UR37+0xa0d0], RZ ;  /* 0x00a0d0ff00ff79a7 */ /* 0x0003ea0008100025 */
[----:B------:R-:W4:Y:S01]  /*ce30*/  MUFU.EX2 R119, R9 ;  /* 0x0000000900777308 */ /* 0x000f220000000800 */
[----:B--2---:R-:W-:Y:S01]  /*ce40*/  @!P4 FMUL R118, R118, R118 ;  /* 0x000000767676c220 */ /* 0x004fe20000400000 */
[----:B------:R-:W-:Y:S01]  /*ce50*/  FSETP.GEU.AND P4, PT, R151, -126, PT ;  /* 0xc2fc00009700780b */ /* 0x000fe20003f8e000 */
[----:B------:R-:W-:-:S04]  /*ce60*/  @!P0 FMUL R4, R4, 0.5 ;  /* 0x3f00000004048820 */ /* 0x000fc80000400000 */
[----:B------:R-:W-:Y:S01]  /*ce70*/  @!P5 FMUL R150, R150, 0.5 ;  /* 0x3f0000009696d820 */ /* 0x000fe20000400000 */
[----:B------:R-:W2:Y:S01]  /*ce80*/  MUFU.EX2 R120, R6 ;  /* 0x0000000600787308 */ /* 0x000ea20000000800 */
[----:B---3--:R-:W-:Y:S01]  /*ce90*/  @!P6 FMUL R116, R116, R116 ;  /* 0x000000747474e220 */ /* 0x008fe20000400000 */
[----:B------:R-:W-:-:S05]  /*cea0*/  FSETP.GEU.AND P6, PT, R5, -126, PT ;  /* 0xc2fc00000500780b */ /* 0x000fca0003fce000 */
[----:B------:R-:W-:Y:S01]  /*ceb0*/  @!P4 FMUL R151, R151, 0.5 ;  /* 0x3f0000009797c820 */ /* 0x000fe20000400000 */
[----:B------:R-:W3:Y:S01]  /*cec0*/  MUFU.EX2 R121, R7 ;  /* 0x0000000700797308 */ /* 0x000ee20000000800 */
[----:B----4-:R-:W-:Y:S01]  /*ced0*/  @!P3 FMUL R119, R119, R119 ;  /* 0x000000777777b220 */ /* 0x010fe20000400000 */
[----:B------:R-:W-:-:S05]  /*cee0*/  FSETP.GEU.AND P3, PT, R24, -126, PT ;  /* 0xc2fc00001800780b */ /* 0x000fca0003f6e000 */
[----:B------:R-:W-:Y:S01]  /*cef0*/  @!P6 FMUL R5, R5, 0.5 ;  /* 0x3f0000000505e820 */ /* 0x000fe20000400000 */
[----:B------:R-:W4:Y:S01]  /*cf00*/  MUFU.EX2 R122, R4 ;  /* 0x00000004007a7308 */ /* 0x000f220000000800 */
        /* <DEDUP_REMOVED lines=29> */
[----:B------:R-:W-:-:S04]  /*d0e0*/  FSETP.GEU.AND P2, PT, R32, -126, PT ;  /* 0xc2fc00002000780b */ /* 0x000fc80003f4e000 */
[----:B------:R-:W-:Y:S01]  /*d0f0*/  F2FP.F16.F32.PACK_AB R24, R153, R152 ;  /* 0x000000989918723e */ /* 0x000fe200000000ff */
[----:B------:R-:W-:Y:S01]  /*d100*/  @!P3 FMUL R31, R31, 0.5 ;  /* 0x3f0000001f1fb820 */ /* 0x000fe20000400000 */
[----:B------:R-:W3:Y:S01]  /*d110*/  MUFU.EX2 R158, R28 ;  /* 0x0000001c009e7308 */ /* 0x000ee20000000800 */
[----:B----4-:R-:W-:Y:S01]  /*d120*/  @!P1 FMUL R154, R154, R154 ;  /* 0x0000009a9a9a9220 */ /* 0x010fe20000400000 */
[----:B------:R-:W-:-:S05]  /*d130*/  FSETP.GEU.AND P1, PT, R33, -126, PT ;  /* 0xc2fc00002100780b */ /* 0x000fca0003f2e000 */
[----:B------:R-:W-:Y:S01]  /*d140*/  @!P2 FMUL R32, R32, 0.5 ;  /* 0x3f0000002020a820 */ /* 0x000fe20000400000 */
[----:B------:R-:W4:Y:S01]  /*d150*/  MUFU.EX2 R159, R29 ;  /* 0x0000001d009f7308 */ /* 0x000f220000000800 */
[----:B--2---:R-:W-:Y:S01]  /*d160*/  @!P0 FMUL R155, R155, R155 ;  /* 0x0000009b9b9b8220 */ /* 0x004fe20000400000 */
[----:B------:R-:W-:-:S04]  /*d170*/  FSETP.GEU.AND P0, PT, R34, -126, PT ;  /* 0xc2fc00002200780b */ /* 0x000fc80003f0e000 */
[----:B------:R-:W-:Y:S01]  /*d180*/  F2FP.F16.F32.PACK_AB R25, R155, R154 ;  /* 0x0000009a9b19723e */ /* 0x000fe200000000ff */
[----:B------:R-:W-:Y:S01]  /*d190*/  @!P1 FMUL R33, R33, 0.5 ;  /* 0x3f00000021219820 */ /* 0x000fe20000400000 */
[----:B------:R-:W2:Y:S01]  /*d1a0*/  MUFU.EX2 R160, R30 ;  /* 0x0000001e00a07308 */ /* 0x000ea20000000800 */
[----:B---3--:R-:W-:Y:S01]  /*d1b0*/  @!P6 FMUL R158, R158, R158 ;  /* 0x0000009e9e9ee220 */ /* 0x008fe20000400000 */
[----:B------:R-:W-:-:S05]  /*d1c0*/  FSETP.GEU.AND P6, PT, R35, -126, PT ;  /* 0xc2fc00002300780b */ /* 0x000fca0003fce000 */
[----:B------:R-:W-:Y:S01]  /*d1d0*/  @!P0 FMUL R34, R34, 0.5 ;  /* 0x3f00000022228820 */ /* 0x000fe20000400000 */
[----:B------:R-:W3:Y:S01]  /*d1e0*/  MUFU.EX2 R161, R31 ;  /* 0x0000001f00a17308 */ /* 0x000ee20000000800 */
[----:B----4-:R-:W-:Y:S01]  /*d1f0*/  @!P5 FMUL R159, R159, R159 ;  /* 0x0000009f9f9fd220 */ /* 0x010fe20000400000 */
[----:B------:R-:W-:-:S04]  /*d200*/  FSETP.GEU.AND P5, PT, R36, -126, PT ;  /* 0xc2fc00002400780b */ /* 0x000fc80003fae000 */
[----:B------:R-:W-:Y:S01]  /*d210*/  F2FP.F16.F32.PACK_AB R26, R159, R158 ;  /* 0x0000009e9f1a723e */ /* 0x000fe200000000ff */
        /* <DEDUP_REMOVED lines=120> */
[----:B------:R-:W-:Y:S02]  /*d9a0*/  FSETP.GEU.AND P6, PT, R67, -126, PT ;  /* 0xc2fc00004300780b */ /* 0x000fe40003fce000 */
[----:B------:R-:W-:-:S03]  /*d9b0*/  F2FP.F16.F32.PACK_AB R60, R129, R128 ;  /* 0x00000080813c723e */ /* 0x000fc600000000ff */
[----:B------:R-:W-:Y:S01]  /*d9c0*/  @!P0 FMUL R66, R66, 0.5 ;  /* 0x3f00000042428820 */ /* 0x000fe20000400000 */
[----:B------:R-:W4:Y:S01]  /*d9d0*/  MUFU.EX2 R189, R63 ;  /* 0x0000003f00bd7308 */ /* 0x000f220000000800 */
[----:B--2---:R-:W-:Y:S01]  /*d9e0*/  @!P5 FMUL R187, R187, R187 ;  /* 0x000000bbbbbbd220 */ /* 0x004fe20000400000 */
[----:B------:R-:W-:Y:S02]  /*d9f0*/  FSETP.GEU.AND P5, PT, R68, -126, PT ;  /* 0xc2fc00004400780b */ /* 0x000fe40003fae000 */
[----:B------:R-:W-:Y:S02]  /*da00*/  F2FP.F16.F32.PACK_AB R61, R131, R130 ;  /* 0x00000082833d723e */ /* 0x000fe400000000ff */
[----:B------:R-:W-:Y:S01]  /*da10*/  F2FP.F16.F32.PACK_AB R40, R187, R186 ;  /* 0x000000babb28723e */ /* 0x000fe200000000ff */
[----:B------:R-:W-:Y:S01]  /*da20*/  @!P6 FMUL R67, R67, 0.5 ;  /* 0x3f0000004343e820 */ /* 0x000fe20000400000 */
[----:B------:R-:W2:Y:S01]  /*da30*/  MUFU.EX2 R42, R64 ;  /* 0x00000040002a7308 */ /* 0x000ea20000000800 */
[----:B---3--:R-:W-:Y:S01]  /*da40*/  @!P4 FMUL R188, R188, R188 ;  /* 0x000000bcbcbcc220 */ /* 0x008fe20000400000 */
[----:B------:R-:W-:-:S02]  /*da50*/  FSETP.GEU.AND P4, PT, R69, -126, PT ;  /* 0xc2fc00004500780b */ /* 0x000fc40003f8e000 */
[----:B------:R-:W-:-:S03]  /*da60*/  F2FP.F16.F32.PACK_AB R62, R133, R132 ;  /* 0x00000084853e723e */ /* 0x000fc600000000ff */
[----:B------:R-:W-:Y:S01]  /*da70*/  @!P5 FMUL R68, R68, 0.5 ;  /* 0x3f0000004444d820 */ /* 0x000fe20000400000 */
[----:B------:R-:W3:Y:S01]  /*da80*/  MUFU.EX2 R50, R65 ;  /* 0x0000004100327308 */ /* 0x000ee20000000800 */
[----:B----4-:R-:W-:Y:S01]  /*da90*/  @!P3 FMUL R189, R189, R189 ;  /* 0x000000bdbdbdb220 */ /* 0x010fe20000400000 */
[----:B------:R-:W-:Y:S02]  /*daa0*/  FSETP.GEU.AND P3, PT, R70, -126, PT ;  /* 0xc2fc00004600780b */ /* 0x000fe40003f6e000 */
[----:B------:R-:W-:Y:S02]  /*dab0*/  F2FP.F16.F32.PACK_AB R63, R135, R134 ;  /* 0x00000086873f723e */ /* 0x000fe400000000ff */
[----:B------:R-:W-:Y:S01]  /*dac0*/  F2FP.F16.F32.PACK_AB R41, R189, R188 ;  /* 0x000000bcbd29723e */ /* 0x000fe200000000ff */
[----:B------:R-:W-:Y:S01]  /*dad0*/  @!P4 FMUL R69, R69, 0.5 ;  /* 0x3f0000004545c820 */ /* 0x000fe20000400000 */
[----:B------:R-:W4:Y:S01]  /*dae0*/  MUFU.EX2 R43, R66 ;  /* 0x00000042002b7308 */ /* 0x000f220000000800 */
[----:B--2---:R-:W-:Y:S01]  /*daf0*/  @!P2 FMUL R42, R42, R42 ;  /* 0x0000002a2a2aa220 */ /* 0x004fe20000400000 */
[----:B------:R-:W-:-:S02]  /*db00*/  FSETP.GEU.AND P2, PT, R71, -126, PT ;  /* 0xc2fc00004700780b */ /* 0x000fc40003f4e000 */
[----:B------:R-:W-:Y:S02]  /*db10*/  F2FP.F16.F32.PACK_AB R64, R137, R136 ;  /* 0x000000888940723e */ /* 0x000fe400000000ff */
[----:B------:R2:W-:Y:S01]  /*db20*/  STL [R1+0x18], R42 ;  /* 0x0000182a01007387 */ /* 0x0005e20000100800 */
[----:B------:R-:W-:Y:S01]  /*db30*/  @!P3 FMUL R70, R70, 0.5 ;  /* 0x3f0000004646b820 */ /* 0x000fe20000400000 */
[----:B------:R-:W5:Y:S01]  /*db40*/  MUFU.EX2 R49, R67 ;  /* 0x0000004300317308 */ /* 0x000f620000000800 */
[----:B---3--:R-:W-:Y:S01]  /*db50*/  @!P1 FMUL R50, R50, R50 ;  /* 0x0000003232329220 */ /* 0x008fe20000400000 */
[----:B------:R-:W-:Y:S02]  /*db60*/  FSETP.GEU.AND P1, PT, R72, -126, PT ;  /* 0xc2fc00004800780b */ /* 0x000fe40003f2e000 */
[----:B------:R-:W-:Y:S02]  /*db70*/  F2FP.F16.F32.PACK_AB R65, R139, R138 ;  /* 0x0000008a8b41723e */ /* 0x000fe400000000ff */
[----:B------:R-:W-:Y:S01]  /*db80*/  STL [R1+0x1c], R50 ;  /* 0x00001c3201007387 */ /* 0x000fe20000100800 */
[----:B------:R-:W-:Y:S01]  /*db90*/  @!P2 FMUL R71, R71, 0.5 ;  /* 0x3f0000004747a820 */ /* 0x000fe20000400000 */
[----:B------:R-:W3:Y:S01]  /*dba0*/  MUFU.EX2 R44, R68 ;  /* 0x00000044002c7308 */ /* 0x000ee20000000800 */
[----:B----4-:R-:W-:Y:S01]  /*dbb0*/  @!P0 FMUL R43, R43, R43 ;  /* 0x0000002b2b2b8220 */ /* 0x010fe20000400000 */
[----:B------:R-:W-:-:S02]  /*dbc0*/  FSETP.GEU.AND P0, PT, R73, -126, PT ;  /* 0xc2fc00004900780b */ /* 0x000fc40003f0e000 */
[----:B------:R-:W-:Y:S02]  /*dbd0*/  F2FP.F16.F32.PACK_AB R66, R141, R140 ;  /* 0x0000008c8d42723e */ /* 0x000fe400000000ff */
[----:B------:R4:W-:Y:S01]  /*dbe0*/  STL [R1+0x20], R43 ;  /* 0x0000202b01007387 */ /* 0x0009e20000100800 */
[----:B------:R-:W-:Y:S01]  /*dbf0*/  @!P1 FMUL R72, R72, 0.5 ;  /* 0x3f00000048489820 */ /* 0x000fe20000400000 */
[----:B------:R-:W1:Y:S01]  /*dc00*/  MUFU.EX2 R48, R69 ;  /* 0x0000004500307308 */ /* 0x000e620000000800 */
[----:B-----5:R-:W-:Y:S01]  /*dc10*/  @!P6 FMUL R49, R49, R49 ;  /* 0x000000313131e220 */ /* 0x020fe20000400000 */
[----:B------:R-:W-:Y:S02]  /*dc20*/  FSETP.GEU.AND P6, PT, R74, -126, PT ;  /* 0xc2fc00004a00780b */ /* 0x000fe40003fce000 */
[----:B------:R-:W-:Y:S02]  /*dc30*/  F2FP.F16.F32.PACK_AB R67, R143, R142 ;  /* 0x0000008e8f43723e */ /* 0x000fe400000000ff */
[----:B------:R-:W-:Y:S01]  /*dc40*/  STL [R1+0x24], R49 ;  /* 0x0000243101007387 */ /* 0x000fe20000100800 */
[----:B------:R-:W-:Y:S01]  /*dc50*/  @!P0 FMUL R73, R73, 0.5 ;  /* 0x3f00000049498820 */ /* 0x000fe20000400000 */
[----:B------:R-:W5:Y:S01]  /*dc60*/  MUFU.EX2 R45, R70 ;  /* 0x00000046002d7308 */ /* 0x000f620000000800 */
[----:B---3--:R-:W-:Y:S01]  /*dc70*/  @!P5 FMUL R44, R44, R44 ;  /* 0x0000002c2c2cd220 */ /* 0x008fe20000400000 */
[----:B------:R-:W-:-:S02]  /*dc80*/  FSETP.GEU.AND P5, PT, R75, -126, PT ;  /* 0xc2fc00004b00780b */ /* 0x000fc40003fae000 */
[----:B--2---:R-:W-:Y:S02]  /*dc90*/  F2FP.F16.F32.PACK_AB R42, R50, R42 ;  /* 0x0000002a322a723e */ /* 0x004fe400000000ff */
[----:B------:R2:W-:Y:S01]  /*dca0*/  STL [R1+0x28], R44 ;  /* 0x0000282c01007387 */ /* 0x0005e20000100800 */
[----:B------:R-:W-:Y:S01]  /*dcb0*/  @!P6 FMUL R74, R74, 0.5 ;  /* 0x3f0000004a4ae820 */ /* 0x000fe20000400000 */
[----:B------:R-:W3:Y:S01]  /*dcc0*/  MUFU.EX2 R47, R71 ;  /* 0x00000047002f7308 */ /* 0x000ee20000000800 */
[----:B-1----:R-:W-:Y:S01]  /*dcd0*/  @!P4 FMUL R48, R48, R48 ;  /* 0x000000303030c220 */ /* 0x002fe20000400000 */
[----:B------:R-:W-:Y:S02]  /*dce0*/  FSETP.GEU.AND P4, PT, R76, -126, PT ;  /* 0xc2fc00004c00780b */ /* 0x000fe40003f8e000 */
[----:B------:R-:W-:Y:S02]  /*dcf0*/  F2FP.F16.F32.PACK_AB R68, R145, R144 ;  /* 0x000000909144723e */ /* 0x000fe400000000ff */
[----:B------:R-:W-:Y:S01]  /*dd00*/  STL [R1+0x2c], R48 ;  /* 0x00002c3001007387 */ /* 0x000fe20000100800 */
[----:B------:R-:W-:Y:S01]  /*dd10*/  @!P5 FMUL R75, R75, 0.5 ;  /* 0x3f0000004b4bd820 */ /* 0x000fe20000400000 */
[----:B------:R-:W1:Y:S01]  /*dd20*/  MUFU.EX2 R5, R72 ;  /* 0x0000004800057308 */ /* 0x000e620000000800 */
[----:B-----5:R-:W-:Y:S01]  /*dd30*/  @!P3 FMUL R45, R45, R45 ;  /* 0x0000002d2d2db220 */ /* 0x020fe20000400000 */
[----:B------:R-:W-:-:S02]  /*dd40*/  FSETP.GEU.AND P3, PT, R77, -126, PT ;  /* 0xc2fc00004d00780b */ /* 0x000fc40003f6e000 */
[----:B----4-:R-:W-:Y:S02]  /*dd50*/  F2FP.F16.F32.PACK_AB R43, R49, R43 ;  /* 0x0000002b312b723e */ /* 0x010fe400000000ff */
        /* <DEDUP_REMOVED lines=9> */
[----:B-1----:R-:W-:Y:S01]  /*ddf0*/  @!P1 FMUL R5, R5, R5 ;  /* 0x0000000505059220 */ /* 0x002fe20000400000 */
[----:B------:R-:W-:-:S02]  /*de00*/  FSETP.GEU.AND P1, PT, R79, -126, PT ;  /* 0xc2fc00004f00780b */ /* 0x000fc40003f2e000 */
[----:B--2---:R-:W-:Y:S02]  /*de10*/  F2FP.F16.F32.PACK_AB R44, R48, R44 ;  /* 0x0000002c302c723e */ /* 0x004fe400000000ff */
[----:B------:R-:W-:Y:S01]  /*de20*/  STL [R1+0x38], R5 ;  /* 0x0000380501007387 */ /* 0x000fe20000100800 */
[----:B------:R-:W-:Y:S01]  /*de30*/  @!P2 FMUL R78, R78, 0.5 ;  /* 0x3f0000004e4ea820 */ /* 0x000fe20000400000 */
[----:B------:R-:W1:Y:S01]  /*de40*/  MUFU.EX2 R4, R75 ;  /* 0x0000004b00047308 */ /* 0x000e620000000800 */
[----:B-----5:R-:W-:Y:S01]  /*de50*/  @!P0 FMUL R46, R46, R46 ;  /* 0x0000002e2e2e8220 */ /* 0x020fe20000400000 */
[----:B------:R-:W-:Y:S02]  /*de60*/  FSETP.GEU.AND P0, PT, R80, -126, PT ;  /* 0xc2fc00005000780b */ /* 0x000fe40003f0e000 */
[----:B------:R-:W-:Y:S02]  /*de70*/  F2FP.F16.F32.PACK_AB R70, R149, R148 ;  /* 0x000000949546723e */ /* 0x000fe400000000ff */
[----:B------:R2:W-:Y:S01]  /*de80*/  STL [R1+0x3c], R46 ;  /* 0x00003c2e01007387 */ /* 0x0005e20000100800 */
[----:B------:R-:W-:Y:S01]  /*de90*/  @!P1 FMUL R79, R79, 0.5 ;  /* 0x3f0000004f4f9820 */ /* 0x000fe20000400000 */
[----:B------:R-:W5:Y:S01]  /*dea0*/  MUFU.EX2 R9, R76 ;  /* 0x0000004c00097308 */ /* 0x000f620000000800 */
[----:B---3--:R-:W-:Y:S01]  /*deb0*/  @!P6 FMUL R7, R7, R7 ;  /* 0x000000070707e220 */ /* 0x008fe20000400000 */
[----:B------:R-:W-:-:S02]  /*dec0*/  FSETP.GEU.AND P6, PT, R81, -126, PT ;  /* 0xc2fc00005100780b */ /* 0x000fc40003fce000 */
[----:B----4-:R-:W-:Y:S02]  /*ded0*/  F2FP.F16.F32.PACK_AB R45, R47, R45 ;  /* 0x0000002d2f2d723e */ /* 0x010fe400000000ff */
[----:B------:R3:W-:Y:S01]  /*dee0*/  STL [R1+0x40], R7 ;  /* 0x0000400701007387 */ /* 0x0007e20000100800 */
[----:B------:R-:W-:Y:S01]  /*def0*/  @!P0 FMUL R80, R80, 0.5 ;  /* 0x3f00000050508820 */ /* 0x000fe20000400000 */
[----:B------:R-:W4:Y:S01]  /*df00*/  MUFU.EX2 R6, R77 ;  /* 0x0000004d00067308 */ /* 0x000f220000000800 */
[----:B-1----:R-:W-:Y:S01]  /*df10*/  @!P5 FMUL R4, R4, R4 ;  /* 0x000000040404d220 */ /* 0x002fe20000400000 */
[----:B------:R-:W-:Y:S02]  /*df20*/  FSETP.GEU.AND P5, PT, R82, -126, PT ;  /* 0xc2fc00005200780b */ /* 0x000fe40003fae000 */
[----:B------:R-:W-:Y:S02]  /*df30*/  F2FP.F16.F32.PACK_AB R71, R93, R92 ;  /* 0x0000005c5d47723e */ /* 0x000fe400000000ff */
[----:B------:R3:W-:Y:S01]  /*df40*/  STL [R1+0x44], R4 ;  /* 0x0000440401007387 */ /* 0x0007e20000100800 */
[----:B------:R-:W-:Y:S01]  /*df50*/  @!P6 FMUL R81, R81, 0.5 ;  /* 0x3f0000005151e820 */ /* 0x000fe20000400000 */
[----:B------:R-:W1:Y:S01]  /*df60*/  MUFU.EX2 R11, R78 ;  /* 0x0000004e000b7308 */ /* 0x000e620000000800 */
[----:B-----5:R-:W-:Y:S01]  /*df70*/  @!P4 FMUL R9, R9, R9 ;  /* 0x000000090909c220 */ /* 0x020fe20000400000 */
[----:B------:R-:W-:-:S02]  /*df80*/  FSETP.GEU.AND P4, PT, R83, -126, PT ;  /* 0xc2fc00005300780b */ /* 0x000fc40003f8e000 */
[----:B------:R-:W-:Y:S02]  /*df90*/  F2FP.F16.F32.PACK_AB R72, R95, R94 ;  /* 0x0000005e5f48723e */ /* 0x000fe400000000ff */
[----:B------:R3:W-:Y:S01]  /*dfa0*/  STL [R1+0x48], R9 ;  /* 0x0000480901007387 */ /* 0x0007e20000100800 */
[----:B------:R-:W-:Y:S01]  /*dfb0*/  @!P5 FMUL R82, R82, 0.5 ;  /* 0x3f0000005252d820 */ /* 0x000fe20000400000 */
[----:B------:R-:W5:Y:S01]  /*dfc0*/  MUFU.EX2 R8, R79 ;  /* 0x0000004f00087308 */ /* 0x000f620000000800 */
[----:B----4-:R-:W-:Y:S01]  /*dfd0*/  @!P3 FMUL R6, R6, R6 ;  /* 0x000000060606b220 */ /* 0x010fe20000400000 */
[----:B------:R-:W-:Y:S02]  /*dfe0*/  FSETP.GEU.AND P3, PT, R84, -126, PT ;  /* 0xc2fc00005400780b */ /* 0x000fe40003f6e000 */
[----:B------:R-:W-:Y:S02]  /*dff0*/  F2FP.F16.F32.PACK_AB R73, R97, R96 ;  /* 0x000000606149723e */ /* 0x000fe400000000ff */
[----:B------:R3:W-:Y:S01]  /*e000*/  STL [R1+0x4c], R6 ;  /* 0x00004c0601007387 */ /* 0x0007e20000100800 */
[----:B------:R-:W-:Y:S01]  /*e010*/  @!P4 FMUL R83, R83, 0.5 ;  /* 0x3f0000005353c820 */ /* 0x000fe20000400000 */
[----:B------:R-:W4:Y:S01]  /*e020*/  MUFU.EX2 R157, R80 ;  /* 0x00000050009d7308 */ /* 0x000f220000000800 */
[----:B-1----:R-:W-:Y:S01]  /*e030*/  @!P2 FMUL R11, R11, R11 ;  /* 0x0000000b0b0ba220 */ /* 0x002fe20000400000 */
        /* <DEDUP_REMOVED lines=11> */
[----:B----4-:R-:W-:Y:S01]  /*e0f0*/  @!P0 FMUL R157, R157, R157 ;  /* 0x0000009d9d9d8220 */ /* 0x010fe20000400000 */
[----:B------:R-:W-:-:S02]  /*e100*/  FSETP.GEU.AND P0, PT, R87, -126, PT ;  /* 0xc2fc00005700780b */ /* 0x000fc40003f0e000 */
[----:B------:R-:W-:Y:S02]  /*e110*/  F2FP.F16.F32.PACK_AB R76, R103, R102 ;  /* 0x00000066674c723e */ /* 0x000fe400000000ff */
[----:B------:R3:W-:Y:S01]  /*e120*/  STL [R1+0x58], R157 ;  /* 0x0000589d01007387 */ /* 0x0007e20000100800 */
[----:B------:R-:W-:Y:S01]  /*e130*/  @!P1 FMUL R86, R86, 0.5 ;  /* 0x3f00000056569820 */ /* 0x000fe20000400000 */
[----:B------:R-:W4:Y:S01]  /*e140*/  MUFU.EX2 R21, R83 ;  /* 0x0000005300157308 */ /* 0x000f220000000800 */
[----:B-1----:R-:W-:Y:S01]  /*e150*/  @!P6 FMUL R10, R10, R10 ;  /* 0x0000000a0a0ae220 */ /* 0x002fe20000400000 */
[----:B------:R-:W-:Y:S02]  /*e160*/  LOP3.LUT P6, RZ, R3, 0x3, R2, 0x48, !PT ;  /* 0x0000000303ff7812 */ /* 0x000fe400078c4802 */
[----:B------:R-:W-:Y:S02]  /*e170*/  F2FP.F16.F32.PACK_AB R77, R105, R104 ;  /* 0x00000068694d723e */ /* 0x000fe400000000ff */
[----:B------:R3:W-:Y:S01]  /*e180*/  STL [R1+0x5c], R10 ;  /* 0x00005c0a01007387 */ /* 0x0007e20000100800 */
[----:B------:R-:W-:Y:S01]  /*e190*/  @!P0 FMUL R87, R87, 0.5 ;  /* 0x3f00000057578820 */ /* 0x000fe20000400000 */
[----:B------:R-:W1:Y:S01]  /*e1a0*/  MUFU.EX2 R14, R84 ;  /* 0x00000054000e7308 */ /* 0x000e620000000800 */
[----:B-----5:R-:W-:Y:S01]  /*e1b0*/  @!P5 FMUL R20, R20, R20 ;  /* 0x000000141414d220 */ /* 0x020fe20000400000 */
[----:B------:R-:W-:-:S02]  /*e1c0*/  F2FP.F16.F32.PACK_AB R78, R107, R106 ;  /* 0x0000006a6b4e723e */ /* 0x000fc400000000ff */
[----:B------:R-:W-:Y:S02]  /*e1d0*/  F2FP.F16.F32.PACK_AB R79, R109, R108 ;  /* 0x0000006c6d4f723e */ /* 0x000fe400000000ff */
[----:B------:R3:W-:Y:S01]  /*e1e0*/  STL [R1+0x60], R20 ;  /* 0x0000601401007387 */ /* 0x0007e20000100800 */
[----:B------:R-:W-:Y:S01]  /*e1f0*/  F2FP.F16.F32.PACK_AB R80, R111, R110 ;  /* 0x0000006e6f50723e */ /* 0x000fe200000000ff */
[----:B------:R-:W5:Y:S01]  /*e200*/  MUFU.EX2 R15, R85 ;  /* 0x00000055000f7308 */ /* 0x000f620000000800 */
[----:B----4-:R-:W-:Y:S01]  /*e210*/  @!P4 FMUL R21, R21, R21 ;  /* 0x000000151515c220 */ /* 0x010fe20000400000 */
[----:B------:R-:W-:Y:S02]  /*e220*/  F2FP.F16.F32.PACK_AB R81, R113, R112 ;  /* 0x000000707151723e */ /* 0x000fe400000000ff */
[----:B------:R-:W-:Y:S02]  /*e230*/  F2FP.F16.F32.PACK_AB R82, R115, R114 ;  /* 0x000000727352723e */ /* 0x000fe400000000ff */
[----:B------:R3:W-:Y:S01]  /*e240*/  STL [R1+0x64], R21 ;  /* 0x0000641501007387 */ /* 0x0007e20000100800 */
[----:B------:R-:W-:Y:S01]  /*e250*/  F2FP.F16.F32.PACK_AB R83, R117, R116 ;  /* 0x000000747553723e */ /* 0x000fe200000000ff */
[----:B------:R-:W4:Y:S01]  /*e260*/  MUFU.EX2 R12, R86 ;  /* 0x00000056000c7308 */ /* 0x000f220000000800 */
[----:B-1----:R-:W-:Y:S01]  /*e270*/  @!P3 FMUL R14, R14, R14 ;  /* 0x0000000e0e0eb220 */ /* 0x002fe20000400000 */
[----:B------:R-:W-:-:S02]  /*e280*/  F2FP.F16.F32.PACK_AB R84, R119, R118 ;  /* 0x000000767754723e */ /* 0x000fc400000000ff */
[----:B--2---:R-:W-:Y:S02]  /*e290*/  F2FP.F16.F32.PACK_AB R46, R46, R5 ;  /* 0x000000052e2e723e */ /* 0x004fe400000000ff */
[----:B------:R3:W-:Y:S01]  /*e2a0*/  STL [R1+0x70], R14 ;  /* 0x0000700e01007387 */ /* 0x0007e20000100800 */
[----:B------:R-:W-:Y:S01]  /*e2b0*/  F2FP.F16.F32.PACK_AB R47, R4, R7 ;  /* 0x00000007042f723e */ /* 0x000fe200000000ff */
[----:B------:R-:W1:Y:S01]  /*e2c0*/  MUFU.EX2 R13, R87 ;  /* 0x00000057000d7308 */ /* 0x000e620000000800 */
[----:B-----5:R-:W-:Y:S01]  /*e2d0*/  @!P2 FMUL R15, R15, R15 ;  /* 0x0000000f0f0fa220 */ /* 0x020fe20000400000 */
[----:B------:R-:W-:Y:S02]  /*e2e0*/  F2FP.F16.F32.PACK_AB R85, R121, R120 ;  /* 0x000000787955723e */ /* 0x000fe400000000ff */
[----:B------:R-:W-:Y:S02]  /*e2f0*/  F2FP.F16.F32.PACK_AB R48, R6, R9 ;  /* 0x000000090630723e */ /* 0x000fe400000000ff */
[----:B------:R3:W-:Y:S01]  /*e300*/  STL [R1+0x74], R15 ;  /* 0x0000740f01007387 */ /* 0x0007e20000100800 */
[----:B------:R-:W-:Y:S01]  /*e310*/  F2FP.F16.F32.PACK_AB R49, R8, R11 ;  /* 0x0000000b0831723e */ /* 0x000fe200000000ff */
[----:B----4-:R-:W-:Y:S01]  /*e320*/  @!P1 FMUL R12, R12, R12 ;  /* 0x0000000c0c0c9220 */ /* 0x010fe20000400000 */
[----:B------:R-:W-:-:S02]  /*e330*/  F2FP.F16.F32.PACK_AB R86, R123, R122 ;  /* 0x0000007a7b56723e */ /* 0x000fc400000000ff */
[----:B------:R-:W-:Y:S02]  /*e340*/  F2FP.F16.F32.PACK_AB R50, R10, R157 ;  /* 0x0000009d0a32723e */ /* 0x000fe400000000ff */
[----:B------:R3:W-:Y:S01]  /*e350*/  STL [R1+0x68], R12 ;  /* 0x0000680c01007387 */ /* 0x0007e20000100800 */
[----:B------:R-:W-:Y:S01]  /*e360*/  F2FP.F16.F32.PACK_AB R51, R21, R20 ;  /* 0x000000141533723e */ /* 0x000fe200000000ff */
[----:B-1----:R-:W-:Y:S01]  /*e370*/  @!P0 FMUL R13, R13, R13 ;  /* 0x0000000d0d0d8220 */ /* 0x002fe20000400000 */
[----:B------:R-:W-:Y:S02]  /*e380*/  F2FP.F16.F32.PACK_AB R87, R151, R150 ;  /* 0x000000969757723e */ /* 0x000fe400000000ff */
[----:B------:R-:W-:Y:S02]  /*e390*/  F2FP.F16.F32.PACK_AB R52, R15, R14 ;  /* 0x0000000e0f34723e */ /* 0x000fe400000000ff */
[----:B------:R3:W-:Y:S01]  /*e3a0*/  STL [R1+0x6c], R13 ;  /* 0x00006c0d01007387 */ /* 0x0007e20000100800 */
[----:B------:R-:W-:Y:S01]  /*e3b0*/  F2FP.F16.F32.PACK_AB R53, R13, R12 ;  /* 0x0000000c0d35723e */ /* 0x000fe200000000ff */
[----:B------:R-:W-:Y:S06]  /*e3c0*/  @!P6 BRA `(.L_x_233) ;  /* 0x000000000040e947 */ /* 0x000fec0003800000 */
[----:B------:R-:W-:Y:S01]  /*e3d0*/  MOV R2, 0x8 ;  /* 0x0000000800027802 */ /* 0x000fe20000000f00 */
[----:B------:R-:W1:Y:S01]  /*e3e0*/  LDCU.64 UR6, c[0x4][0xb0] ;  /* 0x01001600ff0677ac */ /* 0x000e620008000a00 */
[----:B---3--:R-:W-:Y:S02]  /*e3f0*/  HFMA2 R12, -RZ, RZ, 0, 5.9604644775390625e-08 ;  /* 0x00000001ff0c7431 */ /* 0x008fe400000001ff */
[----:B------:R-:W-:Y:S01]  /*e400*/  IMAD.MOV.U32 R8, RZ, RZ, 0x1be ;  /* 0x000001beff087424 */ /* 0x000fe200078e00ff */
[----:B------:R-:W2:Y:S01]  /*e410*/  LDCU.64 UR4, c[0x4][0xb8] ;  /* 0x01001700ff0477ac */ /* 0x000ea20008000a00 */
[----:B------:R-:W3:Y:S01]  /*e420*/  LDC.64 R2, c[0x4][R2] ;  /* 0x0100000002027b82 */ /* 0x000ee20000000a00 */
[----:B------:R-:W-:Y:S01]  /*e430*/  IMAD.MOV.U32 R13, RZ, RZ, RZ ;  /* 0x000000ffff0d7224 */ /* 0x000fe200078e00ff */
[----:B------:R-:W4:Y:S01]  /*e440*/  LDCU.64 UR8, c[0x4][0x20] ;  /* 0x01000400ff0877ac */ /* 0x000f220008000a00 */
[----:B-1----:R-:W-:Y:S01]  /*e450*/  IMAD.U32 R4, RZ, RZ, UR6 ;  /* 0x00000006ff047e24 */ /* 0x002fe2000f8e00ff */
[----:B------:R-:W-:Y:S01]  /*e460*/  MOV R5, UR7 ;  /* 0x0000000700057c02 */ /* 0x000fe20008000f00 */
[----:B--2---:R-:W-:Y:S01]  /*e470*/  IMAD.U32 R6, RZ, RZ, UR4 ;  /* 0x00000004ff067e24 */ /* 0x004fe2000f8e00ff */
[----:B------:R-:W-:Y:S01]  /*e480*/  MOV R7, UR5 ;  /* 0x0000000500077c02 */ /* 0x000fe20008000f00 */
[----:B----4-:R-:W-:Y:S01]  /*e490*/  IMAD.U32 R10, RZ, RZ, UR8 ;  /* 0x00000008ff0a7e24 */ /* 0x010fe2000f8e00ff */
[----:B------:R-:W-:-:S02]  /*e4a0*/  MOV R11, UR9 ;  /* 0x00000009000b7c02 */ /* 0x000fc40008000f00 */
[----:B------:R-:W-:-:S07]  /*e4b0*/  LEPC R20, `(.L_x_233) ;  /* 0x000000001014794e */ /* 0x000fce0000000000 */
[----:B---3--:R-:W-:Y:S05]  /*e4c0*/  CALL.ABS.NOINC R2 ;  /* 0x0000000002007343 */ /* 0x008fea0003c00000 */
.L_x_233:
[C---:B------:R-:W-:Y:S01]  /*e4d0*/  FSETP.NEU.AND P0, PT, R17.reuse, -INF , PT ;  /* 0xff8000001100780b */ /* 0x040fe20003f0d000 */
[----:B------:R-:W1:Y:S01]  /*e4e0*/  S2R R2, SR_TID.X ;  /* 0x0000000000027919 */ /* 0x000e620000002100 */
[----:B------:R-:W-:Y:S05]  /*e4f0*/  WARPSYNC.ALL ;  /* 0x0000000000007948 */ /* 0x000fea0003800000 */
[----:B------:R-:W-:Y:S01]  /*e500*/  FSEL R0, R17, RZ, P0 ;  /* 0x000000ff11007208 */ /* 0x000fe20000000000 */
[----:B------:R-:W-:Y:S01]  /*e510*/  UIADD3 UR4, UPT, UPT, UR40, 0x20, URZ ;  /* 0x0000002028047890 */ /* 0x000fe2000fffe0ff */
[----:B------:R2:W-:Y:S03]  /*e520*/  STTM.x32 tmem[UR40], R56 ;  /* 0x00000038000079ed */ /* 0x0005e600082c0028 */
[----:B------:R-:W-:Y:S01]  /*e530*/  FMUL R0, R0, -UR36 ;  /* 0x8000002400007c20 */ /* 0x000fe20008400000 */
[----:B------:R-:W-:-:S03]  /*e540*/  USHF.R.U32.HI UR4, URZ, 0x15, UR4 ;  /* 0x00000015ff047899 */ /* 0x000fc60008011604 */
[--C-:B------:R-:W-:Y:S02]  /*e550*/  FFMA2 R88, R88.F32x2.HI_LO, UR36.F32, R0.reuse.F32 ;  /* 0x0000002458587c49 */ /* 0x100fe40009200000 */
[----:B------:R-:W-:Y:S01]  /*e560*/  FFMA2 R90, R90.F32x2.HI_LO, UR36.F32, R0.F32 ;  /* 0x000000245a5a7c49 */ /* 0x000fe20009200000 */
[----:B------:R-:W-:Y:S02]  /*e570*/  MOV R0, UR4 ;  /* 0x0000000400007c02 */ /* 0x000fe40008000f00 */
[----:B------:R-:W-:Y:S02]  /*e580*/  FSETP.GEU.AND P4, PT, R88, -126, PT ;  /* 0xc2fc00005800780b */ /* 0x000fe40003f8e000 */
[----:B------:R-:W-:Y:S02]  /*e590*/  FSETP.GEU.AND P3, PT, R89, -126, PT ;  /* 0xc2fc00005900780b */ /* 0x000fe40003f6e000 */
[----:B------:R-:W-:Y:S02]  /*e5a0*/  FSETP.GEU.AND P2, PT, R90, -126, PT ;  /* 0xc2fc00005a00780b */ /* 0x000fe40003f4e000 */
[----:B------:R-:W-:-:S02]  /*e5b0*/  FSETP.GEU.AND P1, PT, R91, -126, PT ;  /* 0xc2fc00005b00780b */ /* 0x000fc40003f2e000 */
[----:B-1----:R-:W-:-:S05]  /*e5c0*/  SHF.R.U32.HI R3, RZ, 0x5, R2 ;  /* 0x00000005ff037819 */ /* 0x002fca0000011602 */
[----:B------:R-:W-:Y:S02]  /*e5d0*/  @!P4 FMUL R88, R88, 0.5 ;  /* 0x3f0000005858c820 */ /* 0x000fe40000400000 */
[----:B------:R-:W-:Y:S01]  /*e5e0*/  @!P3 FMUL R89, R89, 0.5 ;  /* 0x3f0000005959b820 */ /* 0x000fe20000400000 */
[----:B------:R-:W-:Y:S01]  /*e5f0*/  LOP3.LUT P0, RZ, R0, 0x3, R3, 0x48, !PT ;  /* 0x0000000300ff7812 */ /* 0x000fe20007804803 */
[----:B------:R-:W-:Y:S02]  /*e600*/  @!P2 FMUL R90, R90, 0.5 ;  /* 0x3f0000005a5aa820 */ /* 0x000fe40000400000 */
[----:B------:R-:W-:Y:S01]  /*e610*/  @!P1 FMUL R91, R91, 0.5 ;  /* 0x3f0000005b5b9820 */ /* 0x000fe20000400000 */
[----:B--2---:R-:W1:Y:S08]  /*e620*/  MUFU.EX2 R58, R88 ;  /* 0x00000058003a7308 */ /* 0x004e700000000800 */
[----:B------:R-:W2:Y:S08]  /*e630*/  MUFU.EX2 R59, R89 ;  /* 0x00000059003b7308 */ /* 0x000eb00000000800 */
[----:B------:R-:W4:Y:S01]  /*e640*/  MUFU.EX2 R56, R90 ;  /* 0x0000005a00387308 */ /* 0x000f220000000800 */
[----:B-1----:R-:W-:-:S07]  /*e650*/  @!P4 FMUL R58, R58, R58 ;  /* 0x0000003a3a3ac220 */ /* 0x002fce0000400000 */
[----:B------:R-:W1:Y:S01]  /*e660*/  MUFU.EX2 R57, R91 ;  /* 0x0000005b00397308 */ /* 0x000e620000000800 */
[----:B--2---:R-:W-:-:S05]  /*e670*/  @!P3 FMUL R59, R59, R59 ;  /* 0x0000003b3b3bb220 */ /* 0x004fca0000400000 */
[----:B------:R-:W-:Y:S01]  /*e680*/  F2FP.F16.F32.PACK_AB R54, R59, R58 ;  /* 0x0000003a3b36723e */ /* 0x000fe200000000ff */
[----:B----4-:R-:W-:Y:S01]  /*e690*/  @!P2 FMUL R56, R56, R56 ;  /* 0x000000383838a220 */ /* 0x010fe20000400000 */
[----:B-1----:R-:W-:-:S05]  /*e6a0*/  @!P1 FMUL R57, R57, R57 ;  /* 0x0000003939399220 */ /* 0x002fca0000400000 */
[----:B------:R-:W-:Y:S01]  /*e6b0*/  F2FP.F16.F32.PACK_AB R55, R57, R56 ;  /* 0x000000383937723e */ /* 0x000fe200000000ff */
[----:B------:R-:W-:Y:S06]  /*e6c0*/  @!P0 BRA `(.L_x_234) ;  /* 0x0000000000408947 */ /* 0x000fec0003800000 */
[----:B---3--:R-:W-:Y:S01]  /*e6d0*/  MOV R14, 0x8 ;  /* 0x00000008000e7802 */ /* 0x008fe20000000f00 */
[----:B------:R-:W1:Y:S01]  /*e6e0*/  LDCU.64 UR8, c[0x4][0xb0] ;  /* 0x01001600ff0877ac */ /* 0x000e620008000a00 */
[----:B------:R-:W-:Y:S02]  /*e6f0*/  HFMA2 R12, -RZ, RZ, 0, 5.9604644775390625e-08 ;  /* 0x00000001ff0c7431 */ /* 0x000fe400000001ff */
        /* <DEDUP_REMOVED lines=13> */
.L_x_234:
[----:B------:R-:W-:-:S04]  /*e7d0*/  UISETP.NE.AND UP0, UPT, UR55, URZ, UPT ;  /* 0x000000ff3700728c */ /* 0x000fc8000bf05270 */
[----:B------:R-:W-:-:S06]  /*e7e0*/  USEL UR4, UR48, UR47, UP0 ;  /* 0x0000002f30047287 */ /* 0x000fcc0008000000 */
[----:B------:R-:W-:Y:S01]  /*e7f0*/  MOV R0, UR4 ;  /* 0x0000000400007c02 */ /* 0x000fe20008000f00 */
[----:B------:R-:W-:Y:S05]  /*e800*/  WARPSYNC.ALL ;  /* 0x0000000000007948 */ /* 0x000fea0003800000 */
[----:B------:R-:W-:Y:S01]  /*e810*/  ISETP.GT.U32.AND P1, PT, R0, 0x1, PT ;  /* 0x000000010000780c */ /* 0x000fe20003f24070 */
[----:B------:R1:W-:Y:S01]  /*e820*/  STTM.x32 tmem[UR40+0x20], R24 ;  /* 0x00002018000079ed */ /* 0x0003e200082c0028 */
[----:B------:R-:W2:Y:S11]  /*e830*/  FENCE.VIEW.ASYNC.T ;  /* 0x00000000000073c6 */ /* 0x000eb60000000200 */
[----:B------:R-:W-:Y:S05]  /*e840*/  @P1 BRA `(.L_x_235) ;  /* 0x0000000000081947 */ /* 0x000fea0003800000 */
[----:B------:R-:W-:Y:S05]  /*e850*/  BPT.TRAP 0x1 ;  /* 0x000000040000795c */ /* 0x000fea0000300000 */
[----:B------:R-:W-:Y:S05]  /*e860*/  BPT.TRAP 0x1 ;  /* 0x000000040000795c */ /* 0x000fea0000300000 */
.L_x_235:
[----:B------:R-:W4:Y:S01]  /*e870*/  S2UR UR5, SR_CgaCtaId ;  /* 0x00000000000579c3 */ /* 0x000f220000008800 */
[----:B------:R-:W-:Y:S01]  /*e880*/  UISETP.NE.AND UP0, UPT, UR55, URZ, UPT ;  /* 0x000000ff3700728c */ /* 0x000fe2000bf05270 */
[----:B------:R-:W-:Y:S02]  /*e890*/  UMOV UR4, 0x400 ;  /* 0x0000040000047882 */ /* 0x000fe40000000000 */
[----:B----4-:R-:W-:-:S04]  /*e8a0*/  ULEA UR4, UR5, UR4, 0x18 ;  /* 0x0000000405047291 */ /* 0x010fc8000f8ec0ff */
[----:B------:R-:W-:-:S04]  /*e8b0*/  UIADD3 UR6, UPT, UPT, UR4, 0xa068, URZ ;  /* 0x0000a06804067890 */ /* 0x000fc8000fffe0ff */
[----:B------:R-:W-:-:S04]  /*e8c0*/  @UP0 UIADD3 UR6, UPT, UPT, UR4, 0xa058, URZ ;  /* 0x0000a05804060890 */ /* 0x000fc8000fffe0ff */
[----:B------:R-:W-:Y:S02]  /*e8d0*/  UPRMT UR6, UR5, 0x654, UR6 ;  /* 0x0000065405067896 */ /* 0x000fe40008000006 */
[----:B------:R-:W-:-:S04]  /*e8e0*/  USEL UR5, UR51, UR50, UP0 ;  /* 0x0000003233057287 */ /* 0x000fc80008000000 */
[----:B------:R-:W-:-:S03]  /*e8f0*/  ULOP3.LUT UR5, UR5, 0x1, URZ, 0x3c, !UPT ;  /* 0x0000000105057892 */ /* 0x000fc6000f8e3cff */
[----:B--2---:R-:W-:Y:S01]  /*e900*/  SYNCS.ARRIVE.TRANS64.RED.A1T0 RZ, [UR6], RZ ;  /* 0x000000ffffff79a7 */ /* 0x004fe20008100406 */
[----:B------:R-:W-:Y:S02]  /*e910*/  USEL UR51, UR5, UR51, UP0 ;  /* 0x0000003305337287 */ /* 0x000fe40008000000 */
[----:B------:R-:W-:Y:S02]  /*e920*/  USEL UR50, UR50, UR5, UP0 ;  /* 0x0000000532327287 */ /* 0x000fe40008000000 */
[----:B------:R-:W-:-:S09]  /*e930*/  UISETP.NE.AND UP0, UPT, UR46, URZ, UPT ;  /* 0x000000ff2e00728c */ /* 0x000fd2000bf05270 */
[----:B------:R-:W-:Y:S05]  /*e940*/  BRA.U UP0, `(.L_x_236) ;  /* 0x0000000100047547 */ /* 0x000fea000b800000 */
[----:B------:R-:W-:Y:S05]  /*e950*/  BPT.TRAP 0x1 ;  /* 0x000000040000795c */ /* 0x000fea0000300000 */
.L_x_236:
[----:B------:R-:W-:Y:S01]  /*e960*/  UISETP.NE.AND UP0, UPT, UR55, URZ, UPT ;  /* 0x000000ff3700728c */ /* 0x000fe2000bf05270 */
[----:B------:R-:W-:Y:S01]  /*e970*/  MOV R0, UR39 ;  /* 0x0000002700007c02 */ /* 0x000fe20008000f00 */
[----:B------:R-:W-:Y:S01]  /*e980*/  UIADD3 UR6, UPT, UPT, UR4, 0xa078, URZ ;  /* 0x0000a07804067890 */ /* 0x000fe2000fffe0ff */
[----:B------:R-:W-:Y:S01]  /*e990*/  FADD2 R22, R22.F32x2.HI_LO, RZ.F32 ;  /* 0x000000ff1616724b */ /* 0x000fe20000200000 */
[----:B------:R-:W-:Y:S01]  /*e9a0*/  FSETP.NEU.AND P0, PT, R17, -INF , PT ;  /* 0xff8000001100780b */ /* 0x000fe20003f0d000 */
[----:B------:R-:W-:Y:S01]  /*e9b0*/  FADD2 R124, R124.F32x2.HI_LO, RZ.F32 ;  /* 0x000000ff7c7c724b */ /* 0x000fe20000200000 */
[----:B------:R-:W-:Y:S01]  /*e9c0*/  SHF.L.U32 R0, R0, 0x1f, RZ ;  /* 0x0000001f00007819 */ /* 0x000fe200000006ff */
[----:B------:R-:W-:Y:S01]  /*e9d0*/  FADD2 R22, R22.F32x2.HI_LO, R130.F32x2.HI_LO ;  /* 0x000000821616724b */ /* 0x000fe20000000000 */
[----:B------:R-:W-:Y:S01]  /*e9e0*/  FSEL R3, R17, RZ, P0 ;  /* 0x000000ff11037208 */ /* 0x000fe20000000000 */
[----:B------:R-:W-:Y:S02]  /*e9f0*/  FADD2 R126, R126.F32x2.HI_LO, RZ.F32 ;  /* 0x000000ff7e7e724b */ /* 0x000fe40000200000 */
[----:B------:R-:W-:Y:S01]  /*ea00*/  @!UP0 UIADD3 UR6, UPT, UPT, UR4, 0xa088, URZ ;  /* 0x0000a08804068890 */ /* 0x000fe2000fffe0ff */
[----:B------:R-:W-:Y:S01]  /*ea10*/  FADD2 R124, R124.F32x2.HI_LO, R132.F32x2.HI_LO ;  /* 0x000000847c7c724b */ /* 0x000fe20000000000 */
[----:B------:R-:W-:Y:S01]  /*ea20*/  FSETP.NEU.AND P0, PT, R156, R3, PT ;  /* 0x000000039c00720b */ /* 0x000fe20003f0d000 */
[----:B------:R-:W-:-:S02]  /*ea30*/  FADD2 R126, R126.F32x2.HI_LO, R134.F32x2.HI_LO ;  /* 0x000000867e7e724b */ /* 0x000fc40000000000 */
[----:B------:R-:W-:Y:S02]  /*ea40*/  FADD2 R22, R22.F32x2.HI_LO, R138.F32x2.HI_LO ;  /* 0x0000008a1616724b */ /* 0x000fe40000000000 */
[----:B------:R-:W-:Y:S02]  /*ea50*/  FADD2 R124, R124.F32x2.HI_LO, R140.F32x2.HI_LO ;  /* 0x0000008c7c7c724b */ /* 0x000fe40000000000 */
[----:B------:R-:W2:Y:S01]  /*ea60*/  SYNCS.PHASECHK.TRANS64.TRYWAIT P2, [UR6], R0 ;  /* 0x00000000ff0075a7 */ /* 0x000ea20008041106 */
[----:B------:R-:W-:Y:S02]  /*ea70*/  FADD2 R126, R126.F32x2.HI_LO, R142.F32x2.HI_LO ;  /* 0x0000008e7e7e724b */ /* 0x000fe40000000000 */
[----:B------:R-:W-:Y:S02]  /*ea80*/  FADD2 R22, R22.F32x2.HI_LO, R146.F32x2.HI_LO ;  /* 0x000000921616724b */ /* 0x000fe40000000000 */
[----:B------:R-:W-:Y:S02]  /*ea90*/  FADD2 R124, R124.F32x2.HI_LO, R148.F32x2.HI_LO ;  /* 0x000000947c7c724b */ /* 0x000fe40000000000 */
[----:B------:R-:W-:-:S02]  /*eaa0*/  FADD2 R126, R126.F32x2.HI_LO, R92.F32x2.HI_LO ;  /* 0x0000005c7e7e724b */ /* 0x000fc40000000000 */
[----:B------:R-:W-:Y:S02]  /*eab0*/  FADD2 R22, R22.F32x2.HI_LO, R96.F32x2.HI_LO ;  /* 0x000000601616724b */ /* 0x000fe40000000000 */
[----:B------:R-:W-:Y:S02]  /*eac0*/  FADD2 R124, R124.F32x2.HI_LO, R98.F32x2.HI_LO ;  /* 0x000000627c7c724b */ /* 0x000fe40000000000 */
[----:B------:R-:W-:Y:S02]  /*ead0*/  FADD2 R126, R126.F32x2.HI_LO, R100.F32x2.HI_LO ;  /* 0x000000647e7e724b */ /* 0x000fe40000000000 */
[----:B------:R-:W-:Y:S01]  /*eae0*/  FADD2 R22, R22.F32x2.HI_LO, R104.F32x2.HI_LO ;  /* 0x000000681616724b */ /* 0x000fe20000000000 */
[----:B--2---:R-:W-:Y:S06]  /*eaf0*/  @!P2 BRA `(.L_x_237) ;  /* 0x000000a800d0a947 */ /* 0x004fec0003800000 */
.L_x_409:
[----:B------:R-:W-:Y:S01]  /*eb00*/  BSSY.RECONVERGENT B0, `(.L_x_238) ;  /* 0x000000a000007945 */ /* 0x000fe20003800200 */
[----:B--2---:R-:W-:-:S03]  /*eb10*/  MOV R5, 0x3f000000 ;  /* 0x3f00000000057802 */ /* 0x004fc60000000f00 */
[----:B------:R-:W-:Y:S05]  /*eb20*/  @!P0 BRA `(.L_x_239) ;  /* 0x00000000001c8947 */ /* 0x000fea0003800000 */
[----:B------:R-:W-:-:S04]  /*eb30*/  FADD R0, -R3, R156 ;  /* 0x0000009c03007221 */ /* 0x000fc80000000100 */
[----:B------:R-:W-:-:S05]  /*eb40*/  FMUL R0, R0, UR36 ;  /* 0x0000002400007c20 */ /* 0x000fca0008400000 */
[----:B------:R-:W-:-:S13]  /*eb50*/  FSETP.GEU.AND P0, PT, R0, -126, PT ;  /* 0xc2fc00000000780b */ /* 0x000fda0003f0e000 */
[----:B------:R-:W-:-:S04]  /*eb60*/  @!P0 FMUL R0, R0, 0.5 ;  /* 0x3f00000000008820 */ /* 0x000fc80000400000 */
[----:B------:R-:W2:Y:S02]  /*eb70*/  MUFU.EX2 R5, R0 ;  /* 0x0000000000057308 */ /* 0x000ea40000000800 */
[----:B--2---:R-:W-:-:S04]  /*eb80*/  @!P0 FMUL R5, R5, R5 ;  /* 0x0000000505058220 */ /* 0x004fc80000400000 */
[----:B------:R-:W-:Y:S02]  /*eb90*/  FMUL R5, R5, 0.5 ;  /* 0x3f00000005057820 */ /* 0x000fe40000400000 */
.L_x_239:
[----:B------:R-:W-:Y:S05]  /*eba0*/  BSYNC.RECONVERGENT B0 ;  /* 0x0000000000007941 */ /* 0x000fea0003800200 */
.L_x_238:
[----:B-1----:R-:W2:Y:S04]  /*ebb0*/  LDL.LU.64 R34, [R1+0x18] ;  /* 0x0000180001227983 */ /* 0x002ea80000300a00 */
[----:B------:R-:W4:Y:S04]  /*ebc0*/  LDL.LU.64 R32, [R1+0x20] ;  /* 0x0000200001207983 */ /* 0x000f280000300a00 */
[----:B------:R-:W5:Y:S04]  /*ebd0*/  LDL.LU.64 R30, [R1+0x30] ;  /* 0x00003000011e7983 */ /* 0x000f680000300a00 */
[----:B------:R-:W5:Y:S04]  /*ebe0*/  LDL.LU.64 R28, [R1+0x38] ;  /* 0x00003800011c7983 */ /* 0x000f680000300a00 */
[----:B------:R-:W5:Y:S04]  /*ebf0*/  LDL.LU.64 R26, [R1+0x40] ;  /* 0x00004000011a7983 */ /* 0x000f680000300a00 */
[----:B---3--:R-:W3:Y:S04]  /*ec00*/  LDL.LU.64 R14, [R1+0x28] ;  /* 0x00002800010e7983 */ /* 0x008ee80000300a00 */
[----:B------:R-:W3:Y:S04]  /*ec10*/  LDL.LU.64 R24, [R1+0x50] ;  /* 0x0000500001187983 */ /* 0x000ee80000300a00 */
[----:B------:R-:W3:Y:S04]  /*ec20*/  LDL.LU.64 R20, [R1+0x58] ;  /* 0x0000580001147983 */ /* 0x000ee80000300a00 */
[----:B------:R-:W3:Y:S04]  /*ec30*/  LDL.LU.64 R12, [R1+0x60] ;  /* 0x00006000010c7983 */ /* 0x000ee80000300a00 */
[----:B------:R-:W3:Y:S04]  /*ec40*/  LDL.LU.64 R8, [R1+0x48] ;  /* 0x0000480001087983 */ /* 0x000ee80000300a00 */
[----:B------:R-:W3:Y:S04]  /*ec50*/  LDL.LU.64 R10, [R1+0x68] ;  /* 0x00006800010a7983 */ /* 0x000ee80000300a00 */
[----:B------:R-:W3:Y:S01]  /*ec60*/  LDL.LU.64 R6, [R1+0x70] ;  /* 0x0000700001067983 */ /* 0x000ee20000300a00 */
[----:B------:R-:W-:-:S04]  /*ec70*/  FMUL R16, R5, R16 ;  /* 0x0000001005107220 */ /* 0x000fc80000400000 */
[----:B------:R-:W-:-:S04]  /*ec80*/  FADD2 R18, R16.F32, R18.F32x2.HI_LO ;  /* 0x000000121012724b */ /* 0x000fc80000040000 */
[----:B------:R-:W-:-:S04]  /*ec90*/  FADD2 R18, R18.F32x2.HI_LO, R128.F32x2.HI_LO ;  /* 0x000000801212724b */ /* 0x000fc80000000000 */
[----:B------:R-:W-:-:S04]  /*eca0*/  FADD2 R18, R18.F32x2.HI_LO, R136.F32x2.HI_LO ;  /* 0x000000881212724b */ /* 0x000fc80000000000 */
[----:B------:R-:W-:-:S04]  /*ecb0*/  FADD2 R18, R18.F32x2.HI_LO, R144.F32x2.HI_LO ;  /* 0x000000901212724b */ /* 0x000fc80000000000 */
[----:B------:R-:W-:Y:S02]  /*ecc0*/  FADD2 R18, R18.F32x2.HI_LO, R94.F32x2.HI_LO ;  /* 0x0000005e1212724b */ /* 0x000fe40000000000 */
[----:B------:R-:W-:Y:S02]  /*ecd0*/  FADD2 R124, R124.F32x2.HI_LO, R106.F32x2.HI_LO ;  /* 0x0000006a7c7c724b */ /* 0x000fe40000000000 */
[----:B------:R-:W-:Y:S02]  /*ece0*/  FADD2 R126, R126.F32x2.HI_LO, R108.F32x2.HI_LO ;  /* 0x0000006c7e7e724b */ /* 0x000fe40000000000 */
[----:B------:R-:W-:Y:S02]  /*ecf0*/  FADD2 R18, R18.F32x2.HI_LO, R102.F32x2.HI_LO ;  /* 0x000000661212724b */ /* 0x000fe40000000000 */
[----:B------:R-:W-:Y:S02]  /*ed00*/  FADD2 R22, R22.F32x2.HI_LO, R112.F32x2.HI_LO ;  /* 0x000000701616724b */ /* 0x000fe40000000000 */
[----:B------:R-:W-:-:S02]  /*ed10*/  FADD2 R124, R124.F32x2.HI_LO, R114.F32x2.HI_LO ;  /* 0x000000727c7c724b */ /* 0x000fc40000000000 */
        /* <DEDUP_REMOVED lines=23> */
[----:B------:R-:W-:Y:S01]  /*ee90*/  FADD2 R18, R18.F32x2.HI_LO, R186.F32x2.HI_LO ;  /* 0x000000ba1212724b */ /* 0x000fe20000000000 */
[----:B------:R-:W-:Y:S01]  /*eea0*/  ULOP3.LUT UP0, URZ, UR41, UR38, URZ, 0xfc, !UPT ;  /* 0x0000002629ff7292 */ /* 0x000fe2000f80fcff */
[----:B--2---:R-:W-:-:S02]  /*eeb0*/  FADD2 R124, R124.F32x2.HI_LO, R34.F32x2.HI_LO ;  /* 0x000000227c7c724b */ /* 0x004fc40000000000 */
[----:B----4-:R-:W-:Y:S02]  /*eec0*/  FADD2 R126, R126.F32x2.HI_LO, R32.F32x2.HI_LO ;  /* 0x000000207e7e724b */ /* 0x010fe40000000000 */
[----:B-----5:R-:W-:Y:S02]  /*eed0*/  FADD2 R22, R22.F32x2.HI_LO, R30.F32x2.HI_LO ;  /* 0x0000001e1616724b */ /* 0x020fe40000000000 */
[----:B------:R-:W-:Y:S02]  /*eee0*/  FADD2 R124, R124.F32x2.HI_LO, R28.F32x2.HI_LO ;  /* 0x0000001c7c7c724b */ /* 0x000fe40000000000 */
[----:B------:R-:W-:Y:S02]  /*eef0*/  FADD2 R126, R126.F32x2.HI_LO, R26.F32x2.HI_LO ;  /* 0x0000001a7e7e724b */ /* 0x000fe40000000000 */
[----:B---3--:R-:W-:Y:S02]  /*ef00*/  FADD2 R18, R18.F32x2.HI_LO, R14.F32x2.HI_LO ;  /* 0x0000000e1212724b */ /* 0x008fe40000000000 */
        /* <DEDUP_REMOVED lines=9> */
[----:B------:R-:W-:-:S04]  /*efa0*/  FADD2 R18, R18.F32x2.HI_LO, R22.F32x2.HI_LO ;  /* 0x000000161212724b */ /* 0x000fc80000000000 */
[----:B------:R-:W-:-:S04]  /*efb0*/  FADD2 R18, R18.F32x2.HI_LO, R124.F32x2.HI_LO ;  /* 0x0000007c1212724b */ /* 0x000fc80000000000 */
[----:B------:R-:W-:Y:S01]  /*efc0*/  FADD R16, R18, R19 ;  /* 0x0000001312107221 */ /* 0x000fe20000000000 */
[----:B------:R-:W-:Y:S06]  /*efd0*/  BRA.U UP0, `(.L_x_240) ;  /* 0x0000000100947547 */ /* 0x000fec000b800000 */
[----:B------:R-:W-:Y:S05]  /*efe0*/  @P1 BRA `(.L_x_241) ;  /* 0x0000000000041947 */ /* 0x000fea0003800000 */
[----:B------:R-:W-:Y:S05]  /*eff0*/  BPT.TRAP 0x1 ;  /* 0x000000040000795c */ /* 0x000fea0000300000 */
.L_x_241:
[----:B------:R-:W-:Y:S01]  /*f000*/  UISETP.NE.AND UP0, UPT, UR55, URZ, UPT ;  /* 0x000000ff3700728c */ /* 0x000fe2000bf05270 */
[----:B------:R-:W-:Y:S01]  /*f010*/  IMAD.U32 R0, RZ, RZ, UR5 ;  /* 0x00000005ff007e24 */ /* 0x000fe2000f8e00ff */
[----:B------:R-:W-:Y:S01]  /*f020*/  UIADD3 UR6, UPT, UPT, UR4, 0xa060, URZ ;  /* 0x0000a06004067890 */ /* 0x000fe2000fffe0ff */
[----:B------:R-:W-:Y:S01]  /*f030*/  IMAD.U32 R4, R2, 0x10000, RZ ;  /* 0x0001000002047824 */ /* 0x000fe200078e00ff */
[----:B------:R-:W-:Y:S02]  /*f040*/  SHF.R.U32.HI R2, RZ, 0x5, R2 ;  /* 0x00000005ff027819 */ /* 0x000fe40000011602 */
[----:B------:R-:W-:Y:S02]  /*f050*/  SHF.L.U32 R0, R0, 0x1f, RZ ;  /* 0x0000001f00007819 */ /* 0x000fe400000006ff */
[----:B------:R-:W-:Y:S02]  /*f060*/  LOP3.LUT R4, R4, 0x600000, RZ, 0xc0, !PT ;  /* 0x0060000004047812 */ /* 0x000fe400078ec0ff */
[----:B------:R-:W-:Y:S01]  /*f070*/  LOP3.LUT R2, R2, 0x3, RZ, 0xc0, !PT ;  /* 0x0000000302027812 */ /* 0x000fe200078ec0ff */
[----:B------:R-:W-:Y:S01]  /*f080*/  @UP0 UIADD3 UR6, UPT, UPT, UR4, 0xa050, URZ ;  /* 0x0000a05004060890 */ /* 0x000fe2000fffe0ff */
[----:B------:R-:W-:Y:S01]  /*f090*/  SHF.R.U32.HI R3, RZ, 0x15, R4 ;  /* 0x00000015ff037819 */ /* 0x000fe20000011604 */
[----:B------:R-:W-:-:S03]  /*f0a0*/  USEL UR4, URZ, 0x80, UP0 ;  /* 0x00000080ff047887 */ /* 0x000fc60008000000 */
[----:B------:R-:W-:-:S03]  /*f0b0*/  ISETP.NE.AND P0, PT, R2, R3, PT ;  /* 0x000000030200720c */ /* 0x000fc60003f05270 */
[----:B------:R-:W-:Y:S01]  /*f0c0*/  LOP3.LUT R2, R4, UR4, RZ, 0xfc, !PT ;  /* 0x0000000404027c12 */ /* 0x000fe2000f8efcff */
[----:B------:R-:W1:Y:S02]  /*f0d0*/  SYNCS.PHASECHK.TRANS64.TRYWAIT P1, [UR6], R0 ;  /* 0x00000000ff0075a7 */ /* 0x000e640008021106 */
[----:B-1----:R-:W-:Y:S07]  /*f0e0*/  @!P1 BRA `(.L_x_242) ;  /* 0x000000a4006c9947 */ /* 0x002fee0003800000 */
.L_x_411:
        /* <DEDUP_REMOVED lines=17> */
.L_x_243:
[----:B------:R-:W-:Y:S05]  /*f200*/  WARPSYNC.ALL ;  /* 0x0000000000007948 */ /* 0x000fea0003800000 */
[----:B------:R-:W-:-:S13]  /*f210*/  R2UR UR4, R2 ;  /* 0x00000000020472ca */ /* 0x000fda00000e0000 */
[----:B------:R2:W-:Y:S02]  /*f220*/  STTM.x2 tmem[UR4], R16 ;  /* 0x00000010000079ed */ /* 0x0005e400080c0004 */
.L_x_240:
[----:B------:R-:W-:Y:S01]  /*f230*/  UIADD3 UR6, UPT, UPT, UR41, 0x1, URZ ;  /* 0x0000000129067890 */ /* 0x000fe2000fffe0ff */
[----:B------:R-:W-:Y:S01]  /*f240*/  MOV R156, R17 ;  /* 0x00000011009c7202 */ /* 0x000fe20000000f00 */
[----:B------:R-:W-:Y:S02]  /*f250*/  UIADD3 UR5, UPT, UPT, -UR53, UR38, URZ ;  /* 0x0000002635057290 */ /* 0x000fe4000fffe1ff */
[----:B------:R-:W-:Y:S02]  /*f260*/  UISETP.GT.U32.AND UP0, UPT, UR6, 0x1, UPT ;  /* 0x000000010600788c */ /* 0x000fe4000bf04070 */
[----:B------:R-:W-:Y:S02]  /*f270*/  USHF.L.U32 UR5, UR5, 0x7, URZ ;  /* 0x0000000705057899 */ /* 0x000fe400080006ff */
[----:B------:R-:W-:-:S04]  /*f280*/  UIADD3 UR4, UPT, UPT, UR41, -0x1, URZ ;  /* 0xffffffff29047890 */ /* 0x000fc8000fffe0ff */
[----:B------:R-:W-:-:S03]  /*f290*/  MOV R2, UR5 ;  /* 0x0000000500027c02 */ /* 0x000fc60008000f00 */
[----:B------:R-:W-:Y:S01]  /*f2a0*/  UMOV UR41, UR4 ;  /* 0x0000000400297c82 */ /* 0x000fe20008000000 */
[----:B------:R-:W-:Y:S05]  /*f2b0*/  BRA.U UP0, `(.L_x_244) ;  /* 0xffffffb900847547 */ /* 0x000fea000b83ffff */
.L_x_223:
[----:B------:R-:W-:-:S09]  /*f2c0*/  UISETP.GE.AND UP0, UPT, UR38, 0x1, UPT ;  /* 0x000000012600788c */ /* 0x000fd2000bf06270 */
[----:B------:R-:W-:Y:S05]  /*f2d0*/  BRA.U !UP0, `(.L_x_245) ;  /* 0x0000006d08ac7547 */ /* 0x000fea000b800000 */
[----:B------:R-:W3:Y:S01]  /*f2e0*/  S2UR UR40, SR_CgaCtaId ;  /* 0x00000000002879c3 */ /* 0x000ee20000008800 */
[----:B------:R-:W-:Y:S01]  /*f2f0*/  UMOV UR4, 0x400 ;  /* 0x0000040000047882 */ /* 0x000fe20000000000 */
[----:B------:R-:W4:Y:S01]  /*f300*/  LDCU UR36, c[0x0][0x704] ;  /* 0x0000e080ff2477ac */ /* 0x000f220008000800 */
[----:B------:R-:W1:Y:S01]  /*f310*/  LDCU UR37, c[0x0][0x384] ;  /* 0x00007080ff2577ac */ /* 0x000e620008000800 */
[----:B------:R-:W-:Y:S02]  /*f320*/  ULOP3.LUT UR41, UR45, 0x8, URZ, 0x3c, !UPT ;  /* 0x000000082d297892 */ /* 0x000fe4000f8e3cff */
[----:B-1-34-:R-:W-:-:S12]  /*f330*/  ULEA UR40, UR40, UR4, 0x18 ;  /* 0x0000000428287291 */ /* 0x01afd8000f8ec0ff */
.L_x_266:
[----:B--2---:R-:W1:Y:S01]  /*f340*/  S2R R18, SR_TID.X ;  /* 0x0000000000127919 */ /* 0x004e620000002100 */
[----:B------:R-:W-:Y:S01]  /*f350*/  UISETP.NE.AND UP0, UPT, UR55, URZ, UPT ;  /* 0x000000ff3700728c */ /* 0x000fe2000bf05270 */
[----:B------:R-:W-:-:S03]  /*f360*/  UMOV UR4, 0x20 ;  /* 0x0000002000047882 */ /* 0x000fc60000000000 */
[----:B------:R-:W-:Y:S02]  /*f370*/  USEL UR4, UR4, 0xa0, UP0 ;  /* 0x000000a004047887 */ /* 0x000fe40008000000 */
[----:B------:R-:W-:Y:S01]  /*f380*/  USEL UR5, UR51, UR50, UP0 ;  /* 0x0000003233057287 */ /* 0x000fe20008000000 */
[----:B-1----:R-:W-:-:S05]  /*f390*/  IMAD.U32 R160, R18, 0x10000, RZ ;  /* 0x0001000012a07824 */ /* 0x002fca00078e00ff */
[----:B------:R-:W-:-:S05]  /*f3a0*/  LOP3.LUT R160, R160, 0x600000, RZ, 0xc0, !PT ;  /* 0x00600000a0a07812 */ /* 0x000fca00078ec0ff */
[----:B------:R-:W-:Y:S01]  /*f3b0*/  VIADD R0, R160, UR4 ;  /* 0x00000004a0007c36 */ /* 0x000fe20008000000 */
[----:B------:R-:W-:-:S04]  /*f3c0*/  USEL UR4, UR48, UR47, UP0 ;  /* 0x0000002f30047287 */ /* 0x000fc80008000000 */
[----:B------:R-:W-:Y:S01]  /*f3d0*/  UISETP.GT.U32.AND UP0, UPT, UR4, 0x1, UPT ;  /* 0x000000010400788c */ /* 0x000fe2000bf04070 */
[----:B------:R-:W1:Y:S02]  /*f3e0*/  SHFL.IDX PT, R0, R0, RZ, 0x1f ;  /* 0x00001fff00007589 */ /* 0x000e6400000e0000 */
[----:B-1----:R-:W-:-:S06]  /*f3f0*/  R2UR UR43, R0 ;  /* 0x00000000002b72ca */ /* 0x002fcc00000e0000 */
[----:B------:R-:W-:Y:S09]  /*f400*/  BRA.U UP0, `(.L_x_246) ;  /* 0x0000000100047547 */ /* 0x000ff2000b800000 */
[----:B------:R-:W-:Y:S05]  /*f410*/  BPT.TRAP 0x1 ;  /* 0x000000040000795c */ /* 0x000fea0000300000 */
.L_x_246:
        /* <DEDUP_REMOVED lines=8> */
[----:B------:R-:W-:-:S04]  /*f4a0*/  LOP3.LUT R161, R0, 0x3, RZ, 0xc0, !PT ;  /* 0x0000000300a17812 */ /* 0x000fc800078ec0ff */
[----:B------:R-:W-:Y:S01]  /*f4b0*/  ISETP.NE.AND P0, PT, R161, R174, PT ;  /* 0x000000aea100720c */ /* 0x000fe20003f05270 */
[----:B-1----:R-:W-:-:S04]  /*f4c0*/  ULEA UR38, UR38, UR4, 0x18 ;  /* 0x0000000426267291 */ /* 0x002fc8000f8ec0ff */
[----:B------:R-:W-:Y:S02]  /*f4d0*/  UIADD3 UR4, UPT, UPT, UR38, 0xa060, URZ ;  /* 0x0000a06026047890 */ /* 0x000fe4000fffe0ff */
[----:B------:R-:W-:-:S09]  /*f4e0*/  @UP0 UIADD3 UR4, UPT, UPT, UR38, 0xa050, URZ ;  /* 0x0000a05026040890 */ /* 0x000fd2000fffe0ff */
[----:B------:R-:W1:Y:S02]  /*f4f0*/  SYNCS.PHASECHK.TRANS64.TRYWAIT P1, [UR4], R3 ;  /* 0x00000003ff0075a7 */ /* 0x000e640008021104 */
[----:B-1----:R-:W-:Y:S05]  /*f500*/  @!P1 BRA `(.L_x_247) ;  /* 0x000000a0007c9947 */ /* 0x002fea0003800000 */
.L_x_413:
[----:B------:R-:W-:Y:S01]  /*f510*/  LOP3.LUT R160, R160, UR39, RZ, 0xfc, !PT ;  /* 0x00000027a0a07c12 */ /* 0x000fe2000f8efcff */
        /* <DEDUP_REMOVED lines=17> */
.L_x_248:
        /* <DEDUP_REMOVED lines=23> */
.L_x_249:
        /* <DEDUP_REMOVED lines=23> */
.L_x_250:
        /* <DEDUP_REMOVED lines=23> */
.L_x_251:
[----:B------:R-:W1:Y:S01]  /*fa80*/  S2R R3, SR_CTAID.X ;  /* 0x0000000000037919 */ /* 0x000e620000002500 */
[----:B------:R-:W-:Y:S05]  /*fa90*/  WARPSYNC.ALL ;  /* 0x0000000000007948 */ /* 0x000fea0003800000 */
[----:B------:R-:W-:Y:S01]  /*faa0*/  R2UR UR4, R160 ;  /* 0x00000000a00472ca */ /* 0x000fe200000e0000 */
[----:B------:R-:W-:Y:S01]  /*fab0*/  VIADD R0, R2, 0x1 ;  /* 0x0000000102007836 */ /* 0x000fe20000000000 */
[----:B------:R-:W-:Y:S01]  /*fac0*/  LOP3.LUT R18, R18, 0x7f, RZ, 0xc0, !PT ;  /* 0x0000007f12127812 */ /* 0x000fe200078ec0ff */
[C---:B------:R-:W-:Y:S02]  /*fad0*/  VIADD R4, R2.reuse, 0x7f ;  /* 0x0000007f02047836 */ /* 0x040fe40000000000 */
[----:B------:R-:W-:Y:S01]  /*fae0*/  VIADD R13, R2, 0x55 ;  /* 0x00000055020d7836 */ /* 0x000fe20000000000 */
[----:B------:R-:W-:Y:S01]  /*faf0*/  ISETP.GE.AND P3, PT, R0, UR37, PT ;  /* 0x0000002500007c0c */ /* 0x000fe2000bf66270 */
[----:B------:R-:W-:Y:S01]  /*fb00*/  VIADD R0, R2, 0x2 ;  /* 0x0000000202007836 */ /* 0x000fe20000000000 */
[----:B------:R-:W-:Y:S01]  /*fb10*/  ISETP.GE.AND P1, PT, R4, UR37, PT ;  /* 0x0000002504007c0c */ /* 0x000fe2000bf26270 */
[C---:B------:R-:W-:Y:S01]  /*fb20*/  VIADD R11, R2.reuse, 0x56 ;  /* 0x00000056020b7836 */ /* 0x040fe20000000000 */
[----:B------:R-:W-:Y:S01]  /*fb30*/  FSEL R89, R89, -INF , !P3 ;  /* 0xff80000059597808 */ /* 0x000fe20005800000 */
[----:B------:R-:W-:Y:S01]  /*fb40*/  VIADD R7, R2, 0x59 ;  /* 0x0000005902077836 */ /* 0x000fe20000000000 */
[----:B------:R-:W-:Y:S01]  /*fb50*/  ISETP.GE.AND P0, PT, R0, UR37, PT ;  /* 0x0000002500007c0c */ /* 0x000fe2000bf06270 */
[----:B------:R-:W3:Y:S01]  /*fb60*/  LDTM.x32 R120, tmem[UR4+0x60] ;  /* 0x00006004007879ee */ /* 0x000ee200082c0000 */
[----:B------:R-:W-:-:S02]  /*fb70*/  VIADD R5, R2, 0x5a ;  /* 0x0000005a02057836 */ /* 0x000fc40000000000 */
[----:B------:R-:W-:Y:S01]  /*fb80*/  FSEL R90, R90, -INF , !P0 ;  /* 0xff8000005a5a7808 */ /* 0x000fe20004000000 */
[C---:B------:R-:W-:Y:S02]  /*fb90*/  VIADD R186, R2.reuse, 0x5d ;  /* 0x0000005d02ba7836 */ /* 0x040fe40000000000 */
[C---:B------:R-:W-:Y:S02]  /*fba0*/  VIADD R184, R2.reuse, 0x5e ;  /* 0x0000005e02b87836 */ /* 0x040fe40000000000 */
[C---:B------:R-:W-:Y:S02]  /*fbb0*/  VIADD R169, R2.reuse, 0x54 ;  /* 0x0000005402a97836 */ /* 0x040fe40000000000 */
[C---:B------:R-:W-:Y:S02]  /*fbc0*/  VIADD R180, R2.reuse, 0x61 ;  /* 0x0000006102b47836 */ /* 0x040fe40000000000 */
[----:B------:R-:W-:Y:S02]  /*fbd0*/  VIADD R178, R2, 0x62 ;  /* 0x0000006202b27836 */ /* 0x000fe40000000000 */
[----:B-1----:R-:W-:-:S02]  /*fbe0*/  IMAD R3, R3, 0x100, R18 ;  /* 0x0000010003037824 */ /* 0x002fc400078e0212 */
[C---:B------:R-:W-:Y:S02]  /*fbf0*/  VIADD R9, R2.reuse, 0x58 ;  /* 0x0000005802097836 */ /* 0x040fe40000000000 */
[----:B------:R-:W-:Y:S02]  /*fc00*/  VIADD R3, R3, UR39 ;  /* 0x0000002703037c36 */ /* 0x000fe40008000000 */
[C---:B------:R-:W-:Y:S02]  /*fc10*/  VIADD R172, R2.reuse, 0x65 ;  /* 0x0000006502ac7836 */ /* 0x040fe40000000000 */
[C---:B------:R-:W-:Y:S01]  /*fc20*/  VIADD R170, R2.reuse, 0x66 ;  /* 0x0000006602aa7836 */ /* 0x040fe20000000000 */
[C---:B------:R-:W-:Y:S01]  /*fc30*/  ISETP.GE.U32.AND P5, PT, R3.reuse, R4, PT ;  /* 0x000000040300720c */ /* 0x040fe20003fa6070 */
[C---:B------:R-:W-:Y:S01]  /*fc40*/  VIADD R4, R2.reuse, 0x4 ;  /* 0x0000000402047836 */ /* 0x040fe20000000000 */
[----:B------:R-:W-:Y:S01]  /*fc50*/  ISETP.GE.U32.AND P4, PT, R3, R0, PT ;  /* 0x000000000300720c */ /* 0x000fe20003f86070 */
[C---:B------:R-:W-:Y:S01]  /*fc60*/  VIADD R0, R2.reuse, 0x5 ;  /* 0x0000000502007836 */ /* 0x040fe20000000000 */
[----:B---3--:R-:W-:Y:S01]  /*fc70*/  FSEL R19, R151, -INF , !P1 ;  /* 0xff80000097137808 */ /* 0x008fe20004800000 */
[----:B------:R-:W-:Y:S01]  /*fc80*/  VIADD R188, R2, 0x5c ;  /* 0x0000005c02bc7836 */ /* 0x000fe20000000000 */
[----:B------:R-:W-:Y:S01]  /*fc90*/  ISETP.GE.AND P2, PT, R4, UR37, PT ;  /* 0x0000002504007c0c */ /* 0x000fe2000bf46270 */
[C---:B------:R-:W-:Y:S01]  /*fca0*/  VIADD R166, R2.reuse, 0x69 ;  /* 0x0000006902a67836 */ /* 0x040fe20000000000 */
[----:B------:R-:W-:Y:S01]  /*fcb0*/  ISETP.GE.U32.AND P6, PT, R3, R4, PT ;  /* 0x000000040300720c */ /* 0x000fe20003fc6070 */
[C---:B------:R-:W-:Y:S01]  /*fcc0*/  VIADD R4, R2.reuse, 0x6 ;  /* 0x0000000602047836 */ /* 0x040fe20000000000 */
[----:B------:R-:W-:Y:S01]  /*fcd0*/  FSEL R19, R19, -INF , P5 ;  /* 0xff80000013137808 */ /* 0x000fe20002800000 */
[----:B------:R-:W-:Y:S01]  /*fce0*/  VIADD R164, R2, 0x6a ;  /* 0x0000006a02a47836 */ /* 0x000fe20000000000 */
[----:B------:R-:W-:Y:S01]  /*fcf0*/  ISETP.GE.AND P1, PT, R0, UR37, PT ;  /* 0x0000002500007c0c */ /* 0x000fe2000bf26270 */
[C---:B------:R-:W-:Y:S01]  /*fd00*/  VIADD R182, R2.reuse, 0x60 ;  /* 0x0000006002b67836 */ /* 0x040fe20000000000 */
[C---:B------:R-:W-:Y:S01]  /*fd10*/  ISETP.GE.U32.AND P5, PT, R3.reuse, R0, PT ;  /* 0x000000000300720c */ /* 0x040fe20003fa6070 */
[----:B------:R-:W-:Y:S01]  /*fd20*/  VIADD R0, R2, 0x8 ;  /* 0x0000000802007836 */ /* 0x000fe20000000000 */
[----:B------:R-:W-:Y:S01]  /*fd30*/  FSEL R22, R92, -INF , !P2 ;  /* 0xff8000005c167808 */ /* 0x000fe20005000000 */
[----:B------:R-:W-:Y:S01]  /*fd40*/  VIADD R158, R2, 0x6d ;  /* 0x0000006d029e7836 */ /* 0x000fe20000000000 */
[----:B------:R-:W-:Y:S01]  /*fd50*/  FSEL R90, R90, -INF , P4 ;  /* 0xff8000005a5a7808 */ /* 0x000fe20002000000 */
[----:B------:R-:W-:Y:S01]  /*fd60*/  VIADD R156, R2, 0x6e ;  /* 0x0000006e029c7836 */ /* 0x000fe20000000000 */
[----:B------:R-:W-:Y:S01]  /*fd70*/  ISETP.GE.AND P0, PT, R4, UR37, PT ;  /* 0x0000002504007c0c */ /* 0x000fe2000bf06270 */
[C---:B------:R-:W-:Y:S01]  /*fd80*/  VIADD R176, R2.reuse, 0x64 ;  /* 0x0000006402b07836 */ /* 0x040fe20000000000 */
[----:B------:R-:W-:Y:S01]  /*fd90*/  ISETP.GE.U32.AND P4, PT, R3, R4, PT ;  /* 0x000000040300720c */ /* 0x000fe20003f86070 */
[C---:B------:R-:W-:Y:S01]  /*fda0*/  VIADD R4, R2.reuse, 0x9 ;  /* 0x0000000902047836 */ /* 0x040fe20000000000 */
[----:B------:R-:W-:Y:S01]  /*fdb0*/  FSEL R23, R93, -INF , !P1 ;  /* 0xff8000005d177808 */ /* 0x000fe20004800000 */
[----:B------:R-:W-:Y:S01]  /*fdc0*/  VIADD R152, R2, 0x71 ;  /* 0x0000007102987836 */ /* 0x000fe20000000000 */
[----:B------:R-:W-:Y:S01]  /*fdd0*/  FSEL R22, R22, -INF , P6 ;  /* 0xff80000016167808 */ /* 0x000fe20003000000 */
[----:B------:R-:W-:Y:S01]  /*fde0*/  VIADD R168, R2, 0x68 ;  /* 0x0000006802a87836 */ /* 0x000fe20000000000 */
[----:B------:R-:W-:Y:S01]  /*fdf0*/  ISETP.GE.AND P2, PT, R0, UR37, PT ;  /* 0x0000002500007c0c */ /* 0x000fe2000bf46270 */
[C---:B------:R-:W-:Y:S01]  /*fe00*/  VIADD R18, R2.reuse, 0x75 ;  /* 0x0000007502127836 */ /* 0x040fe20000000000 */
[----:B------:R-:W-:Y:S01]  /*fe10*/  ISETP.GE.U32.AND P6, PT, R3, R0, PT ;  /* 0x000000000300720c */ /* 0x000fe20003fc6070 */
[----:B------:R-:W-:Y:S01]  /*fe20*/  VIADD R0, R2, 0xa ;  /* 0x0000000a02007836 */ /* 0x000fe20000000000 */
[----:B------:R-:W-:Y:S01]  /*fe30*/  FSEL R94, R94, -INF , !P0 ;  /* 0xff8000005e5e7808 */ /* 0x000fe20004000000 */
        /* <DEDUP_REMOVED lines=41> */
[----:B------:R-:W-:-:S02]  /*100d0*/  FSEL R96, R96, -INF , P6 ;  /* 0xff80000060607808 */ /* 0x000fc40003000000 */
[----:B------:R-:W-:Y:S02]  /*100e0*/  ISETP.GE.AND P2, PT, R0, UR37, PT ;  /* 0x0000002500007c0c */ /* 0x000fe4000bf46270 */
[----:B------:R-:W-:Y:S01]  /*100f0*/  ISETP.GE.U32.AND P6, PT, R3, R0, PT ;  /* 0x000000000300720c */ /* 0x000fe20003fc6070 */
[----:B------:R-:W-:Y:S01]  /*10100*/  VIADD R0, R2, 0x12 ;  /* 0x0000001202007836 */ /* 0x000fe20000000000 */
[----:B------:R-:W-:Y:S02]  /*10110*/  FSEL R102, R102, -INF , !P0 ;  /* 0xff80000066667808 */ /* 0x000fe40004000000 */
[----:B------:R-:W-:Y:S02]  /*10120*/  FSEL R97, R97, -INF , P5 ;  /* 0xff80000061617808 */ /* 0x000fe40002800000 */
[----:B------:R-:W-:Y:S02]  /*10130*/  ISETP.GE.AND P1, PT, R4, UR37, PT ;  /* 0x0000002504007c0c */ /* 0x000fe4000bf26270 */
[----:B------:R-:W-:Y:S01]  /*10140*/  ISETP.GE.U32.AND P5, PT, R3, R4, PT ;  /* 0x000000040300720c */ /* 0x000fe20003fa6070 */
[----:B------:R-:W-:Y:S01]  /*10150*/  VIADD R4, R2, 0x14 ;  /* 0x0000001402047836 */ /* 0x000fe20000000000 */
[----:B------:R-:W-:-:S02]  /*10160*/  FSEL R100, R104, -INF , !P2 ;  /* 0xff80000068647808 */ /* 0x000fc40005000000 */
[----:B------:R-:W-:Y:S02]  /*10170*/  FSEL R102, R102, -INF , P4 ;  /* 0xff80000066667808 */ /* 0x000fe40002000000 */
[----:B------:R-:W-:Y:S02]  /*10180*/  ISETP.GE.AND P0, PT, R0, UR37, PT ;  /* 0x0000002500007c0c */ /* 0x000fe4000bf06270 */
[----:B------:R-:W-:Y:S01]  /*10190*/  ISETP.GE.U32.AND P4, PT, R3, R0, PT ;  /* 0x000000000300720c */ /* 0x000fe20003f86070 */
[----:B------:R-:W-:Y:S01]  /*101a0*/  VIADD R0, R2, 0x15 ;  /* 0x0000001502007836 */ /* 0x000fe20000000000 */
[----:B------:R-:W-:Y:S02]  /*101b0*/  FSEL R101, R105, -INF , !P1 ;  /* 0xff80000069657808 */ /* 0x000fe40004800000 */
[----:B------:R-:W-:Y:S02]  /*101c0*/  FSEL R100, R100, -INF , P6 ;  /* 0xff80000064647808 */ /* 0x000fe40003000000 */
[----:B------:R-:W-:-:S02]  /*101d0*/  ISETP.GE.AND P2, PT, R4, UR37, PT ;  /* 0x0000002504007c0c */ /* 0x000fc4000bf46270 */
        /* <DEDUP_REMOVED lines=47> */
[----:B------:R-:W-:Y:S01]  /*104d0*/  FSEL R116, R118, -INF , !P0 ;  /* 0xff80000076747808 */ /* 0x000fe20004000000 */
[----:B------:R-:W-:Y:S01]  /*104e0*/  VIADD R118, R2, 0x72 ;  /* 0x0000007202767836 */ /* 0x000fe20000000000 */
        /* <DEDUP_REMOVED lines=154> */
[----:B------:R-:W-:-:S02]  /*10e90*/  FSEL R30, R30, -INF , P4 ;  /* 0xff8000001e1e7808 */ /* 0x000fc40002000000 */
[----:B------:R-:W-:Y:S02]  /*10ea0*/  FSEL R32, R32, -INF , !P2 ;  /* 0xff80000020207808 */ /* 0x000fe40005000000 */
[----:B------:R-:W-:Y:S02]  /*10eb0*/  ISETP.GE.AND P0, PT, R0, UR37, PT ;  /* 0x0000002500007c0c */ /* 0x000fe4000bf06270 */
[----:B------:R-:W-:Y:S01]  /*10ec0*/  ISETP.GE.U32.AND P4, PT, R3, R0, PT ;  /* 0x000000000300720c */ /* 0x000fe20003f86070 */
[----:B------:R-:W-:Y:S01]  /*10ed0*/  VIADD R0, R2, 0x4d ;  /* 0x0000004d02007836 */ /* 0x000fe20000000000 */
[----:B------:R-:W-:Y:S02]  /*10ee0*/  FSEL R33, R33, -INF , !P1 ;  /* 0xff80000021217808 */ /* 0x000fe40004800000 */
[----:B------:R-:W-:Y:S02]  /*10ef0*/  ISETP.GE.AND P2, PT, R4, UR37, PT ;  /* 0x0000002504007c0c */ /* 0x000fe4000bf46270 */
[----:B------:R-:W-:-:S02]  /*10f00*/  FSEL R32, R32, -INF , P6 ;  /* 0xff80000020207808 */ /* 0x000fc40003000000 */
[----:B------:R-:W-:Y:S01]  /*10f10*/  ISETP.GE.U32.AND P6, PT, R3, R4, PT ;  /* 0x000000040300720c */ /* 0x000fe20003fc6070 */
[----:B------:R-:W-:Y:S01]  /*10f20*/  VIADD R4, R2, 0x4e ;  /* 0x0000004e02047836 */ /* 0x000fe20000000000 */
[----:B------:R-:W-:Y:S02]  /*10f30*/  FSEL R33, R33, -INF , P5 ;  /* 0xff80000021217808 */ /* 0x000fe40002800000 */
[----:B------:R-:W-:Y:S02]  /*10f40*/  FSEL R34, R34, -INF , !P0 ;  /* 0xff80000022227808 */ /* 0x000fe40004000000 */
[----:B------:R-:W-:Y:S02]  /*10f50*/  ISETP.GE.AND P1, PT, R0, UR37, PT ;  /* 0x0000002500007c0c */ /* 0x000fe4000bf26270 */
[----:B------:R-:W-:Y:S01]  /*10f60*/  ISETP.GE.U32.AND P5, PT, R3, R0, PT ;  /* 0x000000000300720c */ /* 0x000fe20003fa6070 */
[----:B------:R-:W-:Y:S01]  /*10f70*/  VIADD R0, R2, 0x50 ;  /* 0x0000005002007836 */ /* 0x000fe20000000000 */
[----:B------:R-:W-:-:S02]  /*10f80*/  FSEL R36, R36, -INF , !P2 ;  /* 0xff80000024247808 */ /* 0x000fc40005000000 */
[----:B------:R-:W-:Y:S02]  /*10f90*/  FSEL R34, R34, -INF , P4 ;  /* 0xff80000022227808 */ /* 0x000fe40002000000 */
[----:B------:R-:W-:Y:S02]  /*10fa0*/  ISETP.GE.AND P0, PT, R4, UR37, PT ;  /* 0x0000002504007c0c */ /* 0x000fe4000bf06270 */
[C---:B------:R-:W-:Y:S01]  /*10fb0*/  ISETP.GE.U32.AND P4, PT, R3.reuse, R4, PT ;  /* 0x000000040300720c */ /* 0x040fe20003f86070 */
[----:B------:R-:W-:Y:S01]  /*10fc0*/  VIADD R4, R2, 0x51 ;  /* 0x0000005102047836 */ /* 0x000fe20000000000 */
[----:B------:R-:W-:Y:S02]  /*10fd0*/  FSEL R36, R36, -INF , P6 ;  /* 0xff80000024247808 */ /* 0x000fe40003000000 */
[----:B------:R-:W-:Y:S02]  /*10fe0*/  ISETP.GE.AND P2, PT, R0, UR37, PT ;  /* 0x0000002500007c0c */ /* 0x000fe4000bf46270 */
[----:B------:R-:W-:Y:S01]  /*10ff0*/  ISETP.GE.U32.AND P6, PT, R3, R0, PT ;  /* 0x000000000300720c */ /* 0x000fe20003fc6070 */
[----:B------:R-:W-:Y:S01]  /*11000*/  VIADD R0, R2, 0x52 ;  /* 0x0000005202007836 */ /* 0x000fe20000000000 */
[----:B------:R-:W-:-:S02]  /*11010*/  FSEL R37, R37, -INF , !P1 ;  /* 0xff80000025257808 */ /* 0x000fc40004800000 */
[----:B------:R-:W-:Y:S02]  /*11020*/  ISETP.GE.AND P1, PT, R4, UR37, PT ;  /* 0x0000002504007c0c */ /* 0x000fe4000bf26270 */
[----:B------:R-:W-:Y:S02]  /*11030*/  FSEL R38, R38, -INF , !P0 ;  /* 0xff80000026267808 */ /* 0x000fe40004000000 */
[----:B------:R-:W-:Y:S02]  /*11040*/  ISETP.GE.AND P0, PT, R0, UR37, PT ;  /* 0x0000002500007c0c */ /* 0x000fe4000bf06270 */
[----:B------:R-:W-:Y:S02]  /*11050*/  FSEL R165, R41, -INF , !P1 ;  /* 0xff80000029a57808 */ /* 0x000fe40004800000 */
[----:B------:R-:W-:Y:S02]  /*11060*/  ISETP.GE.AND P1, PT, R13, UR37, PT ;  /* 0x000000250d007c0c */ /* 0x000fe4000bf26270 */
        /* <DEDUP_REMOVED lines=11> */
[----:B------:R-:W-:Y:S02]  /*11120*/  FSEL R153, R53, -INF , !P1 ;  /* 0xff80000035997808 */ /* 0x000fe40004800000 */
[----:B------:R-:W-:-:S02]  /*11130*/  ISETP.GE.AND P2, PT, R169, UR37, PT ;  /* 0x00000025a9007c0c */ /* 0x000fc4000bf46270 */
[----:B------:R-:W-:Y:S02]  /*11140*/  ISETP.GE.AND P1, PT, R180, UR37, PT ;  /* 0x00000025b4007c0c */ /* 0x000fe4000bf26270 */
[----:B------:R-:W-:Y:S02]  /*11150*/  FSEL R151, R54, -INF , !P0 ;  /* 0xff80000036977808 */ /* 0x000fe40004000000 */
[----:B------:R-:W-:Y:S02]  /*11160*/  ISETP.GE.AND P0, PT, R178, UR37, PT ;  /* 0x00000025b2007c0c */ /* 0x000fe4000bf06270 */
[----:B------:R-:W-:Y:S02]  /*11170*/  FSEL R44, R44, -INF , !P2 ;  /* 0xff8000002c2c7808 */ /* 0x000fe40005000000 */
[----:B------:R-:W-:Y:S02]  /*11180*/  FSEL R53, R121, -INF , !P1 ;  /* 0xff80000079357808 */ /* 0x000fe40004800000 */
[----:B------:R-:W-:-:S02]  /*11190*/  ISETP.GE.AND P2, PT, R9, UR37, PT ;  /* 0x0000002509007c0c */ /* 0x000fc4000bf46270 */
[----:B------:R-:W-:Y:S02]  /*111a0*/  ISETP.GE.AND P1, PT, R172, UR37, PT ;  /* 0x00000025ac007c0c */ /* 0x000fe4000bf26270 */
[----:B------:R-:W-:Y:S01]  /*111b0*/  FSEL R121, R122, -INF , !P0 ;  /* 0xff8000007a797808 */ /* 0x000fe20004000000 */
[----:B------:R-:W-:Y:S01]  /*111c0*/  VIADD R122, R2, 0x17 ;  /* 0x00000017027a7836 */ /* 0x000fe20000000000 */
        /* <DEDUP_REMOVED lines=13> */
[----:B------:R-:W-:Y:S01]  /*112a0*/  FSEL R52, R120, -INF , !P2 ;  /* 0xff80000078347808 */ /* 0x000fe20005000000 */
[----:B------:R-:W-:Y:S01]  /*112b0*/  VIADD R120, R2, 0x13 ;  /* 0x0000001302787836 */ /* 0x000fe20000000000 */
        /* <DEDUP_REMOVED lines=12> */
[----:B------:R-:W-:Y:S02]  /*11380*/  FSEL R37, R37, -INF , P5 ;  /* 0xff80000025257808 */ /* 0x000fe40002800000 */
[----:B------:R-:W-:Y:S01]  /*11390*/  ISETP.GE.U32.AND P5, PT, R3, R4, PT ;  /* 0x000000040300720c */ /* 0x000fe20003fa6070 */
[----:B------:R-:W-:Y:S01]  /*113a0*/  VIADD R4, R2, 0x7d ;  /* 0x0000007d02047836 */ /* 0x000fe20000000000 */
[----:B------:R-:W-:-:S02]  /*113b0*/  FSEL R128, R128, -INF , !P2 ;  /* 0xff80000080807808 */ /* 0x000fc40005000000 */
[----:B------:R-:W-:Y:S02]  /*113c0*/  FSEL R141, R141, -INF , !P1 ;  /* 0xff8000008d8d7808 */ /* 0x000fe40004800000 */
[----:B------:R-:W-:Y:S02]  /*113d0*/  FSEL R38, R38, -INF , P4 ;  /* 0xff80000026267808 */ /* 0x000fe40002000000 */
[----:B------:R-:W-:Y:S02]  /*113e0*/  ISETP.GE.AND P2, PT, R162, UR37, PT ;  /* 0x00000025a2007c0c */ /* 0x000fe4000bf46270 */
[----:B------:R-:W-:Y:S02]  /*113f0*/  ISETP.GE.AND P1, PT, R10, UR37, PT ;  /* 0x000000250a007c0c */ /* 0x000fe4000bf26270 */
[----:B------:R-:W-:Y:S01]  /*11400*/  ISETP.GE.U32.AND P4, PT, R3, R0, PT ;  /* 0x000000000300720c */ /* 0x000fe20003f86070 */
[----:B------:R-:W-:Y:S01]  /*11410*/  VIADD R0, R2, 0x7e ;  /* 0x0000007e02007836 */ /* 0x000fe20000000000 */
[----:B------:R-:W-:-:S02]  /*11420*/  FSEL R142, R142, -INF , !P0 ;  /* 0xff8000008e8e7808 */ /* 0x000fc40004000000 */
[----:B------:R-:W-:Y:S02]  /*11430*/  ISETP.GE.AND P0, PT, R8, UR37, PT ;  /* 0x0000002508007c0c */ /* 0x000fe4000bf06270 */
[----:B------:R-:W-:Y:S02]  /*11440*/  FSEL R117, R132, -INF , !P2 ;  /* 0xff80000084757808 */ /* 0x000fe40005000000 */
[----:B------:R-:W-:Y:S02]  /*11450*/  FSEL R145, R145, -INF , !P1 ;  /* 0xff80000091917808 */ /* 0x000fe40004800000 */
[----:B------:R-:W-:Y:S02]  /*11460*/  ISETP.GE.AND P2, PT, R154, UR37, PT ;  /* 0x000000259a007c0c */ /* 0x000fe4000bf46270 */
[----:B------:R-:W-:Y:S02]  /*11470*/  ISETP.GE.AND P1, PT, R4, UR37, PT ;  /* 0x0000002504007c0c */ /* 0x000fe4000bf26270 */
[----:B------:R-:W-:-:S02]  /*11480*/  FSEL R146, R146, -INF , !P0 ;  /* 0xff80000092927808 */ /* 0x000fc40004000000 */
[----:B------:R-:W-:Y:S02]  /*11490*/  ISETP.GE.AND P0, PT, R0, UR37, PT ;  /* 0x0000002500007c0c */ /* 0x000fe4000bf06270 */
[----:B------:R-:W-:Y:S02]  /*114a0*/  FSEL R136, R136, -INF , !P2 ;  /* 0xff80000088887808 */ /* 0x000fe40005000000 */
[----:B------:R-:W-:Y:S02]  /*114b0*/  FSEL R149, R149, -INF , !P1 ;  /* 0xff80000095957808 */ /* 0x000fe40004800000 */
[----:B------:R-:W-:Y:S02]  /*114c0*/  ISETP.GE.AND P2, PT, R20, UR37, PT ;  /* 0x0000002514007c0c */ /* 0x000fe4000bf46270 */
[----:B------:R-:W-:Y:S02]  /*114d0*/  ISETP.GE.U32.AND P1, PT, R3, R13, PT ;  /* 0x0000000d0300720c */ /* 0x000fe40003f26070 */
        /* <DEDUP_REMOVED lines=10> */
[----:B------:R-:W-:Y:S02]  /*11580*/  ISETP.GE.AND P0, PT, R173, UR37, PT ;  /* 0x00000025ad007c0c */ /* 0x000fe4000bf06270 */
[----:B------:R-:W-:Y:S02]  /*11590*/  FSEL R54, R148, -INF , !P2 ;  /* 0xff80000094367808 */ /* 0x000fe40005000000 */
[----:B------:R-:W-:-:S02]  /*115a0*/  ISETP.GE.U32.AND P2, PT, R3, R169, PT ;  /* 0x000000a90300720c */ /* 0x000fc40003f46070 */
[----:B------:R-:W-:Y:S01]  /*115b0*/  FSEL R169, R95, -INF , !P3 ;  /* 0xff8000005fa97808 */ /* 0x000fe20005800000 */
[----:B------:R-:W-:Y:S01]  /*115c0*/  VIADD R95, R2, 0x1b ;  /* 0x0000001b025f7836 */ /* 0x000fe20000000000 */
[----:B------:R-:W-:Y:S02]  /*115d0*/  FSEL R99, R99, -INF , !P0 ;  /* 0xff80000063637808 */ /* 0x000fe40004000000 */
[----:B------:R-:W-:Y:S02]  /*115e0*/  ISETP.GE.AND P0, PT, R120, UR37, PT ;  /* 0x0000002578007c0c */ /* 0x000fe4000bf06270 */
[----:B------:R-:W-:Y:S02]  /*115f0*/  ISETP.GE.AND P3, PT, R124, UR37, PT ;  /* 0x000000257c007c0c */ /* 0x000fe4000bf66270 */
[----:B------:R-:W-:Y:S02]  /*11600*/  FSEL R107, R107, -INF , !P0 ;  /* 0xff8000006b6b7808 */ /* 0x000fe40004000000 */
[----:B------:R-:W-:-:S02]  /*11610*/  ISETP.GE.AND P0, PT, R95, UR37, PT ;  /* 0x000000255f007c0c */ /* 0x000fc4000bf06270 */
[----:B------:R-:W-:Y:S01]  /*11620*/  FSEL R49, R165, -INF , P5 ;  /* 0xff800000a5317808 */ /* 0x000fe20002800000 */
[C---:B------:R-:W-:Y:S01]  /*11630*/  VIADD R165, R2.reuse, 0x4f ;  /* 0x0000004f02a57836 */ /* 0x040fe20000000000 */
[----:B------:R-:W-:Y:S02]  /*11640*/  FSEL R115, R115, -INF , !P0 ;  /* 0xff80000073737808 */ /* 0x000fe40004000000 */
[----:B------:R-:W-:Y:S01]  /*11650*/  ISETP.GE.U32.AND P0, PT, R3, R11, PT ;  /* 0x0000000b0300720c */ /* 0x000fe20003f06070 */
[C---:B------:R-:W-:Y:S01]  /*11660*/  VIADD R11, R2.reuse, 0x23 ;  /* 0x00000023020b7836 */ /* 0x040fe20000000000 */
[----:B------:R-:W-:Y:S02]  /*11670*/  FSEL R103, R103, -INF , !P3 ;  /* 0xff80000067677808 */ /* 0x000fe40005800000 */
[----:B------:R-:W-:Y:S01]  /*11680*/  ISETP.GE.U32.AND P5, PT, R3, R7, PT ;  /* 0x000000070300720c */ /* 0x000fe20003fa6070 */
[----:B------:R-:W-:Y:S01]  /*11690*/  VIADD R7, R2, 0x2b ;  /* 0x0000002b02077836 */ /* 0x000fe20000000000 */
[----:B------:R-:W-:-:S02]  /*116a0*/  ISETP.GE.AND P3, PT, R122, UR37, PT ;  /* 0x000000257a007c0c */ /* 0x000fc4000bf66270 */
[----:B------:R-:W-:Y:S02]  /*116b0*/  FSEL R41, R41, -INF , P5 ;  /* 0xff80000029297808 */ /* 0x000fe40002800000 */
[----:B------:R-:W-:Y:S02]  /*116c0*/  FSEL R111, R111, -INF , !P3 ;  /* 0xff8000006f6f7808 */ /* 0x000fe40005800000 */
[----:B------:R-:W-:Y:S02]  /*116d0*/  ISETP.GE.AND P5, PT, R11, UR37, PT ;  /* 0x000000250b007c0c */ /* 0x000fe4000bfa6270 */
        /* <DEDUP_REMOVED lines=8> */
[C---:B------:R-:W-:Y:S01]  /*11760*/  ISETP.GE.U32.AND P3, PT, R3.reuse, R9, PT ;  /* 0x000000090300720c */ /* 0x040fe20003f66070 */
[C---:B------:R-:W-:Y:S01]  /*11770*/  VIADD R9, R2.reuse, 0x27 ;  /* 0x0000002702097836 */ /* 0x040fe20000000000 */
[----:B------:R-:W-:Y:S01]  /*11780*/  ISETP.GE.U32.AND P2, PT, R3, R188, PT ;  /* 0x000000bc0300720c */ /* 0x000fe20003f46070 */
[----:B------:R-:W-:Y:S01]  /*11790*/  VIADD R188, R2, 0x2f ;  /* 0x0000002f02bc7836 */ /* 0x000fe20000000000 */
[----:B------:R-:W-:-:S02]  /*117a0*/  FSEL R42, R42, -INF , P0 ;  /* 0xff8000002a2a7808 */ /* 0x000fc40000000000 */
[----:B------:R-:W-:Y:S01]  /*117b0*/  ISETP.GE.U32.AND P0, PT, R3, R184, PT ;  /* 0x000000b80300720c */ /* 0x000fe20003f06070 */
[----:B------:R-:W-:Y:S01]  /*117c0*/  VIADD R184, R2, 0x3b ;  /* 0x0000003b02b87836 */ /* 0x000fe20000000000 */
[----:B------:R-:W-:Y:S02]  /*117d0*/  FSEL R67, R67, -INF , !P5 ;  /* 0xff80000043437808 */ /* 0x000fe40006800000 */
[----:B------:R-:W-:Y:S02]  /*117e0*/  ISETP.GE.AND P5, PT, R186, UR37, PT ;  /* 0x00000025ba007c0c */ /* 0x000fe4000bfa6270 */
[----:B------:R-:W-:Y:S02]  /*117f0*/  FSEL R132, R155, -INF , P2 ;  /* 0xff8000009b847808 */ /* 0x000fe40001000000 */
[----:B------:R-:W-:Y:S02]  /*11800*/  FSEL R48, R167, -INF , P6 ;  /* 0xff800000a7307808 */ /* 0x000fe40003000000 */
[----:B------:R-:W-:Y:S01]  /*11810*/  ISETP.GE.U32.AND P2, PT, R3, R176, PT ;  /* 0x000000b00300720c */ /* 0x000fe20003f46070 */
[----:B------:R-:W-:Y:S01]  /*11820*/  VIADD R176, R2, 0x57 ;  /* 0x0000005702b07836 */ /* 0x000fe20000000000 */
[----:B------:R-:W-:-:S02]  /*11830*/  ISETP.GE.AND P6, PT, R9, UR37, PT ;  /* 0x0000002509007c0c */ /* 0x000fc4000bfc6270 */
[----:B------:R-:W-:Y:S02]  /*11840*/  FSEL R75, R75, -INF , !P5 ;  /* 0xff8000004b4b7808 */ /* 0x000fe40006800000 */
[----:B------:R-:W-:Y:S02]  /*11850*/  FSEL R40, R40, -INF , P3 ;  /* 0xff80000028287808 */ /* 0x000fe40001800000 */
[----:B------:R-:W-:Y:S02]  /*11860*/  ISETP.GE.AND P5, PT, R184, UR37, PT ;  /* 0x00000025b8007c0c */ /* 0x000fe4000bfa6270 */
[----:B------:R-:W-:Y:S02]  /*11870*/  FSEL R50, R50, -INF , P2 ;  /* 0xff80000032327808 */ /* 0x000fe40001000000 */
[----:B------:R-:W-:Y:S01]  /*11880*/  ISETP.GE.U32.AND P3, PT, R3, R182, PT ;  /* 0x000000b60300720c */ /* 0x000fe20003f66070 */
[----:B------:R-:W-:Y:S01]  /*11890*/  VIADD R182, R2, 0x37 ;  /* 0x0000003702b67836 */ /* 0x000fe20000000000 */
[----:B------:R-:W-:-:S02]  /*118a0*/  FSEL R63, R63, -INF , !P6 ;  /* 0xff8000003f3f7808 */ /* 0x000fc40007000000 */
[----:B------:R-:W-:Y:S02]  /*118b0*/  ISETP.GE.AND P2, PT, R185, UR37, PT ;  /* 0x00000025b9007c0c */ /* 0x000fe4000bf46270 */
[----:B------:R-:W-:Y:S02]  /*118c0*/  ISETP.GE.AND P6, PT, R188, UR37, PT ;  /* 0x00000025bc007c0c */ /* 0x000fe4000bfc6270 */
[----:B------:R-:W-:Y:S02]  /*118d0*/  FSEL R46, R163, -INF , P4 ;  /* 0xff800000a32e7808 */ /* 0x000fe40002000000 */
[----:B------:R-:W-:Y:S02]  /*118e0*/  FSEL R83, R83, -INF , !P5 ;  /* 0xff80000053537808 */ /* 0x000fe40006800000 */
[C---:B------:R-:W-:Y:S01]  /*118f0*/  ISETP.GE.U32.AND P4, PT, R3.reuse, R5, PT ;  /* 0x000000050300720c */ /* 0x040fe20003f86070 */
[C---:B------:R-:W-:Y:S01]  /*11900*/  VIADD R5, R2.reuse, 0x3f ;  /* 0x0000003f02057836 */ /* 0x040fe20000000000 */
[----:B------:R-:W-:Y:S01]  /*11910*/  ISETP.GE.U32.AND P5, PT, R3, R180, PT ;  /* 0x000000b40300720c */ /* 0x000fe20003fa6070 */
[----:B------:R-:W-:Y:S01]  /*11920*/  VIADD R180, R2, 0x53 ;  /* 0x0000005302b47836 */ /* 0x000fe20000000000 */
[----:B------:R-:W-:-:S02]  /*11930*/  FSEL R27, R27, -INF , !P2 ;  /* 0xff8000001b1b7808 */ /* 0x000fc40005000000 */
        /* <DEDUP_REMOVED lines=8> */
[----:B------:R-:W-:Y:S02]  /*119c0*/  ISETP.GE.AND P2, PT, R180, UR37, PT ;  /* 0x00000025b4007c0c */ /* 0x000fe4000bf46270 */
[----:B------:R-:W-:Y:S02]  /*119d0*/  ISETP.GE.AND P6, PT, R5, UR37, PT ;  /* 0x0000002505007c0c */ /* 0x000fe4000bfc6270 */
[----:B------:R-:W-:Y:S02]  /*119e0*/  FSEL R163, R43, -INF , !P2 ;  /* 0xff8000002ba37808 */ /* 0x000fe40005000000 */
[----:B------:R-:W-:Y:S02]  /*119f0*/  FSEL R87, R87, -INF , !P6 ;  /* 0xff80000057577808 */ /* 0x000fe40007000000 */
[----:B------:R-:W-:-:S02]  /*11a00*/  FSEL R133, R153, -INF , P1 ;  /* 0xff80000099857808 */ /* 0x000fc40000800000 */
[----:B------:R-:W-:Y:S02]  /*11a10*/  FSEL R148, R151, -INF , P0 ;  /* 0xff80000097947808 */ /* 0x000fe40000000000 */
[----:B------:R-:W-:Y:S02]  /*11a20*/  ISETP.GE.AND P2, PT, R178, UR37, PT ;  /* 0x00000025b2007c0c */ /* 0x000fe4000bf46270 */
[C---:B------:R-:W-:Y:S02]  /*11a30*/  ISETP.GE.U32.AND P1, PT, R3.reuse, R172, PT ;  /* 0x000000ac0300720c */ /* 0x040fe40003f26070 */
[----:B------:R-:W-:Y:S02]  /*11a40*/  ISETP.GE.U32.AND P0, PT, R3, R170, PT ;  /* 0x000000aa0300720c */ /* 0x000fe40003f06070 */
[----:B------:R-:W-:Y:S02]  /*11a50*/  ISETP.GE.AND P6, PT, R183, UR37, PT ;  /* 0x00000025b7007c0c */ /* 0x000fe4000bfc6270 */
[----:B------:R-:W-:-:S02]  /*11a60*/  FSEL R52, R52, -INF , P3 ;  /* 0xff80000034347808 */ /* 0x000fc40001800000 */
[----:B------:R-:W-:Y:S02]  /*11a70*/  ISETP.GE.U32.AND P3, PT, R3, R168, PT ;  /* 0x000000a80300720c */ /* 0x000fe40003f66070 */
[----:B------:R-:W-:Y:S02]  /*11a80*/  FSEL R144, R121, -INF , P4 ;  /* 0xff80000079907808 */ /* 0x000fe40002000000 */
[----:B------:R-:W-:Y:S02]  /*11a90*/  FSEL R53, R53, -INF , P5 ;  /* 0xff80000035357808 */ /* 0x000fe40002800000 */
[----:B------:R-:W-:Y:S02]  /*11aa0*/  FSEL R121, R51, -INF , !P2 ;  /* 0xff80000033797808 */ /* 0x000fe40005000000 */
[----:B------:R-:W-:Y:S02]  /*11ab0*/  ISETP.GE.U32.AND P5, PT, R3, R166, PT ;  /* 0x000000a60300720c */ /* 0x000fe40003fa6070 */
[----:B------:R-:W-:-:S02]  /*11ac0*/  FSEL R31, R31, -INF , !P6 ;  /* 0xff8000001f1f7808 */ /* 0x000fc40007000000 */
[----:B------:R-:W-:Y:S02]  /*11ad0*/  FSEL R51, R125, -INF , P1 ;  /* 0xff8000007d337808 */ /* 0x000fe40000800000 */
[----:B------:R-:W-:Y:S02]  /*11ae0*/  FSEL R172, R126, -INF , P0 ;  /* 0xff8000007eac7808 */ /* 0x000fe40000000000 */
[----:B------:R-:W-:Y:S02]  /*11af0*/  ISETP.GE.U32.AND P4, PT, R3, R164, PT ;  /* 0x000000a40300720c */ /* 0x000fe40003f86070 */
[----:B------:R-:W-:Y:S02]  /*11b00*/  ISETP.GE.AND P6, PT, R165, UR37, PT ;  /* 0x00000025a5007c0c */ /* 0x000fe4000bfc6270 */
[C---:B------:R-:W-:Y:S02]  /*11b10*/  ISETP.GE.U32.AND P2, PT, R3.reuse, R162, PT ;  /* 0x000000a20300720c */ /* 0x040fe40003f46070 */
[----:B------:R-:W-:-:S02]  /*11b20*/  ISETP.GE.U32.AND P1, PT, R3, R158, PT ;  /* 0x0000009e0300720c */ /* 0x000fc40003f26070 */
[C---:B------:R-:W-:Y:S02]  /*11b30*/  ISETP.GE.U32.AND P0, PT, R3.reuse, R156, PT ;  /* 0x0000009c0300720c */ /* 0x040fe40003f06070 */
[----:B------:R-:W-:Y:S02]  /*11b40*/  FSEL R158, R128, -INF , P3 ;  /* 0xff800000809e7808 */ /* 0x000fe40001800000 */
[----:B------:R-:W-:Y:S02]  /*11b50*/  ISETP.GE.U32.AND P3, PT, R3, R154, PT ;  /* 0x0000009a0300720c */ /* 0x000fe40003f66070 */
[----:B------:R-:W-:Y:S02]  /*11b60*/  FSEL R159, R129, -INF , P5 ;  /* 0xff800000819f7808 */ /* 0x000fe40002800000 */
[----:B------:R-:W-:Y:S02]  /*11b70*/  FSEL R39, R39, -INF , !P6 ;  /* 0xff80000027277808 */ /* 0x000fe40007000000 */
[----:B------:R-:W-:-:S02]  /*11b80*/  ISETP.GE.U32.AND P5, PT, R3, R152, PT ;  /* 0x000000980300720c */ /* 0x000fc40003fa6070 */
[----:B------:R-:W-:Y:S02]  /*11b90*/  FSEL R170, R130, -INF , P4 ;  /* 0xff80000082aa7808 */ /* 0x000fe40002000000 */
[----:B------:R-:W-:Y:S02]  /*11ba0*/  FSEL R156, R117, -INF , P2 ;  /* 0xff800000759c7808 */ /* 0x000fe40001000000 */
[----:B------:R-:W-:Y:S02]  /*11bb0*/  FSEL R168, R134, -INF , P0 ;  /* 0xff80000086a87808 */ /* 0x000fe40000000000 */
[----:B------:R-:W-:Y:S02]  /*11bc0*/  ISETP.GE.AND P6, PT, R176, UR37, PT ;  /* 0x00000025b0007c0c */ /* 0x000fe4000bfc6270 */
[C---:B------:R-:W-:Y:S02]  /*11bd0*/  ISETP.GE.U32.AND P4, PT, R3.reuse, R118, PT ;  /* 0x000000760300720c */ /* 0x040fe40003f86070 */
[----:B------:R-:W-:-:S02]  /*11be0*/  ISETP.GE.U32.AND P2, PT, R3, R20, PT ;  /* 0x000000140300720c */ /* 0x000fc40003f46070 */
[----:B------:R-:W-:Y:S02]  /*11bf0*/  FSEL R157, R157, -INF , P1 ;  /* 0xff8000009d9d7808 */ /* 0x000fe40000800000 */
[C---:B------:R-:W-:Y:S02]  /*11c00*/  ISETP.GE.U32.AND P0, PT, R3.reuse, R14, PT ;  /* 0x0000000e0300720c */ /* 0x040fe40003f06070 */
[C---:B------:R-:W-:Y:S02]  /*11c10*/  ISETP.GE.U32.AND P1, PT, R3.reuse, R18, PT ;  /* 0x000000120300720c */ /* 0x040fe40003f26070 */
[----:B------:R-:W-:Y:S02]  /*11c20*/  FSEL R154, R136, -INF , P3 ;  /* 0xff800000889a7808 */ /* 0x000fe40001800000 */
[----:B------:R-:W-:Y:S02]  /*11c30*/  ISETP.GE.U32.AND P3, PT, R3, R12, PT ;  /* 0x0000000c0300720c */ /* 0x000fe40003f66070 */
[----:B------:R-:W-:-:S02]  /*11c40*/  FSEL R155, R137, -INF , P5 ;  /* 0xff800000899b7808 */ /* 0x000fc40002800000 */
[----:B------:R-:W-:Y:S02]  /*11c50*/  FSEL R43, R47, -INF , !P6 ;  /* 0xff8000002f2b7808 */ /* 0x000fe40007000000 */
[----:B------:R-:W-:Y:S02]  /*11c60*/  ISETP.GE.U32.AND P5, PT, R3, R10, PT ;  /* 0x0000000a0300720c */ /* 0x000fe40003fa6070 */
[----:B------:R-:W-:Y:S02]  /*11c70*/  FSEL R166, R138, -INF , P4 ;  /* 0xff8000008aa67808 */ /* 0x000fe40002000000 */
[----:B------:R-:W-:Y:S02]  /*11c80*/  FSEL R152, R21, -INF , P2 ;  /* 0xff80000015987808 */ /* 0x000fe40001000000 */
[----:B------:R-:W-:Y:S02]  /*11c90*/  FSEL R164, R142, -INF , P0 ;  /* 0xff8000008ea47808 */ /* 0x000fe40000000000 */
[----:B------:R-:W-:-:S02]  /*11ca0*/  ISETP.GE.AND P6, PT, R179, UR37, PT ;  /* 0x00000025b3007c0c */ /* 0x000fc4000bfc6270 */
[C---:B------:R-:W-:Y:S02]  /*11cb0*/  ISETP.GE.U32.AND P4, PT, R3.reuse, R8, PT ;  /* 0x000000080300720c */ /* 0x040fe40003f86070 */
[----:B------:R-:W-:Y:S02]  /*11cc0*/  ISETP.GE.U32.AND P2, PT, R3, R6, PT ;  /* 0x000000060300720c */ /* 0x000fe40003f46070 */
[----:B------:R-:W-:Y:S02]  /*11cd0*/  FSEL R153, R141, -INF , P1 ;  /* 0xff8000008d997808 */ /* 0x000fe40000800000 */
[C---:B------:R-:W-:Y:S01]  /*11ce0*/  ISETP.GE.U32.AND P0, PT, R3.reuse, R0, PT ;  /* 0x000000000300720c */ /* 0x040fe20003f06070 */
[C---:B------:R-:W-:Y:S01]  /*11cf0*/  VIADD R0, R2.reuse, 0x67 ;  /* 0x0000006702007836 */ /* 0x040fe20000000000 */
[----:B------:R-:W-:Y:S01]  /*11d00*/  ISETP.GE.U32.AND P1, PT, R3, R4, PT ;  /* 0x000000040300720c */ /* 0x000fe20003f26070 */
[----:B------:R-:W-:Y:S01]  /*11d10*/  VIADD R4, R2, 0x63 ;  /* 0x0000006302047836 */ /* 0x000fe20000000000 */
[----:B------:R-:W-:-:S02]  /*11d20*/  FSEL R150, R15, -INF , P3 ;  /* 0xff8000000f967808 */ /* 0x000fc40001800000 */
[----:B------:R-:W-:Y:S02]  /*11d30*/  ISETP.GE.U32.AND P3, PT, R3, R177, PT ;  /* 0x000000b10300720c */ /* 0x000fe40003f66070 */
[----:B------:R-:W-:Y:S02]  /*11d40*/  FSEL R151, R145, -INF , P5 ;  /* 0xff80000091977808 */ /* 0x000fe40002800000 */
[----:B------:R-:W-:Y:S02]  /*11d50*/  FSEL R167, R55, -INF , !P6 ;  /* 0xff80000037a77808 */ /* 0x000fe40007000000 */
[----:B------:R-:W-:Y:S02]  /*11d60*/  ISETP.GE.U32.AND P5, PT, R3, R175, PT ;  /* 0x000000af0300720c */ /* 0x000fe40003fa6070 */
[----:B------:R-:W-:Y:S02]  /*11d70*/  FSEL R162, R146, -INF , P4 ;  /* 0xff80000092a27808 */ /* 0x000fe40002000000 */
[----:B------:R-:W-:-:S02]  /*11d80*/  FSEL R54, R54, -INF , P2 ;  /* 0xff80000036367808 */ /* 0x000fc40001000000 */
[----:B------:R-:W-:Y:S02]  /*11d90*/  FSEL R18, R13, -INF , P0 ;  /* 0xff8000000d127808 */ /* 0x000fe40000000000 */
[C---:B------:R-:W-:Y:S02]  /*11da0*/  ISETP.GE.U32.AND P4, PT, R3.reuse, R173, PT ;  /* 0x000000ad0300720c */ /* 0x040fe40003f86070 */
[----:B------:R-:W-:Y:S02]  /*11db0*/  ISETP.GE.U32.AND P2, PT, R3, R2, PT ;  /* 0x000000020300720c */ /* 0x000fe40003f46070 */
[----:B------:R-:W-:Y:S02]  /*11dc0*/  FSEL R55, R149, -INF , P1 ;  /* 0xff80000095377808 */ /* 0x000fe40000800000 */
[C---:B------:R-:W-:Y:S02]  /*11dd0*/  ISETP.GE.U32.AND P0, PT, R3.reuse, R124, PT ;  /* 0x0000007c0300720c */ /* 0x040fe40003f06070 */
[----:B------:R-:W-:-:S02]  /*11de0*/  ISETP.GT.U32.AND P1, PT, R3, R2, PT ;  /* 0x000000020300720c */ /* 0x000fc40003f24070 */
[----:B------:R-:W-:Y:S02]  /*11df0*/  FSEL R91, R91, -INF , P3 ;  /* 0xff8000005b5b7808 */ /* 0x000fe40001800000 */
[----:B------:R-:W-:Y:S02]  /*11e00*/  ISETP.GE.U32.AND P3, PT, R3, R95, PT ;  /* 0x0000005f0300720c */ /* 0x000fe40003f66070 */
[----:B------:R-:W-:Y:S02]  /*11e10*/  FSEL R95, R169, -INF , P5 ;  /* 0xff800000a95f7808 */ /* 0x000fe40002800000 */
[----:B------:R-:W-:Y:S02]  /*11e20*/  FSEL R88, R88, -INF , P2 ;  /* 0xff80000058587808 */ /* 0x000fe40001000000 */
[----:B------:R-:W-:Y:S02]  /*11e30*/  ISETP.GE.U32.AND P5, PT, R3, R171, PT ;  /* 0x000000ab0300720c */ /* 0x000fe40003fa6070 */
[----:B------:R-:W-:-:S02]  /*11e40*/  FSEL R99, R99, -INF , P4 ;  /* 0xff80000063637808 */ /* 0x000fc40002000000 */
[----:B------:R-:W-:Y:S02]  /*11e50*/  FSEL R103, R103, -INF , P0 ;  /* 0xff80000067677808 */ /* 0x000fe40000000000 */
[----:B------:R-:W-:Y:S02]  /*11e60*/  ISETP.GE.U32.AND P2, PT, R3, R120, PT ;  /* 0x000000780300720c */ /* 0x000fe40003f46070 */
[----:B------:R-:W-:Y:S02]  /*11e70*/  FSEL R89, R89, -INF , P1 ;  /* 0xff80000059597808 */ /* 0x000fe40000800000 */
[C---:B------:R-:W-:Y:S02]  /*11e80*/  ISETP.GE.U32.AND P4, PT, R3.reuse, R11, PT ;  /* 0x0000000b0300720c */ /* 0x040fe40003f86070 */
[C---:B------:R-:W-:Y:S02]  /*11e90*/  ISETP.GE.U32.AND P0, PT, R3.reuse, R9, PT ;  /* 0x000000090300720c */ /* 0x040fe40003f06070 */
[----:B------:R-:W-:-:S02]  /*11ea0*/  ISETP.GE.U32.AND P1, PT, R3, R122, PT ;  /* 0x0000007a0300720c */ /* 0x000fc40003f26070 */
[----:B------:R-:W-:Y:S02]  /*11eb0*/  FSEL R115, R115, -INF , P3 ;  /* 0xff80000073737808 */ /* 0x000fe40001800000 */
[----:B------:R-:W-:Y:S02]  /*11ec0*/  FSEL R117, R119, -INF , P5 ;  /* 0xff80000077757808 */ /* 0x000fe40002800000 */
[----:B------:R-:W-:Y:S02]  /*11ed0*/  FSEL R107, R107, -INF , P2 ;  /* 0xff8000006b6b7808 */ /* 0x000fe40001000000 */
[C---:B------:R-:W-:Y:S02]  /*11ee0*/  ISETP.GE.U32.AND P3, PT, R3.reuse, R186, PT ;  /* 0x000000ba0300720c */ /* 0x040fe40003f66070 */
        /* <DEDUP_REMOVED lines=23> */
[----:B------:R-:W-:Y:S02]  /*12060*/  ISETP.GE.AND P3, PT, R4, UR37, PT ;  /* 0x0000002504007c0c */ /* 0x000fe4000bf66270 */
[----:B------:R-:W-:Y:S01]  /*12070*/  ISETP.GE.U32.AND P5, PT, R3, R4, PT ;  /* 0x000000040300720c */ /* 0x000fe20003fa6070 */
[----:B------:R-:W-:Y:S01]  /*12080*/  VIADD R4, R2, 0x6b ;  /* 0x0000006b02047836 */ /* 0x000fe20000000000 */
[----:B------:R-:W-:-:S02]  /*12090*/  FSEL R47, R163, -INF , P4 ;  /* 0xff800000a32f7808 */ /* 0x000fc40002000000 */
[----:B------:R-:W-:Y:S02]  /*120a0*/  FSEL R43, R43, -INF , P0 ;  /* 0xff8000002b2b7808 */ /* 0x000fe40000000000 */
[----:B------:R-:W-:Y:S02]  /*120b0*/  ISETP.GE.U32.AND P2, PT, R3, R178, PT ;  /* 0x000000b20300720c */ /* 0x000fe40003f46070 */
[----:B------:R-:W-:Y:S02]  /*120c0*/  FSEL R31, R31, -INF , P1 ;  /* 0xff8000001f1f7808 */ /* 0x000fe40000800000 */
[----:B------:R-:W-:Y:S02]  /*120d0*/  ISETP.GE.AND P4, PT, R0, UR37, PT ;  /* 0x0000002500007c0c */ /* 0x000fe4000bf86270 */
[C---:B------:R-:W-:Y:S01]  /*120e0*/  ISETP.GE.U32.AND P0, PT, R3.reuse, R0, PT ;  /* 0x000000000300720c */ /* 0x040fe20003f06070 */
[----:B------:R-:W-:Y:S01]  /*120f0*/  VIADD R0, R2, 0x6f ;  /* 0x0000006f02007836 */ /* 0x000fe20000000000 */
[----:B------:R-:W-:-:S02]  /*12100*/  ISETP.GE.U32.AND P1, PT, R3, R179, PT ;  /* 0x000000b30300720c */ /* 0x000fc40003f26070 */
        /* <DEDUP_REMOVED lines=15> */
[----:B------:R-:W-:Y:S02]  /*12200*/  ISETP.GE.AND P2, PT, R0, UR37, PT ;  /* 0x0000002500007c0c */ /* 0x000fe4000bf46270 */
[----:B------:R-:W-:Y:S02]  /*12210*/  FSEL R135, R135, -INF , !P1 ;  /* 0xff80000087877808 */ /* 0x000fe40004800000 */
[----:B------:R-:W-:Y:S02]  /*12220*/  FSEL R139, R139, -INF , !P5 ;  /* 0xff8000008b8b7808 */ /* 0x000fe40006800000 */
[----:B------:R-:W-:Y:S02]  /*12230*/  FSEL R143, R143, -INF , !P2 ;  /* 0xff8000008f8f7808 */ /* 0x000fe40005000000 */
[----:B------:R-:W-:Y:S02]  /*12240*/  ISETP.GE.AND P1, PT, R4, UR37, PT ;  /* 0x0000002504007c0c */ /* 0x000fe4000bf26270 */
[----:B------:R-:W-:-:S02]  /*12250*/  ISETP.GE.U32.AND P5, PT, R3, R0, PT ;  /* 0x000000000300720c */ /* 0x000fc40003fa6070 */
[----:B------:R-:W-:Y:S02]  /*12260*/  ISETP.GE.U32.AND P2, PT, R3, R4, PT ;  /* 0x000000040300720c */ /* 0x000fe40003f46070 */
[C---:B------:R-:W-:Y:S02]  /*12270*/  FMNMX3 R5, R17.reuse, R88, R22, !PT ;  /* 0x0000005811057276 */ /* 0x040fe40007800016 */
[C---:B------:R-:W-:Y:S02]  /*12280*/  FMNMX3 R4, R17.reuse, R89, R23, !PT ;  /* 0x0000005911047276 */ /* 0x040fe40007800017 */
        /* <DEDUP_REMOVED lines=45> */
[----:B------:R-:W-:Y:S02]  /*12560*/  FSEL R173, R127, -INF , P0 ;  /* 0xff8000007fad7808 */ /* 0x000fe40000000000 */
[----:B------:R-:W-:Y:S02]  /*12570*/  FMNMX3 R0, R0, R141, R149, !PT ;  /* 0x0000008d00007276 */ /* 0x000fe40007800095 */
[----:B------:R-:W-:Y:S02]  /*12580*/  FMNMX3 R5, R5, R52, R50, !PT ;  /* 0x0000003405057276 */ /* 0x000fe40007800032 */
[----:B------:R-:W-:Y:S02]  /*12590*/  FMNMX3 R4, R4, R53, R51, !PT ;  /* 0x0000003504047276 */ /* 0x000fe40007800033 */
[----:B------:R-:W-:Y:S02]  /*125a0*/  FMNMX3 R3, R3, R144, R172, !PT ;  /* 0x0000009003037276 */ /* 0x000fe400078000ac */
[----:B------:R-:W-:-:S02]  /*125b0*/  FSEL R171, R131, -INF , P6 ;  /* 0xff80000083ab7808 */ /* 0x000fc40003000000 */
[----:B------:R-:W-:Y:S02]  /*125c0*/  FSEL R169, R135, -INF , P3 ;  /* 0xff80000087a97808 */ /* 0x000fe40001800000 */
[----:B------:R-:W-:Y:S02]  /*125d0*/  FMNMX3 R0, R0, R145, R173, !PT ;  /* 0x0000009100007276 */ /* 0x000fe400078000ad */
[----:B------:R-:W-:Y:S02]  /*125e0*/  FMNMX3 R5, R5, R158, R156, !PT ;  /* 0x0000009e05057276 */ /* 0x000fe4000780009c */
[----:B------:R-:W-:Y:S02]  /*125f0*/  FMNMX3 R4, R4, R159, R157, !PT ;  /* 0x0000009f04047276 */ /* 0x000fe4000780009d */
[----:B------:R-:W-:Y:S02]  /*12600*/  FMNMX3 R3, R3, R170, R168, !PT ;  /* 0x000000aa03037276 */ /* 0x000fe400078000a8 */
[----:B------:R-:W-:-:S02]  /*12610*/  FSEL R147, R147, -INF , !P1 ;  /* 0xff80000093937808 */ /* 0x000fc40004800000 */
[----:B------:R-:W-:Y:S02]  /*12620*/  FSEL R167, R139, -INF , P4 ;  /* 0xff8000008ba77808 */ /* 0x000fe40002000000 */
[----:B------:R-:W-:Y:S02]  /*12630*/  FSEL R165, R143, -INF , P5 ;  /* 0xff8000008fa57808 */ /* 0x000fe40002800000 */
        /* <DEDUP_REMOVED lines=9> */
[----:B------:R-:W-:-:S02]  /*126d0*/  FMNMX3 R0, R0, R163, R19, !PT ;  /* 0x000000a300007276 */ /* 0x000fc40007800013 */
[----:B------:R-:W-:Y:S02]  /*126e0*/  FMNMX3 R3, R5, R4, R3, !PT ;  /* 0x0000000405037276 */ /* 0x000fe40007800003 */
[----:B------:R-:W-:Y:S02]  /*126f0*/  ISETP.NE.AND P0, PT, R161, R174, PT ;  /* 0x000000aea100720c */ /* 0x000fe40003f05270 */
[----:B------:R-:W-:-:S04]  /*12700*/  FMNMX R187, R0, R3, !PT ;  /* 0x0000000300bb7209 */ /* 0x000fc80007800000 */
[C---:B------:R-:W-:Y:S01]  /*12710*/  FSETP.NEU.AND P1, PT, R187.reuse, -INF , PT ;  /* 0xff800000bb00780b */ /* 0x040fe20003f2d000 */
[----:B------:R1:W-:Y:S03]  /*12720*/  STL [R1+0x6c], R187 ;  /* 0x00006cbb01007387 */ /* 0x0003e60000100800 */
[----:B------:R-:W-:-:S03]  /*12730*/  FSEL R119, R187, RZ, P1 ;  /* 0x000000ffbb777208 */ /* 0x000fc60000800000 */
        /* <DEDUP_REMOVED lines=17> */
.L_x_252:
[----:B------:R-:W-:Y:S05]  /*12850*/  WARPSYNC.ALL ;  /* 0x0000000000007948 */ /* 0x000fea0003800000 */
[----:B------:R-:W-:Y:S01]  /*12860*/  R2UR UR4, R160 ;  /* 0x00000000a00472ca */ /* 0x000fe200000e0000 */
[----:B------:R-:W-:Y:S01]  /*12870*/  IMAD.MOV.U32 R118, RZ, RZ, R17 ;  /* 0x000000ffff767224 */ /* 0x000fe200078e0011 */
[----:B------:R-:W-:-:S11]  /*12880*/  ISETP.NE.AND P0, PT, RZ, UR46, PT ;  /* 0x0000002eff007c0c */ /* 0x000fd6000bf05270 */
[----:B------:R3:W-:Y:S02]  /*12890*/  STTM.x2 tmem[UR4], R118 ;  /* 0x00000076000079ed */ /* 0x0007e400080c0004 */
[----:B------:R-:W-:Y:S05]  /*128a0*/  @P0 BRA `(.L_x_253) ;  /* 0x0000000000040947 */ /* 0x000fea0003800000 */
[----:B------:R-:W-:Y:S05]  /*128b0*/  BPT.TRAP 0x1 ;  /* 0x000000040000795c */ /* 0x000fea0000300000 */
.L_x_253:
[----:B------:R-:W-:Y:S01]  /*128c0*/  UISETP.NE.AND UP0, UPT, UR55, URZ, UPT ;  /* 0x000000ff3700728c */ /* 0x000fe2000bf05270 */
[----:B------:R-:W-:Y:S01]  /*128d0*/  MOV R3, UR54 ;  /* 0x0000003600037c02 */ /* 0x000fe20008000f00 */
[----:B------:R-:W-:Y:S01]  /*128e0*/  UIADD3 UR4, UPT, UPT, UR38, 0xa080, URZ ;  /* 0x0000a08026047890 */ /* 0x000fe2000fffe0ff */
[----:B------:R-:W-:Y:S02]  /*128f0*/  MOV R4, UR45 ;  /* 0x0000002d00047c02 */ /* 0x000fe40008000f00 */
[----:B------:R-:W-:Y:S02]  /*12900*/  SHF.L.U32 R3, R3, 0x1f, RZ ;  /* 0x0000001f03037819 */ /* 0x000fe400000006ff */
[----:B------:R-:W-:-:S04]  /*12910*/  FSETP.NEU.AND P0, PT, R187, -INF , PT ;  /* 0xff800000bb00780b */ /* 0x000fc80003f0d000 */
[----:B------:R-:W-:Y:S01]  /*12920*/  @UP0 UIADD3 UR4, UPT, UPT, UR38, 0xa070, URZ ;  /* 0x0000a07026040890 */ /* 0x000fe2000fffe0ff */
[----:B------:R-:W-:Y:S01]  /*12930*/  FSEL R0, R187, RZ, P0 ;  /* 0x000000ffbb007208 */ /* 0x000fe20000000000 */
[----:B------:R-:W-:-:S04]  /*12940*/  USEL UR38, UR52, UR49, UP0 ;  /* 0x0000003134267287 */ /* 0x000fc80008000000 */
[----:B------:R-:W-:Y:S01]  /*12950*/  FMUL R0, R0, -UR36 ;  /* 0x8000002400007c20 */ /* 0x000fe20008400000 */
[----:B------:R-:W-:Y:S02]  /*12960*/  ULOP3.LUT UR38, UR38, 0x1, URZ, 0x3c, !UPT ;  /* 0x0000000126267892 */ /* 0x000fe4000f8e3cff */
[----:B------:R-:W-:Y:S01]  /*12970*/  SYNCS.ARRIVE.TRANS64.A1T0 RZ, [UR4], RZ ;  /* 0x000000ffffff79a7 */ /* 0x000fe20008100004 */
[--C-:B------:R-:W-:Y:S02]  /*12980*/  FFMA2 R88, R88.F32x2.HI_LO, UR36.F32, R0.reuse.F32 ;  /* 0x0000002458587c49 */ /* 0x100fe40009200000 */
[--C-:B------:R-:W-:Y:S02]  /*12990*/  FFMA2 R90, R90.F32x2.HI_LO, UR36.F32, R0.reuse.F32 ;  /* 0x000000245a5a7c49 */ /* 0x100fe40009200000 */
[--C-:B------:R-:W-:Y:S01]  /*129a0*/  FFMA2 R22, R22.F32x2.HI_LO, UR36.F32, R0.reuse.F32 ;  /* 0x0000002416167c49 */ /* 0x100fe20009200000 */
[----:B------:R-:W-:Y:S01]  /*129b0*/  FSETP.GEU.AND P4, PT, R88, -126, PT ;  /* 0xc2fc00005800780b */ /* 0x000fe20003f8e000 */
[----:B------:R-:W-:Y:S01]  /*129c0*/  FFMA2 R6, R94.F32x2.HI_LO, UR36.F32, R0.F32 ;  /* 0x000000245e067c49 */ /* 0x000fe20009200000 */
[----:B------:R-:W4:Y:S01]  /*129d0*/  SYNCS.PHASECHK.TRANS64.TRYWAIT P5, [R4+UR42+0xa0d0], R3 ;  /* 0x00a0d003040075a7 */ /* 0x000f2200080a112a */
[----:B------:R-:W-:-:S02]  /*129e0*/  FSETP.GEU.AND P3, PT, R89, -126, PT ;  /* 0xc2fc00005900780b */ /* 0x000fc40003f6e000 */
[----:B------:R-:W-:Y:S02]  /*129f0*/  FSETP.GEU.AND P2, PT, R90, -126, PT ;  /* 0xc2fc00005a00780b */ /* 0x000fe40003f4e000 */
[----:B------:R-:W-:Y:S02]  /*12a00*/  FSETP.GEU.AND P1, PT, R91, -126, PT ;  /* 0xc2fc00005b00780b */ /* 0x000fe40003f2e000 */
[----:B------:R-:W-:Y:S02]  /*12a10*/  FSETP.GEU.AND P0, PT, R22, -126, PT ;  /* 0xc2fc00001600780b */ /* 0x000fe40003f0e000 */
[----:B------:R-:W-:Y:S02]  /*12a20*/  FSETP.GEU.AND P6, PT, R23, -126, PT ;  /* 0xc2fc00001700780b */ /* 0x000fe40003fce000 */
[----:B------:R-:W-:-:S03]  /*12a30*/  @!P4 FMUL R88, R88, 0.5 ;  /* 0x3f0000005858c820 */ /* 0x000fc60000400000 */
[----:B------:R-:W-:Y:S02]  /*12a40*/  @!P3 FMUL R89, R89, 0.5 ;  /* 0x3f0000005959b820 */ /* 0x000fe40000400000 */
[----:B------:R-:W-:Y:S01]  /*12a50*/  @!P2 FMUL R90, R90, 0.5 ;  /* 0x3f0000005a5aa820 */ /* 0x000fe20000400000 */
[----:B------:R-:W1:Y:S01]  /*12a60*/  MUFU.EX2 R88, R88 ;  /* 0x0000005800587308 */ /* 0x000e620000000800 */
[----:B------:R-:W-:-:S07]  /*12a70*/  @!P1 FMUL R91, R91, 0.5 ;  /* 0x3f0000005b5b9820 */ /* 0x000fce0000400000 */
[----:B------:R-:W1:Y:S08]  /*12a80*/  MUFU.EX2 R89, R89 ;  /* 0x0000005900597308 */ /* 0x000e700000000800 */
[----:B------:R-:W1:Y:S08]  /*12a90*/  MUFU.EX2 R90, R90 ;  /* 0x0000005a005a7308 */ /* 0x000e700000000800 */
[----:B------:R-:W1:Y:S02]  /*12aa0*/  MUFU.EX2 R91, R91 ;  /* 0x0000005b005b7308 */ /* 0x000e640000000800 */
[----:B-1--4-:R-:W-:Y:S05]  /*12ab0*/  @!P5 BRA `(.L_x_254) ;  /* 0x0000006c0028d947 */ /* 0x012fea0003800000 */
.L_x_414:
[--C-:B------:R-:W-:Y:S01]  /*12ac0*/  FFMA2 R94, R92.F32x2.HI_LO, UR36.F32, R0.reuse.F32 ;  /* 0x000000245c5e7c49 */ /* 0x100fe20009200000 */
[----:B------:R-:W-:Y:S01]  /*12ad0*/  FSETP.GEU.AND P5, PT, R6, -126, PT ;  /* 0xc2fc00000600780b */ /* 0x000fe20003fae000 */
[----:B------:R-:W-:Y:S01]  /*12ae0*/  @!P2 FMUL R90, R90, R90 ;  /* 0x0000005a5a5aa220 */ /* 0x000fe20000400000 */
[----:B------:R-:W-:Y:S01]  /*12af0*/  @!P0 FMUL R22, R22, 0.5 ;  /* 0x3f00000016168820 */ /* 0x000fe20000400000 */
[----:B------:R-:W-:Y:S01]  /*12b00*/  @!P3 FMUL R89, R89, R89 ;  /* 0x000000595959b220 */ /* 0x000fe20000400000 */
[----:B------:R-:W-:Y:S01]  /*12b10*/  FSETP.GEU.AND P2, PT, R95, -126, PT ;  /* 0xc2fc00005f00780b */ /* 0x000fe20003f4e000 */
[--C-:B-1----:R-:W-:Y:S01]  /*12b20*/  FFMA2 R4, R98.F32x2.HI_LO, UR36.F32, R0.reuse.F32 ;  /* 0x0000002462047c49 */ /* 0x102fe20009200000 */
[----:B------:R-:W-:Y:S01]  /*12b30*/  FSETP.GEU.AND P3, PT, R94, -126, PT ;  /* 0xc2fc00005e00780b */ /* 0x000fe20003f6e000 */
[----:B------:R-:W-:Y:S01]  /*12b40*/  @!P4 FMUL R88, R88, R88 ;  /* 0x000000585858c220 */ /* 0x000fe20000400000 */
[----:B------:R-:W-:Y:S01]  /*12b50*/  FSETP.GEU.AND P4, PT, R7, -126, PT ;  /* 0xc2fc00000700780b */ /* 0x000fe20003f8e000 */
[----:B------:R-:W1:Y:S01]  /*12b60*/  MUFU.EX2 R22, R22 ;  /* 0x0000001600167308 */ /* 0x000e620000000800 */
[----:B------:R-:W-:Y:S01]  /*12b70*/  @!P1 FMUL R91, R91, R91 ;  /* 0x0000005b5b5b9220 */ /* 0x000fe20000400000 */
[----:B------:R-:W-:Y:S01]  /*12b80*/  FSETP.GEU.AND P1, PT, R4, -126, PT ;  /* 0xc2fc00000400780b */ /* 0x000fe20003f2e000 */
[--C-:B------:R-:W-:Y:S01]  /*12b90*/  FFMA2 R98, R96.F32x2.HI_LO, UR36.F32, R0.reuse.F32 ;  /* 0x0000002460627c49 */ /* 0x100fe20009200000 */
[----:B------:R-:W-:Y:S01]  /*12ba0*/  USHF.R.U32.HI UR4, URZ, 0x15, UR43 ;  /* 0x00000015ff047899 */ /* 0x000fe2000801162b */
[----:B------:R-:W-:Y:S01]  /*12bb0*/  @!P5 FMUL R6, R6, 0.5 ;  /* 0x3f0000000606d820 */ /* 0x000fe20000400000 */
[----:B------:R-:W-:Y:S01]  /*12bc0*/  @!P6 FMUL R23, R23, 0.5 ;  /* 0x3f0000001717e820 */ /* 0x000fe20000400000 */
[--C-:B------:R-:W-:Y:S01]  /*12bd0*/  FFMA2 R116, R116.F32x2.HI_LO, UR36.F32, R0.reuse.F32 ;  /* 0x0000002474747c49 */ /* 0x100fe20009200000 */
[----:B------:R-:W-:Y:S01]  /*12be0*/  UISETP.NE.AND UP0, UPT, UR55, URZ, UPT ;  /* 0x000000ff3700728c */ /* 0x000fe2000bf05270 */
[----:B------:R-:W-:Y:S01]  /*12bf0*/  @!P2 FMUL R95, R95, 0.5 ;  /* 0x3f0000005f5fa820 */ /* 0x000fe20000400000 */
[----:B------:R-:W-:Y:S01]  /*12c00*/  @!P3 FMUL R94, R94, 0.5 ;  /* 0x3f0000005e5eb820 */ /* 0x000fe20000400000 */
[----:B------:R-:W4:Y:S01]  /*12c10*/  MUFU.EX2 R92, R6 ;  /* 0x00000006005c7308 */ /* 0x000f220000000800 */
[----:B------:R-:W-:Y:S01]  /*12c20*/  @!P4 FMUL R7, R7, 0.5 ;  /* 0x3f0000000707c820 */ /* 0x000fe20000400000 */
[--C-:B------:R-:W-:Y:S01]  /*12c30*/  FFMA2 R56, R56.F32x2.HI_LO, UR36.F32, R0.reuse.F32 ;  /* 0x0000002438387c49 */ /* 0x100fe20009200000 */
[----:B------:R-:W-:Y:S01]  /*12c40*/  USEL UR52, UR38, UR52, UP0 ;  /* 0x0000003426347287 */ /* 0x000fe20008000000 */
[----:B------:R-:W-:Y:S01]  /*12c50*/  @!P1 FMUL R4, R4, 0.5 ;  /* 0x3f00000004049820 */ /* 0x000fe20000400000 */
[--C-:B------:R-:W-:Y:S01]  /*12c60*/  FFMA2 R60, R60.F32x2.HI_LO, UR36.F32, R0.reuse.F32 ;  /* 0x000000243c3c7c49 */ /* 0x100fe20009200000 */
[----:B------:R-:W-:Y:S01]  /*12c70*/  USEL UR49, UR49, UR38, UP0 ;  /* 0x0000002631317287 */ /* 0x000fe20008000000 */
[----:B-1----:R-:W-:Y:S01]  /*12c80*/  @!P0 FMUL R22, R22, R22 ;  /* 0x0000001616168220 */ /* 0x002fe20000400000 */
[----:B------:R-:W1:Y:S01]  /*12c90*/  MUFU.EX2 R95, R95 ;  /* 0x0000005f005f7308 */ /* 0x000e620000000800 */
[----:B------:R-:W-:Y:S01]  /*12ca0*/  FSETP.GEU.AND P0, PT, R5, -126, PT ;  /* 0xc2fc00000500780b */ /* 0x000fe20003f0e000 */
[----:B------:R-:W-:-:S02]  /*12cb0*/  FFMA2 R58, R58.F32x2.HI_LO, UR36.F32, R0.F32 ;  /* 0x000000243a3a7c49 */ /* 0x000fc40009200000 */
[--C-:B------:R-:W-:Y:S02]  /*12cc0*/  FFMA2 R62, R62.F32x2.HI_LO, UR36.F32, R0.reuse.F32 ;  /* 0x000000243e3e7c49 */ /* 0x100fe40009200000 */
[--C-:B------:R-:W-:Y:S02]  /*12cd0*/  FFMA2 R68, R68.F32x2.HI_LO, UR36.F32, R0.reuse.F32 ;  /* 0x0000002444447c49 */ /* 0x100fe40009200000 */
[----:B------:R5:W2:Y:S01]  /*12ce0*/  MUFU.EX2 R93, R7 ;  /* 0x00000007005d7308 */ /* 0x000aa20000000800 */
[----:B----4-:R-:W-:Y:S01]  /*12cf0*/  @!P5 FMUL R92, R92, R92 ;  /* 0x0000005c5c5cd220 */ /* 0x010fe20000400000 */
[----:B------:R-:W-:Y:S01]  /*12d00*/  FSETP.GEU.AND P5, PT, R99, -126, PT ;  /* 0xc2fc00006300780b */ /* 0x000fe20003fae000 */
[--C-:B------:R-:W-:Y:S02]  /*12d10*/  FFMA2 R66, R66.F32x2.HI_LO, UR36.F32, R0.reuse.F32 ;  /* 0x0000002442427c49 */ /* 0x100fe40009200000 */
[--C-:B------:R-:W-:Y:S02]  /*12d20*/  FFMA2 R64, R64.F32x2.HI_LO, UR36.F32, R0.reuse.F32 ;  /* 0x0000002440407c49 */ /* 0x100fe40009200000 */
[----:B------:R-:W-:Y:S01]  /*12d30*/  @!P0 FMUL R5, R5, 0.5 ;  /* 0x3f00000005058820 */ /* 0x000fe20000400000 */
[----:B------:R-:W4:Y:S01]  /*12d40*/  MUFU.EX2 R94, R94 ;  /* 0x0000005e005e7308 */ /* 0x000f220000000800 */
[----:B-1----:R-:W-:Y:S01]  /*12d50*/  @!P2 FMUL R95, R95, R95 ;  /* 0x0000005f5f5fa220 */ /* 0x002fe20000400000 */
[----:B------:R-:W-:-:S02]  /*12d60*/  FFMA2 R70, R70.F32x2.HI_LO, UR36.F32, R0.F32 ;  /* 0x0000002446467c49 */ /* 0x000fc40009200000 */
[--C-:B------:R-:W-:Y:S02]  /*12d70*/  FFMA2 R74, R74.F32x2.HI_LO, UR36.F32, R0.reuse.F32 ;  /* 0x000000244a4a7c49 */ /* 0x100fe40009200000 */
[--C-:B------:R-:W-:Y:S02]  /*12d80*/  FFMA2 R72, R72.F32x2.HI_LO, UR36.F32, R0.reuse.F32 ;  /* 0x0000002448487c49 */ /* 0x100fe40009200000 */
[----:B------:R-:W1:Y:S01]  /*12d90*/  MUFU.EX2 R96, R4 ;  /* 0x0000000400607308 */ /* 0x000e620000000800 */
[--C-:B-----5:R-:W-:Y:S02]  /*12da0*/  FFMA2 R6, R102.F32x2.HI_LO, UR36.F32, R0.reuse.F32 ;  /* 0x0000002466067c49 */ /* 0x120fe40009200000 */
[--C-:B------:R-:W-:Y:S02]  /*12db0*/  FFMA2 R102, R100.F32x2.HI_LO, UR36.F32, R0.reuse.F32 ;  /* 0x0000002464667c49 */ /* 0x100fe40009200000 */
[----:B--2---:R-:W-:Y:S01]  /*12dc0*/  @!P4 FMUL R93, R93, R93 ;  /* 0x0000005d5d5dc220 */ /* 0x004fe20000400000 */
[----:B------:R-:W-:Y:S01]  /*12dd0*/  FSETP.GEU.AND P4, PT, R6, -126, PT ;  /* 0xc2fc00000600780b */ /* 0x000fe20003f8e000 */
[----:B------:R-:W-:Y:S01]  /*12de0*/  @!P5 FMUL R99, R99, 0.5 ;  /* 0x3f0000006363d820 */ /* 0x000fe20000400000 */
[----:B------:R-:W-:Y:S01]  /*12df0*/  FSETP.GEU.AND P2, PT, R102, -126, PT ;  /* 0xc2fc00006600780b */ /* 0x000fe20003f4e000 */
[----:B------:R-:W2:Y:S01]  /*12e00*/  MUFU.EX2 R23, R23 ;  /* 0x0000001700177308 */ /* 0x000ea20000000800 */
[----:B----4-:R-:W-:Y:S01]  /*12e10*/  @!P3 FMUL R94, R94, R94 ;  /* 0x0000005e5e5eb220 */ /* 0x010fe20000400000 */
[----:B------:R-:W-:Y:S01]  /*12e20*/  FSETP.GEU.AND P3, PT, R7, -126, PT ;  /* 0xc2fc00000700780b */ /* 0x000fe20003f6e000 */
[----:B------:R-:W-:-:S02]  /*12e30*/  FFMA2 R76, R76.F32x2.HI_LO, UR36.F32, R0.F32 ;  /* 0x000000244c4c7c49 */ /* 0x000fc40009200000 */
[--C-:B------:R-:W-:Y:S02]  /*12e40*/  FFMA2 R82, R82.F32x2.HI_LO, UR36.F32, R0.reuse.F32 ;  /* 0x0000002452527c49 */ /* 0x100fe40009200000 */
[--C-:B------:R-:W-:Y:S01]  /*12e50*/  FFMA2 R80, R80.F32x2.HI_LO, UR36.F32, R0.reuse.F32 ;  /* 0x0000002450507c49 */ /* 0x100fe20009200000 */
[----:B------:R4:W5:Y:S01]  /*12e60*/  MUFU.EX2 R97, R5 ;  /* 0x0000000500617308 */ /* 0x0009620000000800 */
[----:B-1----:R-:W-:Y:S01]  /*12e70*/  @!P1 FMUL R96, R96, R96 ;  /* 0x0000006060609220 */ /* 0x002fe20000400000 */
[----:B------:R-:W-:Y:S01]  /*12e80*/  FSETP.GEU.AND P1, PT, R103, -126, PT ;  /* 0xc2fc00006700780b */ /* 0x000fe20003f2e000 */
[----:B------:R-:W-:Y:S01]  /*12e90*/  @!P4 FMUL R6, R6, 0.5 ;  /* 0x3f0000000606c820 */ /* 0x000fe20000400000 */
[----:B------:R-:W-:Y:S01]  /*12ea0*/  @!P2 FMUL R102, R102, 0.5 ;  /* 0x3f0000006666a820 */ /* 0x000fe20000400000 */
        /* <DEDUP_REMOVED lines=9> */
[--C-:B----4-:R-:W-:Y:S02]  /*12f40*/  FFMA2 R4, R106.F32x2.HI_LO, UR36.F32, R0.reuse.F32 ;  /* 0x000000246a047c49 */ /* 0x110fe40009200000 */
[----:B-----5:R-:W-:Y:S01]  /*12f50*/  @!P0 FMUL R97, R97, R97 ;  /* 0x0000006161618220 */ /* 0x020fe20000400000 */
[--C-:B------:R-:W-:Y:S02]  /*12f60*/  FFMA2 R106, R104.F32x2.HI_LO, UR36.F32, R0.reuse.F32 ;  /* 0x00000024686a7c49 */ /* 0x100fe40009200000 */
[----:B------:R-:W-:Y:S01]  /*12f70*/  FSETP.GEU.AND P0, PT, R4, -126, PT ;  /* 0xc2fc00000400780b */ /* 0x000fe20003f0e000 */
[----:B------:R-:W-:Y:S01]  /*12f80*/  @!P6 FMUL R98, R98, 0.5 ;  /* 0x3f0000006262e820 */ /* 0x000fe20000400000 */
[----:B------:R4:W5:Y:S01]  /*12f90*/  MUFU.EX2 R101, R7 ;  /* 0x0000000700657308 */ /* 0x0009620000000800 */
[----:B-1----:R-:W-:Y:S01]  /*12fa0*/  @!P4 FMUL R100, R100, R100 ;  /* 0x000000646464c220 */ /* 0x002fe20000400000 */
[----:B------:R-:W-:Y:S01]  /*12fb0*/  FSETP.GEU.AND P4, PT, R107, -126, PT ;  /* 0xc2fc00006b00780b */ /* 0x000fe20003f8e000 */
[----:B------:R-:W-:-:S02]  /*12fc0*/  FFMA2 R86, R86.F32x2.HI_LO, UR36.F32, R0.F32 ;  /* 0x0000002456567c49 */ /* 0x000fc40009200000 */
[--C-:B------:R-:W-:Y:S02]  /*12fd0*/  FFMA2 R26, R26.F32x2.HI_LO, UR36.F32, R0.reuse.F32 ;  /* 0x000000241a1a7c49 */ /* 0x100fe40009200000 */
[--C-:B------:R-:W-:Y:S01]  /*12fe0*/  FFMA2 R32, R32.F32x2.HI_LO, UR36.F32, R0.reuse.F32 ;  /* 0x0000002420207c49 */ /* 0x100fe20009200000 */
[----:B------:R-:W1:Y:S01]  /*12ff0*/  MUFU.EX2 R103, R103 ;  /* 0x0000006700677308 */ /* 0x000e620000000800 */
[----:B--2---:R-:W-:Y:S01]  /*13000*/  @!P2 FMUL R102, R102, R102 ;  /* 0x000000666666a220 */ /* 0x004fe20000400000 */
[--C-:B------:R-:W-:Y:S02]  /*13010*/  FFMA2 R30, R30.F32x2.HI_LO, UR36.F32, R0.reuse.F32 ;  /* 0x000000241e1e7c49 */ /* 0x100fe40009200000 */
[----:B------:R-:W-:Y:S01]  /*13020*/  @!P0 FMUL R4, R4, 0.5 ;  /* 0x3f00000004048820 */ /* 0x000fe20000400000 */
[--C-:B------:R-:W-:Y:S02]  /*13030*/  FFMA2 R28, R28.F32x2.HI_LO, UR36.F32, R0.reuse.F32 ;  /* 0x000000241c1c7c49 */ /* 0x100fe40009200000 */
[----:B------:R-:W-:Y:S01]  /*13040*/  @!P4 FMUL R107, R107, 0.5 ;  /* 0x3f0000006b6bc820 */ /* 0x000fe20000400000 */
[----:B------:R-:W2:Y:S01]  /*13050*/  MUFU.EX2 R98, R98 ;  /* 0x0000006200627308 */ /* 0x000ea20000000800 */
[----:B----4-:R-:W-:-:S02]  /*13060*/  FFMA2 R6, R110.F32x2.HI_LO, UR36.F32, R0.F32 ;  /* 0x000000246e067c49 */ /* 0x010fc40009200000 */
[----:B-----5:R-:W-:Y:S01]  /*13070*/  @!P3 FMUL R101, R101, R101 ;  /* 0x000000656565b220 */ /* 0x020fe20000400000 */
[--C-:B------:R-:W-:Y:S02]  /*13080*/  FFMA2 R110, R108.F32x2.HI_LO, UR36.F32, R0.reuse.F32 ;  /* 0x000000246c6e7c49 */ /* 0x100fe40009200000 */
[----:B------:R-:W-:Y:S01]  /*13090*/  FSETP.GEU.AND P2, PT, R7, -126, PT ;  /* 0xc2fc00000700780b */ /* 0x000fe20003f4e000 */
[--C-:B------:R-:W-:Y:S01]  /*130a0*/  FFMA2 R34, R34.F32x2.HI_LO, UR36.F32, R0.reuse.F32 ;  /* 0x0000002422227c49 */ /* 0x100fe20009200000 */
[----:B------:R-:W4:Y:S01]  /*130b0*/  MUFU.EX2 R99, R99 ;  /* 0x0000006300637308 */ /* 0x000f220000000800 */
[----:B------:R-:W-:Y:S01]  /*130c0*/  FSETP.GEU.AND P3, PT, R6, -126, PT ;  /* 0xc2fc00000600780b */ /* 0x000fe20003f6e000 */
[----:B-1----:R-:W-:Y:S01]  /*130d0*/  @!P1 FMUL R103, R103, R103 ;  /* 0x0000006767679220 */ /* 0x002fe20000400000 */
[----:B------:R-:W-:Y:S01]  /*130e0*/  FSETP.GEU.AND P1, PT, R110, -126, PT ;  /* 0xc2fc00006e00780b */ /* 0x000fe20003f2e000 */
[--C-:B------:R-:W-:Y:S02]  /*130f0*/  FFMA2 R38, R38.F32x2.HI_LO, UR36.F32, R0.reuse.F32 ;  /* 0x0000002426267c49 */ /* 0x100fe40009200000 */
[----:B------:R-:W-:-:S02]  /*13100*/  FFMA2 R36, R36.F32x2.HI_LO, UR36.F32, R0.F32 ;  /* 0x0000002424247c49 */ /* 0x000fc40009200000 */
[----:B------:R-:W1:Y:S01]  /*13110*/  MUFU.EX2 R104, R4 ;  /* 0x0000000400687308 */ /* 0x000e620000000800 */
[----:B--2---:R-:W-:Y:S01]  /*13120*/  @!P6 FMUL R98, R98, R98 ;  /* 0x000000626262e220 */ /* 0x004fe20000400000 */
[----:B------:R-:W-:Y:S01]  /*13130*/  FSETP.GEU.AND P6, PT, R5, -126, PT ;  /* 0xc2fc00000500780b */ /* 0x000fe20003fce000 */
[----:B------:R-:W-:Y:S01]  /*13140*/  @!P2 FMUL R7, R7, 0.5 ;  /* 0x3f0000000707a820 */ /* 0x000fe20000400000 */
[--C-:B------:R-:W-:Y:S02]  /*13150*/  FFMA2 R48, R48.F32x2.HI_LO, UR36.F32, R0.reuse.F32 ;  /* 0x0000002430307c49 */ /* 0x100fe40009200000 */
[----:B------:R-:W-:Y:S01]  /*13160*/  @!P3 FMUL R6, R6, 0.5 ;  /* 0x3f0000000606b820 */ /* 0x000fe20000400000 */
[--C-:B------:R-:W-:Y:S01]  /*13170*/  FFMA2 R44, R44.F32x2.HI_LO, UR36.F32, R0.reuse.F32 ;  /* 0x000000242c2c7c49 */ /* 0x100fe20009200000 */
[----:B------:R-:W2:Y:S01]  /*13180*/  MUFU.EX2 R109, R7 ;  /* 0x00000007006d7308 */ /* 0x000ea20000000800 */
[----:B----4-:R-:W-:Y:S01]  /*13190*/  @!P5 FMUL R99, R99, R99 ;  /* 0x000000636363d220 */ /* 0x010fe20000400000 */
[----:B------:R-:W-:Y:S01]  /*131a0*/  FSETP.GEU.AND P5, PT, R106, -126, PT ;  /* 0xc2fc00006a00780b */ /* 0x000fe20003fae000 */
[----:B------:R-:W-:Y:S01]  /*131b0*/  @!P1 FMUL R110, R110, 0.5 ;  /* 0x3f0000006e6e9820 */ /* 0x000fe20000400000 */
[----:B------:R-:W-:-:S02]  /*131c0*/  FFMA2 R42, R42.F32x2.HI_LO, UR36.F32, R0.F32 ;  /* 0x000000242a2a7c49 */ /* 0x000fc40009200000 */
[--C-:B------:R-:W-:Y:S02]  /*131d0*/  FFMA2 R46, R46.F32x2.HI_LO, UR36.F32, R0.reuse.F32 ;  /* 0x000000242e2e7c49 */ /* 0x100fe40009200000 */
[----:B------:R-:W4:Y:S01]  /*131e0*/  MUFU.EX2 R108, R6 ;  /* 0x00000006006c7308 */ /* 0x000f220000000800 */
[----:B-1----:R-:W-:Y:S01]  /*131f0*/  @!P0 FMUL R104, R104, R104 ;  /* 0x0000006868688220 */ /* 0x002fe20000400000 */
[----:B------:R-:W-:Y:S01]  /*13200*/  FSETP.GEU.AND P0, PT, R111, -126, PT ;  /* 0xc2fc00006f00780b */ /* 0x000fe20003f0e000 */
[----:B------:R-:W-:Y:S01]  /*13210*/  @!P6 FMUL R5, R5, 0.5 ;  /* 0x3f0000000505e820 */ /* 0x000fe20000400000 */
[--C-:B------:R-:W-:Y:S02]  /*13220*/  FFMA2 R40, R40.F32x2.HI_LO, UR36.F32, R0.reuse.F32 ;  /* 0x0000002428287c49 */ /* 0x100fe40009200000 */
[--C-:B------:R-:W-:Y:S02]  /*13230*/  FFMA2 R50, R50.F32x2.HI_LO, UR36.F32, R0.reuse.F32 ;  /* 0x0000002432327c49 */ /* 0x100fe40009200000 */
[----:B------:R-:W1:Y:S01]  /*13240*/  MUFU.EX2 R107, R107 ;  /* 0x0000006b006b7308 */ /* 0x000e620000000800 */
[----:B--2---:R-:W-:Y:S01]  /*13250*/  @!P2 FMUL R109, R109, R109 ;  /* 0x0000006d6d6da220 */ /* 0x004fe20000400000 */
[----:B------:R-:W-:Y:S01]  /*13260*/  @!P5 FMUL R106, R106, 0.5 ;  /* 0x3f0000006a6ad820 */ /* 0x000fe20000400000 */
[----:B------:R-:W-:Y:S01]  /*13270*/  FSETP.GEU.AND P2, PT, R116, -126, PT ;  /* 0xc2fc00007400780b */ /* 0x000fe20003f4e000 */
[----:B------:R-:W-:-:S02]  /*13280*/  FFMA2 R52, R52.F32x2.HI_LO, UR36.F32, R0.F32 ;  /* 0x0000002434347c49 */ /* 0x000fc40009200000 */
[--C-:B------:R-:W-:Y:S02]  /*13290*/  FFMA2 R10, R170.F32x2.HI_LO, UR36.F32, R0.reuse.F32 ;  /* 0x00000024aa0a7c49 */ /* 0x100fe40009200000 */
[----:B------:R-:W2:Y:S01]  /*132a0*/  MUFU.EX2 R110, R110 ;  /* 0x0000006e006e7308 */ /* 0x000ea20000000800 */
[----:B------:R-:W-:Y:S01]  /*132b0*/  @!P0 FMUL R111, R111, 0.5 ;  /* 0x3f0000006f6f8820 */ /* 0x000fe20000400000 */
[----:B----4-:R-:W-:Y:S01]  /*132c0*/  @!P3 FMUL R108, R108, R108 ;  /* 0x0000006c6c6cb220 */ /* 0x010fe20000400000 */
[--C-:B------:R-:W-:Y:S02]  /*132d0*/  FFMA2 R6, R132.F32x2.HI_LO, UR36.F32, R0.reuse.F32 ;  /* 0x0000002484067c49 */ /* 0x100fe40009200000 */
[----:B------:R-:W-:-:S03]  /*132e0*/  FFMA2 R162, R162.F32x2.HI_LO, UR36.F32, R0.F32 ;  /* 0x00000024a2a27c49 */ /* 0x000fc60009200000 */
[----:B------:R4:W5:Y:S01]  /*132f0*/  MUFU.EX2 R105, R5 ;  /* 0x0000000500697308 */ /* 0x0009620000000800 */
[----:B-1----:R-:W-:Y:S01]  /*13300*/  @!P4 FMUL R107, R107, R107 ;  /* 0x0000006b6b6bc220 */ /* 0x002fe20000400000 */
[----:B------:R-:W-:-:S06]  /*13310*/  @!P2 FMUL R116, R116, 0.5 ;  /* 0x3f0000007474a820 */ /* 0x000fcc0000400000 */
[----:B------:R-:W1:Y:S01]  /*13320*/  MUFU.EX2 R106, R106 ;  /* 0x0000006a006a7308 */ /* 0x000e620000000800 */
[----:B--2---:R-:W-:Y:S01]  /*13330*/  @!P1 FMUL R110, R110, R110 ;  /* 0x0000006e6e6e9220 */ /* 0x004fe20000400000 */
[----:B------:R-:W-:-:S06]  /*13340*/  FSETP.GEU.AND P1, PT, R117, -126, PT ;  /* 0xc2fc00007500780b */ /* 0x000fcc0003f2e000 */
[----:B------:R-:W2:Y:S01]  /*13350*/  MUFU.EX2 R111, R111 ;  /* 0x0000006f006f7308 */ /* 0x000ea20000000800 */
[--C-:B----4-:R-:W-:Y:S02]  /*13360*/  FFMA2 R4, R114.F32x2.HI_LO, UR36.F32, R0.reuse.F32 ;  /* 0x0000002472047c49 */ /* 0x110fe40009200000 */
[----:B------:R-:W-:Y:S02]  /*13370*/  FFMA2 R114, R112.F32x2.HI_LO, UR36.F32, R0.F32 ;  /* 0x0000002470727c49 */ /* 0x000fe40009200000 */
[----:B-----5:R-:W-:Y:S01]  /*13380*/  @!P6 FMUL R105, R105, R105 ;  /* 0x000000696969e220 */ /* 0x020fe20000400000 */
[----:B------:R-:W-:Y:S01]  /*13390*/  FSETP.GEU.AND P6, PT, R4, -126, PT ;  /* 0xc2fc00000400780b */ /* 0x000fe20003fce000 */
[----:B------:R-:W-:Y:S01]  /*133a0*/  @!P1 FMUL R117, R117, 0.5 ;  /* 0x3f00000075759820 */ /* 0x000fe20000400000 */
[----:B------:R-:W-:Y:S01]  /*133b0*/  FSETP.GEU.AND P3, PT, R115, -126, PT ;  /* 0xc2fc00007300780b */ /* 0x000fe20003f6e000 */
[----:B------:R-:W4:Y:S01]  /*133c0*/  MUFU.EX2 R116, R116 ;  /* 0x0000007400747308 */ /* 0x000f220000000800 */
[----:B------:R-:W-:Y:S01]  /*133d0*/  FSETP.GEU.AND P4, PT, R114, -126, PT ;  /* 0xc2fc00007200780b */ /* 0x000fe20003f8e000 */
[----:B-1----:R-:W-:Y:S01]  /*133e0*/  @!P5 FMUL R106, R106, R106 ;  /* 0x0000006a6a6ad220 */ /* 0x002fe20000400000 */
[----:B------:R-:W-:Y:S01]  /*133f0*/  FSETP.GEU.AND P5, PT, R5, -126, PT ;  /* 0xc2fc00000500780b */ /* 0x000fe20003fae000 */
[----:B--2---:R-:W-:Y:S01]  /*13400*/  @!P0 FMUL R111, R111, R111 ;  /* 0x0000006f6f6f8220 */ /* 0x004fe20000400000 */
[----:B------:R-:W-:-:S05]  /*13410*/  FSETP.GEU.AND P0, PT, R56, -126, PT ;  /* 0xc2fc00003800780b */ /* 0x000fca0003f0e000 */
[----:B------:R-:W-:Y:S01]  /*13420*/  @!P6 FMUL R4, R4, 0.5 ;  /* 0x3f0000000404e820 */ /* 0x000fe20000400000 */
[----:B------:R-:W1:Y:S01]  /*13430*/  MUFU.EX2 R117, R117 ;  /* 0x0000007500757308 */ /* 0x000e620000000800 */
[----:B------:R-:W-:Y:S02]  /*13440*/  @!P3 FMUL R115, R115, 0.5 ;  /* 0x3f0000007373b820 */ /* 0x000fe40000400000 */
[----:B------:R-:W-:Y:S02]  /*13450*/  @!P4 FMUL R114, R114, 0.5 ;  /* 0x3f0000007272c820 */ /* 0x000fe40000400000 */
[----:B------:R-:W-:Y:S01]  /*13460*/  @!P5 FMUL R5, R5, 0.5 ;  /* 0x3f0000000505d820 */ /* 0x000fe20000400000 */
[----:B----4-:R-:W-:Y:S01]  /*13470*/  @!P2 FMUL R116, R116, R116 ;  /* 0x000000747474a220 */ /* 0x010fe20000400000 */
[----:B------:R-:W-:Y:S01]  /*13480*/  FSETP.GEU.AND P2, PT, R61, -126, PT ;  /* 0xc2fc00003d00780b */ /* 0x000fe20003f4e000 */
[----:B------:R-:W2:Y:S01]  /*13490*/  MUFU.EX2 R115, R115 ;  /* 0x0000007300737308 */ /* 0x000ea20000000800 */
[----:B------:R-:W-:-:S07]  /*134a0*/  @!P0 FMUL R56, R56, 0.5 ;  /* 0x3f00000038388820 */ /* 0x000fce0000400000 */
[----:B------:R-:W4:Y:S01]  /*134b0*/  MUFU.EX2 R114, R114 ;  /* 0x0000007200727308 */ /* 0x000f220000000800 */
[----:B-1----:R-:W-:Y:S01]  /*134c0*/  @!P1 FMUL R117, R117, R117 ;  /* 0x0000007575759220 */ /* 0x002fe20000400000 */
[----:B------:R-:W-:Y:S02]  /*134d0*/  FSETP.GEU.AND P1, PT, R62, -126, PT ;  /* 0xc2fc00003e00780b */ /* 0x000fe40003f2e000 */
[----:B------:R-:W-:-:S04]  /*134e0*/  @!P2 FMUL R61, R61, 0.5 ;  /* 0x3f0000003d3da820 */ /* 0x000fc80000400000 */
[----:B------:R-:W1:Y:S01]  /*134f0*/  MUFU.EX2 R112, R4 ;  /* 0x0000000400707308 */ /* 0x000e620000000800 */
[----:B--2---:R-:W-:Y:S01]  /*13500*/  @!P3 FMUL R115, R115, R115 ;  /* 0x000000737373b220 */ /* 0x004fe20000400000 */
[----:B------:R-:W-:-:S05]  /*13510*/  FSETP.GEU.AND P3, PT, R60, -126, PT ;  /* 0xc2fc00003c00780b */ /* 0x000fca0003f6e000 */
[----:B------:R-:W-:Y:S01]  /*13520*/  @!P1 FMUL R62, R62, 0.5 ;  /* 0x3f0000003e3e9820 */ /* 0x000fe20000400000 */
[----:B------:R-:W2:Y:S01]  /*13530*/  MUFU.EX2 R113, R5 ;  /* 0x0000000500717308 */ /* 0x000ea20000000800 */
[----:B----4-:R-:W-:Y:S01]  /*13540*/  @!P4 FMUL R114, R114, R114 ;  /* 0x000000727272c220 */ /* 0x010fe20000400000 */
[----:B------:R-:W-:-:S05]  /*13550*/  FSETP.GEU.AND P4, PT, R59, -126, PT ;  /* 0xc2fc00003b00780b */ /* 0x000fca0003f8e000 */
[----:B------:R-:W-:Y:S01]  /*13560*/  @!P3 FMUL R60, R60, 0.5 ;  /* 0x3f0000003c3cb820 */ /* 0x000fe20000400000 */
[----:B---3--:R-:W3:Y:S01]  /*13570*/  MUFU.EX2 R118, R56 ;  /* 0x0000003800767308 */ /* 0x008ee20000000800 */
[----:B-1----:R-:W-:Y:S01]  /*13580*/  @!P6 FMUL R112, R112, R112 ;  /* 0x000000707070e220 */ /* 0x002fe20000400000 */
[----:B------:R-:W-:-:S05]  /*13590*/  FSETP.GEU.AND P6, PT, R57, -126, PT ;  /* 0xc2fc00003900780b */ /* 0x000fca0003fce000 */
[----:B------:R-:W-:Y:S01]  /*135a0*/  @!P4 FMUL R59, R59, 0.5 ;  /* 0x3f0000003b3bc820 */ /* 0x000fe20000400000 */
[----:B------:R-:W1:Y:S01]  /*135b0*/  MUFU.EX2 R123, R61 ;  /* 0x0000003d007b7308 */ /* 0x000e620000000800 */
[----:B--2---:R-:W-:Y:S01]  /*135c0*/  @!P5 FMUL R113, R113, R113 ;  /* 0x000000717171d220 */ /* 0x004fe20000400000 */
[----:B------:R-:W-:Y:S01]  /*135d0*/  FSETP.GEU.AND P5, PT, R58, -126, PT ;  /* 0xc2fc00003a00780b */ /* 0x000fe20003fae000 */
[----:B------:R-:W-:-:S04]  /*135e0*/  FFMA2 R4, R148.F32x2.HI_LO, UR36.F32, R0.F32 ;  /* 0x0000002494047c49 */ /* 0x000fc80009200000 */
[----:B------:R-:W-:Y:S01]  /*135f0*/  @!P6 FMUL R57, R57, 0.5 ;  /* 0x3f0000003939e820 */ /* 0x000fe20000400000 */
[----:B------:R-:W2:Y:S01]  /*13600*/  MUFU.EX2 R122, R60 ;  /* 0x0000003c007a7308 */ /* 0x000ea20000000800 */
[----:B---3--:R-:W-:Y:S01]  /*13610*/  @!P0 FMUL R118, R118, R118 ;  /* 0x0000007676768220 */ /* 0x008fe20000400000 */
[----:B------:R-:W-:-:S05]  /*13620*/  FSETP.GEU.AND P0, PT, R63, -126, PT ;  /* 0xc2fc00003f00780b */ /* 0x000fca0003f0e000 */
[----:B------:R-:W-:Y:S01]  /*13630*/  @!P5 FMUL R58, R58, 0.5 ;  /* 0x3f0000003a3ad820 */ /* 0x000fe20000400000 */
[----:B------:R-:W3:Y:S01]  /*13640*/  MUFU.EX2 R121, R59 ;  /* 0x0000003b00797308 */ /* 0x000ee20000000800 */
[----:B-1----:R-:W-:Y:S01]  /*13650*/  @!P2 FMUL R123, R123, R123 ;  /* 0x0000007b7b7ba220 */ /* 0x002fe20000400000 */
[----:B------:R-:W-:Y:S02]  /*13660*/  FSETP.GEU.AND P2, PT, R68, -126, PT ;  /* 0xc2fc00004400780b */ /* 0x000fe40003f4e000 */
[----:B------:R-:W-:-:S03]  /*13670*/  F2FP.F16.F32.PACK_AB R61, R97, R96 ;  /* 0x00000060613d723e */ /* 0x000fc600000000ff */
[----:B------:R-:W-:Y:S01]  /*13680*/  @!P0 FMUL R63, R63, 0.5 ;  /* 0x3f0000003f3f8820 */ /* 0x000fe20000400000 */
[----:B------:R-:W1:Y:S01]  /*13690*/  MUFU.EX2 R124, R62 ;  /* 0x0000003e007c7308 */ /* 0x000e620000000800 */
[----:B--2---:R-:W-:Y:S01]  /*136a0*/  @!P3 FMUL R122, R122, R122 ;  /* 0x0000007a7a7ab220 */ /* 0x004fe20000400000 */
[----:B------:R-:W-:Y:S02]  /*136b0*/  FSETP.GEU.AND P3, PT, R67, -126, PT ;  /* 0xc2fc00004300780b */ /* 0x000fe40003f6e000 */
[----:B------:R-:W-:-:S03]  /*136c0*/  F2FP.F16.F32.PACK_AB R60, R95, R94 ;  /* 0x0000005e5f3c723e */ /* 0x000fc600000000ff */
[----:B------:R-:W-:Y:S01]  /*136d0*/  @!P2 FMUL R68, R68, 0.5 ;  /* 0x3f0000004444a820 */ /* 0x000fe20000400000 */
[----:B------:R-:W2:Y:S01]  /*136e0*/  MUFU.EX2 R119, R57 ;  /* 0x0000003900777308 */ /* 0x000ea20000000800 */
[----:B---3--:R-:W-:Y:S01]  /*136f0*/  @!P4 FMUL R121, R121, R121 ;  /* 0x000000797979c220 */ /* 0x008fe20000400000 */
[----:B------:R-:W-:Y:S02]  /*13700*/  FSETP.GEU.AND P4, PT, R66, -126, PT ;  /* 0xc2fc00004200780b */ /* 0x000fe40003f8e000 */
[----:B------:R-:W-:-:S03]  /*13710*/  F2FP.F16.F32.PACK_AB R59, R93, R92 ;  /* 0x0000005c5d3b723e */ /* 0x000fc600000000ff */
        /* <DEDUP_REMOVED lines=108> */
[----:B------:R-:W-:-:S05]  /*13de0*/  FSETP.GEU.AND P1, PT, R26, -126, PT ;  /* 0xc2fc00001a00780b */ /* 0x000fca0003f2e000 */
        /* <DEDUP_REMOVED lines=9> */
[----:B------:R-:W-:Y:S02]  /*13e80*/  F2FP.F16.F32.PACK_AB R79, R135, R134 ;  /* 0x00000086874f723e */ /* 0x000fe400000000ff */
[----:B------:R-:W-:Y:S01]  /*13e90*/  F2FP.F16.F32.PACK_AB R83, R147, R146 ;  /* 0x000000929353723e */ /* 0x000fe200000000ff */
[----:B------:R-:W-:Y:S01]  /*13ea0*/  @!P6 FMUL R85, R85, 0.5 ;  /* 0x3f0000005555e820 */ /* 0x000fe20000400000 */
[----:B------:R-:W3:Y:S01]  /*13eb0*/  MUFU.EX2 R180, R24 ;  /* 0x0000001800b47308 */ /* 0x000ee20000000800 */
[----:B-1----:R-:W-:Y:S01]  /*13ec0*/  @!P0 FMUL R176, R176, R176 ;  /* 0x000000b0b0b08220 */ /* 0x002fe20000400000 */
[----:B------:R-:W-:-:S02]  /*13ed0*/  FSETP.GEU.AND P0, PT, R27, -126, PT ;  /* 0xc2fc00001b00780b */ /* 0x000fc40003f0e000 */
[----:B------:R-:W-:-:S03]  /*13ee0*/  F2FP.F16.F32.PACK_AB R84, R161, R160 ;  /* 0x000000a0a154723e */ /* 0x000fc600000000ff */
[----:B------:R-:W-:Y:S01]  /*13ef0*/  @!P5 FMUL R86, R86, 0.5 ;  /* 0x3f0000005656d820 */ /* 0x000fe20000400000 */
[----:B------:R-:W1:Y:S01]  /*13f00*/  MUFU.EX2 R179, R87 ;  /* 0x0000005700b37308 */ /* 0x000e620000000800 */
[----:B--2---:R-:W-:Y:S01]  /*13f10*/  @!P2 FMUL R181, R181, R181 ;  /* 0x000000b5b5b5a220 */ /* 0x004fe20000400000 */
[----:B------:R-:W-:-:S05]  /*13f20*/  FSETP.GEU.AND P2, PT, R32, -126, PT ;  /* 0xc2fc00002000780b */ /* 0x000fca0003f4e000 */
[----:B------:R-:W-:Y:S01]  /*13f30*/  @!P0 FMUL R27, R27, 0.5 ;  /* 0x3f0000001b1b8820 */ /* 0x000fe20000400000 */
[----:B------:R-:W2:Y:S01]  /*13f40*/  MUFU.EX2 R182, R26 ;  /* 0x0000001a00b67308 */ /* 0x000ea20000000800 */
[----:B---3--:R-:W-:Y:S01]  /*13f50*/  @!P3 FMUL R180, R180, R180 ;  /* 0x000000b4b4b4b220 */ /* 0x008fe20000400000 */
[----:B------:R-:W-:Y:S01]  /*13f60*/  FSETP.GEU.AND P3, PT, R31, -126, PT ;  /* 0xc2fc00001f00780b */ /* 0x000fe20003f6e000 */
[----:B------:R-:W3:Y:S04]  /*13f70*/  S2R R24, SR_TID.X ;  /* 0x0000000000187919 */ /* 0x000ee80000002100 */
[----:B------:R-:W-:Y:S01]  /*13f80*/  @!P2 FMUL R32, R32, 0.5 ;  /* 0x3f0000002020a820 */ /* 0x000fe20000400000 */
[----:B------:R-:W4:Y:S01]  /*13f90*/  MUFU.EX2 R177, R85 ;  /* 0x0000005500b17308 */ /* 0x000f220000000800 */
        /* <DEDUP_REMOVED lines=8> */
[----:B----4-:R-:W-:Y:S01]  /*14020*/  @!P6 FMUL R177, R177, R177 ;  /* 0x000000b1b1b1e220 */ /* 0x010fe20000400000 */
[----:B------:R-:W-:Y:S02]  /*14030*/  FSETP.GEU.AND P6, PT, R28, -126, PT ;  /* 0xc2fc00001c00780b */ /* 0x000fe40003fce000 */
[----:B------:R-:W-:-:S03]  /*14040*/  F2FP.F16.F32.PACK_AB R85, R175, R174 ;  /* 0x000000aeaf55723e */ /* 0x000fc600000000ff */
[----:B------:R-:W-:Y:S01]  /*14050*/  @!P1 FMUL R33, R33, 0.5 ;  /* 0x3f00000021219820 */ /* 0x000fe20000400000 */
[----:B------:R-:W4:Y:S01]  /*14060*/  MUFU.EX2 R188, R32 ;  /* 0x0000002000bc7308 */ /* 0x000f220000000800 */
[----:B-1----:R-:W-:Y:S01]  /*14070*/  @!P5 FMUL R178, R178, R178 ;  /* 0x000000b2b2b2d220 */ /* 0x002fe20000400000 */
[----:B------:R-:W-:Y:S02]  /*14080*/  FSETP.GEU.AND P5, PT, R29, -126, PT ;  /* 0xc2fc00001d00780b */ /* 0x000fe40003fae000 */
[----:B---3--:R-:W-:Y:S02]  /*14090*/  SHF.R.U32.HI R24, RZ, 0x5, R24 ;  /* 0x00000005ff187819 */ /* 0x008fe40000011618 */
[----:B------:R-:W-:Y:S01]  /*140a0*/  F2FP.F16.F32.PACK_AB R86, R177, R176 ;  /* 0x000000b0b156723e */ /* 0x000fe200000000ff */
[----:B------:R-:W-:Y:S01]  /*140b0*/  @!P6 FMUL R28, R28, 0.5 ;  /* 0x3f0000001c1ce820 */ /* 0x000fe20000400000 */
[----:B------:R-:W1:Y:S01]  /*140c0*/  MUFU.EX2 R187, R31 ;  /* 0x0000001f00bb7308 */ /* 0x000e620000000800 */
[----:B--2---:R-:W-:Y:S01]  /*140d0*/  @!P0 FMUL R183, R183, R183 ;  /* 0x000000b7b7b78220 */ /* 0x004fe20000400000 */
[----:B------:R-:W-:-:S02]  /*140e0*/  FSETP.GEU.AND P0, PT, R34, -126, PT ;  /* 0xc2fc00002200780b */ /* 0x000fc40003f0e000 */
[----:B------:R-:W-:Y:S02]  /*140f0*/  F2FP.F16.F32.PACK_AB R87, R179, R178 ;  /* 0x000000b2b357723e */ /* 0x000fe400000000ff */
[----:B------:R-:W-:Y:S01]  /*14100*/  F2FP.F16.F32.PACK_AB R25, R183, R182 ;  /* 0x000000b6b719723e */ /* 0x000fe200000000ff */
[----:B------:R-:W-:Y:S01]  /*14110*/  @!P5 FMUL R29, R29, 0.5 ;  /* 0x3f0000001d1dd820 */ /* 0x000fe20000400000 */
[----:B------:R-:W2:Y:S01]  /*14120*/  MUFU.EX2 R186, R30 ;  /* 0x0000001e00ba7308 */ /* 0x000ea20000000800 */
[----:B----4-:R-:W-:Y:S01]  /*14130*/  @!P2 FMUL R188, R188, R188 ;  /* 0x000000bcbcbca220 */ /* 0x010fe20000400000 */
        /* <DEDUP_REMOVED lines=27> */
[----:B------:R-:W-:-:S04]  /*142f0*/  FSETP.GEU.AND P0, PT, R49, -126, PT ;  /* 0xc2fc00003100780b */ /* 0x000fc80003f0e000 */
[----:B------:R-:W-:Y:S01]  /*14300*/  STL [R1+0x18], R29 ;  /* 0x0000181d01007387 */ /* 0x000fe20000100800 */
[----:B------:R-:W-:Y:S01]  /*14310*/  @!P5 FMUL R36, R36, 0.5 ;  /* 0x3f0000002424d820 */ /* 0x000fe20000400000 */
[----:B------:R-:W3:Y:S02]  /*14320*/  MUFU.EX2 R3, R37 ;  /* 0x0000002500037308 */ /* 0x000ee40000000800 */
[----:B-1----:R1:W-:Y:S05]  /*14330*/  STL [R1+0x2c], R8 ;  /* 0x00002c0801007387 */ /* 0x0023ea0000100800 */
[----:B------:R-:W-:Y:S01]  /*14340*/  @!P0 FMUL R49, R49, 0.5 ;  /* 0x3f00000031318820 */ /* 0x000fe20000400000 */
[----:B------:R4:W5:Y:S01]  /*14350*/  MUFU.EX2 R32, R48 ;  /* 0x0000003000207308 */ /* 0x0009620000000800 */
[----:B--2---:R-:W-:Y:S01]  /*14360*/  @!P3 FMUL R31, R31, R31 ;  /* 0x0000001f1f1fb220 */ /* 0x004fe20000400000 */
[----:B------:R-:W-:-:S04]  /*14370*/  FSETP.GEU.AND P3, PT, R45, -126, PT ;  /* 0xc2fc00002d00780b */ /* 0x000fc80003f6e000 */
[----:B------:R2:W-:Y:S02]  /*14380*/  STL [R1+0x28], R31 ;  /* 0x0000281f01007387 */ /* 0x0005e40000100800 */
[----:B------:R-:W1:Y:S02]  /*14390*/  MUFU.EX2 R56, R35 ;  /* 0x0000002300387308 */ /* 0x000e640000000800 */
[----:B---3--:R3:W-:Y:S05]  /*143a0*/  STL [R1+0x24], R3 ;  /* 0x0000240301007387 */ /* 0x0087ea0000100800 */
[----:B------:R-:W-:Y:S01]  /*143b0*/  @!P3 FMUL R45, R45, 0.5 ;  /* 0x3f0000002d2db820 */ /* 0x000fe20000400000 */
[----:B------:R-:W2:Y:S01]  /*143c0*/  MUFU.EX2 R30, R36 ;  /* 0x00000024001e7308 */ /* 0x000ea20000000800 */
[----:B----4-:R-:W-:Y:S01]  /*143d0*/  MOV R48, R8 ;  /* 0x0000000800307202 */ /* 0x010fe20000000f00 */
[----:B-----5:R-:W-:Y:S01]  /*143e0*/  @!P1 FMUL R32, R32, R32 ;  /* 0x0000002020209220 */ /* 0x020fe20000400000 */
[----:B------:R-:W-:Y:S01]  /*143f0*/  FSETP.GEU.AND P1, PT, R43, -126, PT ;  /* 0xc2fc00002b00780b */ /* 0x000fe20003f2e000 */
[----:B-1----:R-:W-:-:S02]  /*14400*/  FFMA2 R8, R140.F32x2.HI_LO, UR36.F32, R0.F32 ;  /* 0x000000248c087c49 */ /* 0x002fc40009200000 */
[----:B------:R-:W-:Y:S01]  /*14410*/  @!P2 FMUL R48, R48, R48 ;  /* 0x000000303030a220 */ /* 0x000fe20000400000 */
[----:B------:R1:W-:Y:S01]  /*14420*/  STL [R1+0x30], R32 ;  /* 0x0000302001007387 */ /* 0x0003e20000100800 */
[----:B------:R4:W5:Y:S01]  /*14430*/  MUFU.EX2 R39, R49 ;  /* 0x0000003100277308 */ /* 0x0009620000000800 */
[----:B------:R-:W-:Y:S01]  /*14440*/  @!P6 FMUL R56, R56, R56 ;  /* 0x000000383838e220 */ /* 0x000fe20000400000 */
[----:B------:R-:W-:Y:S01]  /*14450*/  FSETP.GEU.AND P6, PT, R46, -126, PT ;  /* 0xc2fc00002e00780b */ /* 0x000fe20003fce000 */
[----:B------:R-:W-:Y:S01]  /*14460*/  @!P2 STL [R1+0x2c], R48 ;  /* 0x00002c300100a387 */ /* 0x000fe20000100800 */
[----:B------:R-:W-:-:S03]  /*14470*/  FSETP.GEU.AND P2, PT, R42, -126, PT ;  /* 0xc2fc00002a00780b */ /* 0x000fc60003f4e000 */
[----:B------:R-:W-:Y:S01]  /*14480*/  STL [R1+0x1c], R56 ;  /* 0x00001c3801007387 */ /* 0x000fe20000100800 */
[----:B------:R-:W3:Y:S01]  /*14490*/  MUFU.EX2 R37, R45 ;  /* 0x0000002d00257308 */ /* 0x000ee20000000800 */
[----:B--2---:R-:W-:Y:S01]  /*144a0*/  @!P5 FMUL R30, R30, R30 ;  /* 0x0000001e1e1ed220 */ /* 0x004fe20000400000 */
[----:B------:R-:W-:Y:S01]  /*144b0*/  FSETP.GEU.AND P5, PT, R47, -126, PT ;  /* 0xc2fc00002f00780b */ /* 0x000fe20003fae000 */
[----:B------:R-:W-:Y:S01]  /*144c0*/  @!P1 FMUL R43, R43, 0.5 ;  /* 0x3f0000002b2b9820 */ /* 0x000fe20000400000 */
[----:B------:R-:W-:Y:S02]  /*144d0*/  F2FP.F16.F32.PACK_AB R31, R48, R31 ;  /* 0x0000001f301f723e */ /* 0x000fe400000000ff */
[----:B------:R2:W-:Y:S01]  /*144e0*/  STL [R1+0x20], R30 ;  /* 0x0000201e01007387 */ /* 0x0005e20000100800 */
[----:B------:R-:W-:Y:S01]  /*144f0*/  @!P6 FMUL R46, R46, 0.5 ;  /* 0x3f0000002e2ee820 */ /* 0x000fe20000400000 */
[----:B------:R-:W1:Y:S01]  /*14500*/  MUFU.EX2 R36, R43 ;  /* 0x0000002b00247308 */ /* 0x000e620000000800 */
[----:B----4-:R-:W-:Y:S01]  /*14510*/  MOV R49, R3 ;  /* 0x0000000300317202 */ /* 0x010fe20000000f00 */
[----:B------:R-:W-:Y:S01]  /*14520*/  @!P2 FMUL R42, R42, 0.5 ;  /* 0x3f0000002a2aa820 */ /* 0x000fe20000400000 */
[----:B-----5:R-:W-:Y:S01]  /*14530*/  @!P0 FMUL R39, R39, R39 ;  /* 0x0000002727278220 */ /* 0x020fe20000400000 */
[----:B------:R-:W-:-:S02]  /*14540*/  FSETP.GEU.AND P0, PT, R40, -126, PT ;  /* 0xc2fc00002800780b */ /* 0x000fc40003f0e000 */
[----:B------:R-:W-:Y:S01]  /*14550*/  @!P4 FMUL R49, R49, R49 ;  /* 0x000000313131c220 */ /* 0x000fe20000400000 */
[----:B------:R-:W-:Y:S01]  /*14560*/  @!P5 FMUL R47, R47, 0.5 ;  /* 0x3f0000002f2fd820 */ /* 0x000fe20000400000 */
[----:B------:R-:W4:Y:S01]  /*14570*/  MUFU.EX2 R35, R42 ;  /* 0x0000002a00237308 */ /* 0x000f220000000800 */
[----:B---3--:R-:W-:Y:S01]  /*14580*/  @!P3 FMUL R37, R37, R37 ;  /* 0x000000252525b220 */ /* 0x008fe20000400000 */
[----:B------:R-:W-:Y:S01]  /*14590*/  FSETP.GEU.AND P3, PT, R6, -126, PT ;  /* 0xc2fc00000600780b */ /* 0x000fe20003f6e000 */
[----:B------:R-:W-:Y:S01]  /*145a0*/  @!P4 STL [R1+0x24], R49 ;  /* 0x000024310100c387 */ /* 0x000fe20000100800 */
[----:B------:R-:W-:Y:S02]  /*145b0*/  FSETP.GEU.AND P4, PT, R44, -126, PT ;  /* 0xc2fc00002c00780b */ /* 0x000fe40003f8e000 */
[----:B------:R-:W-:Y:S01]  /*145c0*/  MOV R3, UR4 ;  /* 0x0000000400037c02 */ /* 0x000fe20008000f00 */
[----:B------:R-:W-:Y:S01]  /*145d0*/  STL [R1+0x34], R39 ;  /* 0x0000342701007387 */ /* 0x000fe20000100800 */
[----:B------:R-:W3:Y:S01]  /*145e0*/  MUFU.EX2 R33, R46 ;  /* 0x0000002e00217308 */ /* 0x000ee20000000800 */
[----:B------:R-:W-:Y:S01]  /*145f0*/  @!P0 FMUL R40, R40, 0.5 ;  /* 0x3f00000028288820 */ /* 0x000fe20000400000 */
[----:B-1----:R-:W-:Y:S01]  /*14600*/  @!P1 FMUL R36, R36, R36 ;  /* 0x0000002424249220 */ /* 0x002fe20000400000 */
[----:B------:R-:W-:Y:S01]  /*14610*/  FSETP.GEU.AND P1, PT, R4, -126, PT ;  /* 0xc2fc00000400780b */ /* 0x000fe20003f2e000 */
[----:B------:R-:W-:Y:S01]  /*14620*/  STL [R1+0x44], R37 ;  /* 0x0000442501007387 */ /* 0x000fe20000100800 */
[----:B------:R-:W-:-:S02]  /*14630*/  F2FP.F16.F32.PACK_AB R32, R39, R32 ;  /* 0x000000202720723e */ /* 0x000fc400000000ff */
[----:B------:R-:W-:Y:S01]  /*14640*/  @!P3 FMUL R6, R6, 0.5 ;  /* 0x3f0000000606b820 */ /* 0x000fe20000400000 */
[----:B------:R-:W1:Y:S01]  /*14650*/  MUFU.EX2 R38, R47 ;  /* 0x0000002f00267308 */ /* 0x000e620000000800 */
[----:B------:R-:W-:Y:S01]  /*14660*/  @!P4 FMUL R44, R44, 0.5 ;  /* 0x3f0000002c2cc820 */ /* 0x000fe20000400000 */
[----:B----4-:R-:W-:Y:S01]  /*14670*/  @!P2 FMUL R35, R35, R35 ;  /* 0x000000232323a220 */ /* 0x010fe20000400000 */
[----:B------:R-:W-:Y:S01]  /*14680*/  FSETP.GEU.AND P2, PT, R7, -126, PT ;  /* 0xc2fc00000700780b */ /* 0x000fe20003f4e000 */
[----:B------:R-:W-:Y:S01]  /*14690*/  STL [R1+0x4c], R36 ;  /* 0x00004c2401007387 */ /* 0x000fe20000100800 */
[----:B--2---:R-:W-:-:S03]  /*146a0*/  F2FP.F16.F32.PACK_AB R30, R49, R30 ;  /* 0x0000001e311e723e */ /* 0x004fc600000000ff */
[----:B------:R-:W2:Y:S01]  /*146b0*/  MUFU.EX2 R34, R44 ;  /* 0x0000002c00227308 */ /* 0x000ea20000000800 */
[----:B---3--:R-:W-:Y:S01]  /*146c0*/  @!P6 FMUL R33, R33, R33 ;  /* 0x000000212121e220 */ /* 0x008fe20000400000 */
[----:B------:R-:W-:Y:S01]  /*146d0*/  FSETP.GEU.AND P6, PT, R41, -126, PT ;  /* 0xc2fc00002900780b */ /* 0x000fe20003fce000 */
[----:B------:R-:W-:Y:S01]  /*146e0*/  @!P1 FMUL R4, R4, 0.5 ;  /* 0x3f00000004049820 */ /* 0x000fe20000400000 */
[----:B------:R-:W-:Y:S01]  /*146f0*/  MOV R46, R56 ;  /* 0x00000038002e7202 */ /* 0x000fe20000000f00 */
[----:B------:R3:W-:Y:S01]  /*14700*/  STL [R1+0x48], R35 ;  /* 0x0000482301007387 */ /* 0x0007e20000100800 */
[----:B------:R-:W-:Y:S02]  /*14710*/  F2FP.F16.F32.PACK_AB R56, R89, R88 ;  /* 0x000000585938723e */ /* 0x000fe400000000ff */
[----:B------:R-:W4:Y:S01]  /*14720*/  MUFU.EX2 R140, R40 ;  /* 0x00000028008c7308 */ /* 0x000f220000000800 */
[----:B-1----:R-:W-:Y:S01]  /*14730*/  @!P5 FMUL R38, R38, R38 ;  /* 0x000000262626d220 */ /* 0x002fe20000400000 */
[----:B------:R-:W-:Y:S01]  /*14740*/  FSETP.GEU.AND P5, PT, R8, -126, PT ;  /* 0xc2fc00000800780b */ /* 0x000fe20003fae000 */
[----:B------:R-:W-:Y:S01]  /*14750*/  @!P2 FMUL R7, R7, 0.5 ;  /* 0x3f0000000707a820 */ /* 0x000fe20000400000 */
[----:B------:R1:W-:Y:S01]  /*14760*/  STL [R1+0x38], R33 ;  /* 0x0000382101007387 */ /* 0x0003e20000100800 */
[----:B------:R-:W-:-:S02]  /*14770*/  F2FP.F16.F32.PACK_AB R29, R46, R29 ;  /* 0x0000001d2e1d723e */ /* 0x000fc400000000ff */
[----:B------:R-:W-:Y:S01]  /*14780*/  @!P6 FMUL R41, R41, 0.5 ;  /* 0x3f0000002929e820 */ /* 0x000fe20000400000 */
[----:B------:R-:W5:Y:S01]  /*14790*/  MUFU.EX2 R148, R6 ;  /* 0x0000000600947308 */ /* 0x000f620000000800 */
[----:B--2---:R-:W-:Y:S01]  /*147a0*/  @!P4 FMUL R34, R34, R34 ;  /* 0x000000222222c220 */ /* 0x004fe20000400000 */
[----:B------:R-:W-:Y:S01]  /*147b0*/  FSETP.GEU.AND P4, PT, R9, -126, PT ;  /* 0xc2fc00000900780b */ /* 0x000fe20003f8e000 */
[----:B------:R2:W-:Y:S04]  /*147c0*/  STL [R1+0x3c], R38 ;  /* 0x00003c2601007387 */ /* 0x0005e80000100800 */
[----:B------:R-:W-:Y:S01]  /*147d0*/  @!P5 FMUL R8, R8, 0.5 ;  /* 0x3f0000000808d820 */ /* 0x000fe20000400000 */
[----:B------:R-:W2:Y:S01]  /*147e0*/  MUFU.EX2 R149, R7 ;  /* 0x0000000700957308 */ /* 0x000ea20000000800 */
[----:B----4-:R-:W-:Y:S01]  /*147f0*/  @!P0 FMUL R140, R140, R140 ;  /* 0x0000008c8c8c8220 */ /* 0x010fe20000400000 */
[----:B------:R-:W-:Y:S01]  /*14800*/  FSETP.GEU.AND P0, PT, R5, -126, PT ;  /* 0xc2fc00000500780b */ /* 0x000fe20003f0e000 */
[----:B------:R4:W-:Y:S01]  /*14810*/  STL [R1+0x40], R34 ;  /* 0x0000402201007387 */ /* 0x0009e20000100800 */
[----:B---3--:R-:W-:-:S03]  /*14820*/  F2FP.F16.F32.PACK_AB R35, R36, R35 ;  /* 0x000000232423723e */ /* 0x008fc600000000ff */
[----:B------:R-:W-:Y:S01]  /*14830*/  @!P4 FMUL R9, R9, 0.5 ;  /* 0x3f0000000909c820 */ /* 0x000fe20000400000 */
[----:B------:R-:W3:Y:S01]  /*14840*/  MUFU.EX2 R141, R41 ;  /* 0x00000029008d7308 */ /* 0x000ee20000000800 */
[----:B-----5:R-:W-:Y:S01]  /*14850*/  @!P3 FMUL R148, R148, R148 ;  /* 0x000000949494b220 */ /* 0x020fe20000400000 */
[----:B-1----:R-:W-:-:S05]  /*14860*/  F2FP.F16.F32.PACK_AB R33, R38, R33 ;  /* 0x000000212621723e */ /* 0x002fca00000000ff */
[----:B------:R-:W-:Y:S01]  /*14870*/  @!P0 FMUL R5, R5, 0.5 ;  /* 0x3f00000005058820 */ /* 0x000fe20000400000 */
[----:B------:R-:W1:Y:S01]  /*14880*/  MUFU.EX2 R132, R8 ;  /* 0x0000000800847308 */ /* 0x000e620000000800 */
[----:B--2---:R-:W-:Y:S01]  /*14890*/  @!P2 FMUL R149, R149, R149 ;  /* 0x000000959595a220 */ /* 0x004fe20000400000 */
[----:B------:R-:W-:Y:S01]  /*148a0*/  FSETP.GEU.AND P2, PT, R50, -126, PT ;  /* 0xc2fc00003200780b */ /* 0x000fe20003f4e000 */
[----:B------:R-:W-:-:S03]  /*148b0*/  FFMA2 R6, R172.F32x2.HI_LO, UR36.F32, R0.F32 ;  /* 0x00000024ac067c49 */ /* 0x000fc60009200000 */
[----:B------:R-:W-:Y:S02]  /*148c0*/  F2FP.F16.F32.PACK_AB R38, R149, R148 ;  /* 0x000000949526723e */ /* 0x000fe400000000ff */
[----:B------:R2:W5:Y:S01]  /*148d0*/  MUFU.EX2 R133, R9 ;  /* 0x0000000900857308 */ /* 0x0005620000000800 */
[----:B---3--:R-:W-:Y:S01]  /*148e0*/  @!P6 FMUL R141, R141, R141 ;  /* 0x0000008d8d8de220 */ /* 0x008fe20000400000 */
[----:B------:R-:W-:Y:S02]  /*148f0*/  FSETP.GEU.AND P6, PT, R52, -126, PT ;  /* 0xc2fc00003400780b */ /* 0x000fe40003fce000 */
[----:B----4-:R-:W-:Y:S02]  /*14900*/  F2FP.F16.F32.PACK_AB R34, R37, R34 ;  /* 0x000000222522723e */ /* 0x010fe400000000ff */
[----:B------:R-:W-:Y:S01]  /*14910*/  F2FP.F16.F32.PACK_AB R36, R141, R140 ;  /* 0x0000008c8d24723e */ /* 0x000fe200000000ff */
[----:B------:R-:W-:Y:S01]  /*14920*/  @!P2 FMUL R50, R50, 0.5 ;  /* 0x3f0000003232a820 */ /* 0x000fe20000400000 */
[----:B------:R-:W3:Y:S01]  /*14930*/  MUFU.EX2 R20, R4 ;  /* 0x0000000400147308 */ /* 0x000ee20000000800 */
[----:B-1----:R-:W-:Y:S01]  /*14940*/  @!P5 FMUL R132, R132, R132 ;  /* 0x000000848484d220 */ /* 0x002fe20000400000 */
[----:B------:R-:W-:-:S05]  /*14950*/  FSETP.GEU.AND P5, PT, R53, -126, PT ;  /* 0xc2fc00003500780b */ /* 0x000fca0003fae000 */
[----:B------:R-:W-:Y:S01]  /*14960*/  @!P6 FMUL R52, R52, 0.5 ;  /* 0x3f0000003434e820 */ /* 0x000fe20000400000 */
[----:B------:R-:W1:Y:S01]  /*14970*/  MUFU.EX2 R21, R5 ;  /* 0x0000000500157308 */ /* 0x000e620000000800 */
[----:B--2---:R-:W-:Y:S02]  /*14980*/  FFMA2 R8, R144.F32x2.HI_LO, UR36.F32, R0.F32 ;  /* 0x0000002490087c49 */ /* 0x004fe40009200000 */
[----:B-----5:R-:W-:-:S03]  /*14990*/  @!P4 FMUL R133, R133, R133 ;  /* 0x000000858585c220 */ /* 0x020fc60000400000 */
[----:B------:R-:W-:Y:S01]  /*149a0*/  FSETP.GEU.AND P3, PT, R9, -126, PT ;  /* 0xc2fc00000900780b */ /* 0x000fe20003f6e000 */
[----:B------:R-:W-:Y:S01]  /*149b0*/  @!P5 FMUL R53, R53, 0.5 ;  /* 0x3f0000003535d820 */ /* 0x000fe20000400000 */
[----:B------:R-:W-:Y:S01]  /*149c0*/  FSETP.GEU.AND P4, PT, R8, -126, PT ;  /* 0xc2fc00000800780b */ /* 0x000fe20003f8e000 */
[----:B---3--:R-:W-:Y:S01]  /*149d0*/  @!P1 FMUL R20, R20, R20 ;  /* 0x0000001414149220 */ /* 0x008fe20000400000 */
[----:B------:R-:W2:Y:S01]  /*149e0*/  MUFU.EX2 R172, R50 ;  /* 0x0000003200ac7308 */ /* 0x000ea20000000800 */
[----:B------:R-:W-:Y:S02]  /*149f0*/  FSETP.GEU.AND P1, PT, R51, -126, PT ;  /* 0xc2fc00003300780b */ /* 0x000fe40003f2e000 */
[----:B------:R-:W-:Y:S01]  /*14a00*/  F2FP.F16.F32.PACK_AB R37, R133, R132 ;  /* 0x000000848525723e */ /* 0x000fe200000000ff */
[----:B------:R3:W-:Y:S01]  /*14a10*/  STL [R1+0x50], R20 ;  /* 0x0000501401007387 */ /* 0x0007e20000100800 */
[----:B-1----:R-:W-:Y:S01]  /*14a20*/  @!P0 FMUL R21, R21, R21 ;  /* 0x0000001515158220 */ /* 0x002fe20000400000 */
[----:B------:R-:W-:-:S03]  /*14a30*/  FSETP.GEU.AND P0, PT, R6, -126, PT ;  /* 0xc2fc00000600780b */ /* 0x000fc60003f0e000 */
[----:B------:R-:W-:Y:S01]  /*14a40*/  @!P3 FMUL R9, R9, 0.5 ;  /* 0x3f0000000909b820 */ /* 0x000fe20000400000 */
[----:B------:R-:W1:Y:S01]  /*14a50*/  MUFU.EX2 R144, R52 ;  /* 0x0000003400907308 */ /* 0x000e620000000800 */
[----:B------:R-:W-:Y:S01]  /*14a60*/  @!P4 FMUL R8, R8, 0.5 ;  /* 0x3f0000000808c820 */ /* 0x000fe20000400000 */
[----:B------:R-:W-:Y:S01]  /*14a70*/  FFMA2 R4, R158.F32x2.HI_LO, UR36.F32, R0.F32 ;  /* 0x000000249e047c49 */ /* 0x000fe20009200000 */
[----:B------:R3:W-:Y:S01]  /*14a80*/  STL [R1+0x54], R21 ;  /* 0x0000541501007387 */ /* 0x0007e20000100800 */
[----:B------:R-:W-:Y:S01]  /*14a90*/  @!P1 FMUL R51, R51, 0.5 ;  /* 0x3f00000033339820 */ /* 0x000fe20000400000 */
[----:B------:R-:W-:Y:S01]  /*14aa0*/  F2FP.F16.F32.PACK_AB R39, R21, R20 ;  /* 0x000000141527723e */ /* 0x000fe200000000ff */
[----:B--2---:R-:W-:Y:S02]  /*14ab0*/  @!P2 FMUL R172, R172, R172 ;  /* 0x000000acacaca220 */ /* 0x004fe40000400000 */
[----:B------:R-:W2:Y:S01]  /*14ac0*/  MUFU.EX2 R15, R9 ;  /* 0x00000009000f7308 */ /* 0x000ea20000000800 */
[----:B------:R-:W-:Y:S01]  /*14ad0*/  FSETP.GEU.AND P2, PT, R11, -126, PT ;  /* 0xc2fc00000b00780b */ /* 0x000fe20003f4e000 */
[----:B------:R-:W-:-:S06]  /*14ae0*/  @!P0 FMUL R6, R6, 0.5 ;  /* 0x3f00000006068820 */ /* 0x000fcc0000400000 */
[----:B------:R-:W4:Y:S01]  /*14af0*/  MUFU.EX2 R145, R53 ;  /* 0x0000003500917308 */ /* 0x000f220000000800 */
[----:B-1----:R-:W-:Y:S01]  /*14b00*/  @!P6 FMUL R144, R144, R144 ;  /* 0x000000909090e220 */ /* 0x002fe20000400000 */
[----:B------:R-:W-:-:S04]  /*14b10*/  FSETP.GEU.AND P6, PT, R7, -126, PT ;  /* 0xc2fc00000700780b */ /* 0x000fc80003fce000 */
[----:B------:R-:W-:Y:S02]  /*14b20*/  @!P2 FMUL R11, R11, 0.5 ;  /* 0x3f0000000b0ba820 */ /* 0x000fe40000400000 */
[----:B------:R-:W1:Y:S01]  /*14b30*/  MUFU.EX2 R14, R8 ;  /* 0x00000008000e7308 */ /* 0x000e620000000800 */
[----:B--2---:R-:W-:Y:S01]  /*14b40*/  @!P3 FMUL R15, R15, R15 ;  /* 0x0000000f0f0fb220 */ /* 0x004fe20000400000 */
[----:B------:R-:W-:-:S04]  /*14b50*/  FSETP.GEU.AND P3, PT, R10, -126, PT ;  /* 0xc2fc00000a00780b */ /* 0x000fc80003f6e000 */
[----:B------:R3:W-:Y:S01]  /*14b60*/  STL [R1+0x5c], R15 ;  /* 0x00005c0f01007387 */ /* 0x0007e20000100800 */
[----:B------:R-:W-:Y:S01]  /*14b70*/  @!P6 FMUL R7, R7, 0.5 ;  /* 0x3f0000000707e820 */ /* 0x000fe20000400000 */
[----:B------:R-:W2:Y:S01]  /*14b80*/  MUFU.EX2 R173, R51 ;  /* 0x0000003300ad7308 */ /* 0x000ea20000000800 */
[----:B----4-:R-:W-:Y:S01]  /*14b90*/  @!P5 FMUL R145, R145, R145 ;  /* 0x000000919191d220 */ /* 0x010fe20000400000 */
[----:B------:R-:W-:-:S04]  /*14ba0*/  FSETP.GEU.AND P5, PT, R4, -126, PT ;  /* 0xc2fc00000400780b */ /* 0x000fc80003fae000 */
[----:B------:R-:W-:Y:S01]  /*14bb0*/  F2FP.F16.F32.PACK_AB R40, R145, R144 ;  /* 0x000000909128723e */ /* 0x000fe200000000ff */
[----:B------:R-:W-:Y:S01]  /*14bc0*/  @!P3 FMUL R10, R10, 0.5 ;  /* 0x3f0000000a0ab820 */ /* 0x000fe20000400000 */
[----:B------:R-:W4:Y:S01]  /*14bd0*/  MUFU.EX2 R158, R6 ;  /* 0x00000006009e7308 */ /* 0x000f220000000800 */
[----:B-1----:R-:W-:Y:S01]  /*14be0*/  @!P4 FMUL R14, R14, R14 ;  /* 0x0000000e0e0ec220 */ /* 0x002fe20000400000 */
[----:B------:R-:W-:Y:S01]  /*14bf0*/  FSETP.GEU.AND P4, PT, R5, -126, PT ;  /* 0xc2fc00000500780b */ /* 0x000fe20003f8e000 */
[----:B------:R-:W-:-:S03]  /*14c00*/  FFMA2 R8, R156.F32x2.HI_LO, UR36.F32, R0.F32 ;  /* 0x000000249c087c49 */ /* 0x000fc60009200000 */
[----:B------:R3:W-:Y:S01]  /*14c10*/  STL [R1+0x58], R14 ;  /* 0x0000580e01007387 */ /* 0x0007e20000100800 */
[----:B------:R-:W-:Y:S01]  /*14c20*/  @!P5 FMUL R4, R4, 0.5 ;  /* 0x3f0000000404d820 */ /* 0x000fe20000400000 */
[----:B------:R-:W1:Y:S01]  /*14c30*/  MUFU.EX2 R156, R10 ;  /* 0x0000000a009c7308 */ /* 0x000e620000000800 */
[----:B--2---:R-:W-:Y:S01]  /*14c40*/  @!P1 FMUL R173, R173, R173 ;  /* 0x000000adadad9220 */ /* 0x004fe20000400000 */
[----:B------:R-:W-:Y:S02]  /*14c50*/  FSETP.GEU.AND P1, PT, R8, -126, PT ;  /* 0xc2fc00000800780b */ /* 0x000fe40003f2e000 */
[----:B------:R-:W-:Y:S02]  /*14c60*/  F2FP.F16.F32.PACK_AB R41, R15, R14 ;  /* 0x0000000e0f29723e */ /* 0x000fe400000000ff */
[----:B------:R-:W-:Y:S01]  /*14c70*/  F2FP.F16.F32.PACK_AB R42, R173, R172 ;  /* 0x000000acad2a723e */ /* 0x000fe200000000ff */
[----:B------:R-:W-:Y:S01]  /*14c80*/  @!P4 FMUL R5, R5, 0.5 ;  /* 0x3f0000000505c820 */ /* 0x000fe20000400000 */
[----:B------:R2:W5:Y:S01]  /*14c90*/  MUFU.EX2 R157, R11 ;  /* 0x0000000b009d7308 */ /* 0x0005620000000800 */
[----:B----4-:R-:W-:Y:S01]  /*14ca0*/  @!P0 FMUL R158, R158, R158 ;  /* 0x0000009e9e9e8220 */ /* 0x010fe20000400000 */
[----:B------:R-:W-:-:S05]  /*14cb0*/  FSETP.GEU.AND P0, PT, R9, -126, PT ;  /* 0xc2fc00000900780b */ /* 0x000fca0003f0e000 */
[----:B------:R-:W-:Y:S01]  /*14cc0*/  @!P1 FMUL R8, R8, 0.5 ;  /* 0x3f00000008089820 */ /* 0x000fe20000400000 */
[----:B------:R4:W3:Y:S01]  /*14cd0*/  MUFU.EX2 R159, R7 ;  /* 0x00000007009f7308 */ /* 0x0008e20000000800 */
[----:B-1----:R-:W-:-:S06]  /*14ce0*/  @!P3 FMUL R156, R156, R156 ;  /* 0x0000009c9c9cb220 */ /* 0x002fcc0000400000 */
[----:B------:R-:W-:Y:S01]  /*14cf0*/  @!P0 FMUL R9, R9, 0.5 ;  /* 0x3f00000009098820 */ /* 0x000fe20000400000 */
[----:B------:R-:W1:Y:S01]  /*14d00*/  MUFU.EX2 R170, R4 ;  /* 0x0000000400aa7308 */ /* 0x000e620000000800 */
[----:B--2---:R-:W-:Y:S02]  /*14d10*/  FFMA2 R10, R166.F32x2.HI_LO, UR36.F32, R0.F32 ;  /* 0x00000024a60a7c49 */ /* 0x004fe40009200000 */
[----:B-----5:R-:W-:-:S03]  /*14d20*/  @!P2 FMUL R157, R157, R157 ;  /* 0x0000009d9d9da220 */ /* 0x020fc60000400000 */
[----:B------:R-:W-:Y:S02]  /*14d30*/  FSETP.GEU.AND P2, PT, R10, -126, PT ;  /* 0xc2fc00000a00780b */ /* 0x000fe40003f4e000 */
[----:B------:R2:W5:Y:S01]  /*14d40*/  MUFU.EX2 R171, R5 ;  /* 0x0000000500ab7308 */ /* 0x0005620000000800 */
[----:B----4-:R-:W-:Y:S01]  /*14d50*/  FFMA2 R6, R168.F32x2.HI_LO, UR36.F32, R0.F32 ;  /* 0x00000024a8067c49 */ /* 0x010fe20009200000 */
[----:B------:R-:W-:Y:S01]  /*14d60*/  F2FP.F16.F32.PACK_AB R45, R157, R156 ;  /* 0x0000009c9d2d723e */ /* 0x000fe200000000ff */
[----:B---3--:R-:W-:-:S03]  /*14d70*/  @!P6 FMUL R159, R159, R159 ;  /* 0x0000009f9f9fe220 */ /* 0x008fc60000400000 */
[----:B------:R-:W-:Y:S02]  /*14d80*/  FSETP.GEU.AND P6, PT, R6, -126, PT ;  /* 0xc2fc00000600780b */ /* 0x000fe40003fce000 */
[----:B------:R-:W3:Y:S01]  /*14d90*/  MUFU.EX2 R168, R8 ;  /* 0x0000000800a87308 */ /* 0x000ee20000000800 */
[----:B-1----:R-:W-:Y:S01]  /*14da0*/  @!P5 FMUL R170, R170, R170 ;  /* 0x000000aaaaaad220 */ /* 0x002fe20000400000 */
[----:B------:R-:W-:Y:S01]  /*14db0*/  FSETP.GEU.AND P5, PT, R7, -126, PT ;  /* 0xc2fc00000700780b */ /* 0x000fe20003fae000 */
[----:B------:R-:W-:Y:S01]  /*14dc0*/  @!P2 FMUL R10, R10, 0.5 ;  /* 0x3f0000000a0aa820 */ /* 0x000fe20000400000 */
[----:B------:R-:W-:-:S04]  /*14dd0*/  F2FP.F16.F32.PACK_AB R43, R159, R158 ;  /* 0x0000009e9f2b723e */ /* 0x000fc800000000ff */
[----:B------:R1:W4:Y:S01]  /*14de0*/  MUFU.EX2 R169, R9 ;  /* 0x0000000900a97308 */ /* 0x0003220000000800 */
[--C-:B--2---:R-:W-:Y:S02]  /*14df0*/  FFMA2 R4, R154.F32x2.HI_LO, UR36.F32, R0.reuse.F32 ;  /* 0x000000249a047c49 */ /* 0x104fe40009200000 */
[----:B-----5:R-:W-:Y:S01]  /*14e00*/  @!P4 FMUL R171, R171, R171 ;  /* 0x000000abababc220 */ /* 0x020fe20000400000 */
[----:B------:R-:W-:Y:S02]  /*14e10*/  @!P6 FMUL R6, R6, 0.5 ;  /* 0x3f0000000606e820 */ /* 0x000fe40000400000 */
[----:B------:R-:W-:Y:S01]  /*14e20*/  FSETP.GEU.AND P3, PT, R5, -126, PT ;  /* 0xc2fc00000500780b */ /* 0x000fe20003f6e000 */
[----:B------:R-:W-:Y:S01]  /*14e30*/  @!P5 FMUL R7, R7, 0.5 ;  /* 0x3f0000000707d820 */ /* 0x000fe20000400000 */
[----:B------:R-:W-:Y:S01]  /*14e40*/  FSETP.GEU.AND P4, PT, R4, -126, PT ;  /* 0xc2fc00000400780b */ /* 0x000fe20003f8e000 */
[----:B---3--:R-:W-:Y:S01]  /*14e50*/  @!P1 FMUL R168, R168, R168 ;  /* 0x000000a8a8a89220 */ /* 0x008fe20000400000 */
[----:B------:R-:W-:Y:S01]  /*14e60*/  FSETP.GEU.AND P1, PT, R11, -126, PT ;  /* 0xc2fc00000b00780b */ /* 0x000fe20003f2e000 */
[----:B------:R-:W2:Y:S01]  /*14e70*/  MUFU.EX2 R154, R6 ;  /* 0x00000006009a7308 */ /* 0x000ea20000000800 */
[----:B------:R-:W-:Y:S01]  /*14e80*/  F2FP.F16.F32.PACK_AB R44, R171, R170 ;  /* 0x000000aaab2c723e */ /* 0x000fe200000000ff */
[----:B-1----:R-:W-:-:S06]  /*14e90*/  FFMA2 R8, R152.F32x2.HI_LO, UR36.F32, R0.F32 ;  /* 0x0000002498087c49 */ /* 0x002fcc0009200000 */
[----:B------:R-:W-:Y:S01]  /*14ea0*/  @!P3 FMUL R5, R5, 0.5 ;  /* 0x3f0000000505b820 */ /* 0x000fe20000400000 */
[----:B----4-:R-:W-:Y:S01]  /*14eb0*/  @!P0 FMUL R169, R169, R169 ;  /* 0x000000a9a9a98220 */ /* 0x010fe20000400000 */
[----:B------:R-:W1:Y:S01]  /*14ec0*/  MUFU.EX2 R152, R10 ;  /* 0x0000000a00987308 */ /* 0x000e620000000800 */
[----:B------:R-:W-:Y:S01]  /*14ed0*/  FSETP.GEU.AND P0, PT, R8, -126, PT ;  /* 0xc2fc00000800780b */ /* 0x000fe20003f0e000 */
[----:B------:R-:W-:Y:S01]  /*14ee0*/  @!P4 FMUL R4, R4, 0.5 ;  /* 0x3f0000000404c820 */ /* 0x000fe20000400000 */
[----:B------:R-:W-:Y:S01]  /*14ef0*/  @!P1 FMUL R11, R11, 0.5 ;  /* 0x3f0000000b0b9820 */ /* 0x000fe20000400000 */
[----:B------:R-:W-:Y:S01]  /*14f00*/  F2FP.F16.F32.PACK_AB R46, R169, R168 ;  /* 0x000000a8a92e723e */ /* 0x000fe200000000ff */
[----:B--2---:R-:W-:-:S03]  /*14f10*/  @!P6 FMUL R154, R154, R154 ;  /* 0x0000009a9a9ae220 */ /* 0x004fc60000400000 */
[----:B------:R-:W2:Y:S01]  /*14f20*/  MUFU.EX2 R167, R5 ;  /* 0x0000000500a77308 */ /* 0x000ea20000000800 */
[----:B------:R-:W-:-:S05]  /*14f30*/  FSETP.GEU.AND P6, PT, R9, -126, PT ;  /* 0xc2fc00000900780b */ /* 0x000fca0003fce000 */
[----:B------:R-:W-:Y:S02]  /*14f40*/  @!P0 FMUL R8, R8, 0.5 ;  /* 0x3f00000008088820 */ /* 0x000fe40000400000 */
[----:B------:R3:W4:Y:S01]  /*14f50*/  MUFU.EX2 R166, R4 ;  /* 0x0000000400a67308 */ /* 0x0007220000000800 */
[----:B-1----:R-:W-:-:S05]  /*14f60*/  @!P2 FMUL R152, R152, R152 ;  /* 0x000000989898a220 */ /* 0x002fca0000400000 */
[----:B------:R-:W-:Y:S02]  /*14f70*/  @!P6 FMUL R9, R9, 0.5 ;  /* 0x3f0000000909e820 */ /* 0x000fe40000400000 */
[----:B------:R1:W5:Y:S01]  /*14f80*/  MUFU.EX2 R155, R7 ;  /* 0x00000007009b7308 */ /* 0x0003620000000800 */
[----:B--2---:R-:W-:-:S07]  /*14f90*/  @!P3 FMUL R167, R167, R167 ;  /* 0x000000a7a7a7b220 */ /* 0x004fce0000400000 */
[----:B------:R-:W2:Y:S01]  /*14fa0*/  MUFU.EX2 R153, R11 ;  /* 0x0000000b00997308 */ /* 0x000ea20000000800 */
[----:B---3--:R-:W-:Y:S02]  /*14fb0*/  FFMA2 R4, R150.F32x2.HI_LO, UR36.F32, R0.F32 ;  /* 0x0000002496047c49 */ /* 0x008fe40009200000 */
[----:B----4-:R-:W-:-:S03]  /*14fc0*/  @!P4 FMUL R166, R166, R166 ;  /* 0x000000a6a6a6c220 */ /* 0x010fc60000400000 */
[----:B------:R-:W-:Y:S02]  /*14fd0*/  FSETP.GEU.AND P3, PT, R4, -126, PT ;  /* 0xc2fc00000400780b */ /* 0x000fe40003f6e000 */
[----:B------:R-:W-:Y:S01]  /*14fe0*/  FSETP.GEU.AND P2, PT, R5, -126, PT ;  /* 0xc2fc00000500780b */ /* 0x000fe20003f4e000 */
[----:B-1----:R-:W-:Y:S01]  /*14ff0*/  FFMA2 R6, R164.F32x2.HI_LO, UR36.F32, R0.F32 ;  /* 0x00000024a4067c49 */ /* 0x002fe20009200000 */
[----:B------:R-:W-:Y:S01]  /*15000*/  MOV R0, UR41 ;  /* 0x0000002900007c02 */ /* 0x000fe20008000f00 */
[----:B------:R-:W1:Y:S01]  /*15010*/  MUFU.EX2 R164, R8 ;  /* 0x0000000800a47308 */ /* 0x000e620000000800 */
[----:B-----5:R-:W-:Y:S01]  /*15020*/  @!P5 FMUL R155, R155, R155 ;  /* 0x0000009b9b9bd220 */ /* 0x020fe20000400000 */
[----:B------:R-:W-:Y:S01]  /*15030*/  F2FP.F16.F32.PACK_AB R48, R167, R166 ;  /* 0x000000a6a730723e */ /* 0x000fe200000000ff */
[----:B------:R3:W-:Y:S01]  /*15040*/  SYNCS.ARRIVE.TRANS64.A1T0 RZ, [R0+UR40+0xa0d0], RZ ;  /* 0x00a0d0ff00ff79a7 */ /* 0x0007e20008100028 */
[----:B------:R-:W-:Y:S01]  /*15050*/  FSETP.GEU.AND P5, PT, R6, -126, PT ;  /* 0xc2fc00000600780b */ /* 0x000fe20003fae000 */
[----:B--2---:R-:W-:Y:S01]  /*15060*/  @!P1 FMUL R153, R153, R153 ;  /* 0x0000009999999220 */ /* 0x004fe20000400000 */
[----:B------:R-:W-:-:S02]  /*15070*/  FSETP.GEU.AND P1, PT, R162, -126, PT ;  /* 0xc2fc0000a200780b */ /* 0x000fc40003f2e000 */
[----:B------:R-:W-:Y:S01]  /*15080*/  @!P3 FMUL R4, R4, 0.5 ;  /* 0x3f0000000404b820 */ /* 0x000fe20000400000 */
[----:B------:R-:W-:Y:S01]  /*15090*/  FSETP.GEU.AND P4, PT, R7, -126, PT ;  /* 0xc2fc00000700780b */ /* 0x000fe20003f8e000 */
[----:B------:R-:W-:Y:S01]  /*150a0*/  @!P2 FMUL R5, R5, 0.5 ;  /* 0x3f0000000505a820 */ /* 0x000fe20000400000 */
[----:B------:R-:W2:Y:S01]  /*150b0*/  MUFU.EX2 R165, R9 ;  /* 0x0000000900a57308 */ /* 0x000ea20000000800 */
[----:B------:R-:W-:Y:S02]  /*150c0*/  F2FP.F16.F32.PACK_AB R47, R155, R154 ;  /* 0x0000009a9b2f723e */ /* 0x000fe400000000ff */
[----:B------:R-:W-:Y:S01]  /*150d0*/  F2FP.F16.F32.PACK_AB R49, R153, R152 ;  /* 0x000000989931723e */ /* 0x000fe200000000ff */
[----:B-1----:R-:W-:Y:S01]  /*150e0*/  @!P0 FMUL R164, R164, R164 ;  /* 0x000000a4a4a48220 */ /* 0x002fe20000400000 */
[----:B------:R-:W-:-:S03]  /*150f0*/  FSETP.GEU.AND P0, PT, R163, -126, PT ;  /* 0xc2fc0000a300780b */ /* 0x000fc60003f0e000 */
[----:B------:R-:W1:Y:S01]  /*15100*/  MUFU.EX2 R12, R4 ;  /* 0x00000004000c7308 */ /* 0x000e620000000800 */
[----:B------:R-:W-:Y:S01]  /*15110*/  @!P1 FMUL R162, R162, 0.5 ;  /* 0x3f000000a2a29820 */ /* 0x000fe20000400000 */
[----:B------:R-:W-:Y:S01]  /*15120*/  @!P5 FMUL R6, R6, 0.5 ;  /* 0x3f0000000606d820 */ /* 0x000fe20000400000 */
[----:B------:R-:W-:-:S05]  /*15130*/  @!P4 FMUL R7, R7, 0.5 ;  /* 0x3f0000000707c820 */ /* 0x000fca0000400000 */
[----:B------:R-:W4:Y:S01]  /*15140*/  MUFU.EX2 R13, R5 ;  /* 0x00000005000d7308 */ /* 0x000f220000000800 */
[----:B--2---:R-:W-:Y:S01]  /*15150*/  @!P6 FMUL R165, R165, R165 ;  /* 0x000000a5a5a5e220 */ /* 0x004fe20000400000 */
[----:B------:R-:W-:Y:S01]  /*15160*/  LOP3.LUT P6, RZ, R3, 0x3, R24, 0x48, !PT ;  /* 0x0000000303ff7812 */ /* 0x000fe200078c4818 */
[----:B------:R-:W-:Y:S01]  /*15170*/  @!P0 FMUL R163, R163, 0.5 ;  /* 0x3f000000a3a38820 */ /* 0x000fe20000400000 */
[----:B------:R-:W-:Y:S02]  /*15180*/  F2FP.F16.F32.PACK_AB R24, R181, R180 ;  /* 0x000000b4b518723e */ /* 0x000fe400000000ff */
[----:B------:R-:W-:Y:S02]  /*15190*/  F2FP.F16.F32.PACK_AB R50, R165, R164 ;  /* 0x000000a4a532723e */ /* 0x000fe400000000ff */
[----:B------:R-:W2:Y:S01]  /*151a0*/  MUFU.EX2 R150, R6 ;  /* 0x0000000600967308 */ /* 0x000ea20000000800 */
[----:B-1----:R-:W-:-:S05]  /*151b0*/  @!P3 FMUL R12, R12, R12 ;  /* 0x0000000c0c0cb220 */ /* 0x002fca0000400000 */
[----:B------:R3:W-:Y:S02]  /*151c0*/  STL [R1+0x60], R12 ;  /* 0x0000600c01007387 */ /* 0x0007e40000100800 */
[----:B------:R-:W1:Y:S01]  /*151d0*/  MUFU.EX2 R151, R7 ;  /* 0x0000000700977308 */ /* 0x000e620000000800 */
[----:B----4-:R-:W-:-:S05]  /*151e0*/  @!P2 FMUL R13, R13, R13 ;  /* 0x0000000d0d0da220 */ /* 0x010fca0000400000 */
[----:B------:R3:W-:Y:S01]  /*151f0*/  STL [R1+0x64], R13 ;  /* 0x0000640d01007387 */ /* 0x0007e20000100800 */
[----:B------:R-:W-:Y:S01]  /*15200*/  F2FP.F16.F32.PACK_AB R52, R13, R12 ;  /* 0x0000000c0d34723e */ /* 0x000fe200000000ff */
[----:B------:R-:W4:Y:S01]  /*15210*/  MUFU.EX2 R162, R162 ;  /* 0x000000a200a27308 */ /* 0x000f220000000800 */
[----:B--2---:R-:W-:-:S07]  /*15220*/  @!P5 FMUL R150, R150, R150 ;  /* 0x000000969696d220 */ /* 0x004fce0000400000 */
[----:B------:R-:W2:Y:S01]  /*15230*/  MUFU.EX2 R163, R163 ;  /* 0x000000a300a37308 */ /* 0x000ea20000000800 */
[----:B-1----:R-:W-:-:S05]  /*15240*/  @!P4 FMUL R151, R151, R151 ;  /* 0x000000979797c220 */ /* 0x002fca0000400000 */
[----:B------:R-:W-:Y:S01]  /*15250*/  F2FP.F16.F32.PACK_AB R51, R151, R150 ;  /* 0x000000969733723e */ /* 0x000fe200000000ff */
[----:B----4-:R-:W-:Y:S01]  /*15260*/  @!P1 FMUL R162, R162, R162 ;  /* 0x000000a2a2a29220 */ /* 0x010fe20000400000 */
[----:B--2---:R-:W-:-:S05]  /*15270*/  @!P0 FMUL R163, R163, R163 ;  /* 0x000000a3a3a38220 */ /* 0x004fca0000400000 */
[----:B------:R-:W-:Y:S01]  /*15280*/  F2FP.F16.F32.PACK_AB R53, R163, R162 ;  /* 0x000000a2a335723e */ /* 0x000fe200000000ff */
[----:B---3--:R-:W-:Y:S06]  /*15290*/  @!P6 BRA `(.L_x_255) ;  /* 0x000000000040e947 */ /* 0x008fec0003800000 */
[----:B------:R-:W-:Y:S01]  /*152a0*/  MOV R14, 0x8 ;  /* 0x00000008000e7802 */ /* 0x000fe20000000f00 */
        /* <DEDUP_REMOVED lines=15> */
.L_x_255:
[----:B------:R-:W-:Y:S05]  /*153a0*/  WARPSYNC.ALL ;  /* 0x0000000000007948 */ /* 0x000fea0003800000 */
[----:B------:R1:W-:Y:S02]  /*153b0*/  STTM.x32 tmem[UR43], R56 ;  /* 0x00000038000079ed */ /* 0x0003e400082c002b */
[----:B-1----:R-:W2:Y:S01]  /*153c0*/  LDL R87, [R1+0x6c] ;  /* 0x00006c0001577983 */ /* 0x002ea20000100800 */
[----:B------:R-:W-:Y:S01]  /*153d0*/  UIADD3 UR4, UPT, UPT, UR43, 0x20, URZ ;  /* 0x000000202b047890 */ /* 0x000fe2000fffe0ff */
[----:B------:R-:W1:Y:S03]  /*153e0*/  S2R R58, SR_TID.X ;  /* 0x00000000003a7919 */ /* 0x000e660000002100 */
[----:B------:R-:W-:-:S06]  /*153f0*/  USHF.R.U32.HI UR4, URZ, 0x15, UR4 ;  /* 0x00000015ff047899 */ /* 0x000fcc0008011604 */
[----:B------:R-:W-:Y:S02]  /*15400*/  MOV R0, UR4 ;  /* 0x0000000400007c02 */ /* 0x000fe40008000f00 */
[----:B-1----:R-:W-:Y:S02]  /*15410*/  SHF.R.U32.HI R59, RZ, 0x5, R58 ;  /* 0x00000005ff3b7819 */ /* 0x002fe4000001163a */
[----:B--2---:R-:W-:-:S04]  /*15420*/  FSETP.NEU.AND P0, PT, R87, -INF , PT ;  /* 0xff8000005700780b */ /* 0x004fc80003f0d000 */
[----:B------:R-:W-:Y:S02]  /*15430*/  FSEL R4, R87, RZ, P0 ;  /* 0x000000ff57047208 */ /* 0x000fe40000000000 */
[----:B------:R-:W-:-:S03]  /*15440*/  LOP3.LUT P0, RZ, R0, 0x3, R59, 0x48, !PT ;  /* 0x0000000300ff7812 */ /* 0x000fc6000780483b */
[----:B------:R-:W-:-:S04]  /*15450*/  FMUL R4, R4, -UR36 ;  /* 0x8000002404047c20 */ /* 0x000fc80008400000 */
[--C-:B------:R-:W-:Y:S02]  /*15460*/  FFMA2 R54, R54.F32x2.HI_LO, UR36.F32, R4.reuse.F32 ;  /* 0x0000002436367c49 */ /* 0x100fe40009200004 */
[----:B------:R-:W-:-:S03]  /*15470*/  FFMA2 R4, R18.F32x2.HI_LO, UR36.F32, R4.F32 ;  /* 0x0000002412047c49 */ /* 0x000fc60009200004 */
[----:B------:R-:W-:Y:S02]  /*15480*/  FSETP.GEU.AND P4, PT, R54, -126, PT ;  /* 0xc2fc00003600780b */ /* 0x000fe40003f8e000 */
[----:B------:R-:W-:Y:S02]  /*15490*/  FSETP.GEU.AND P3, PT, R55, -126, PT ;  /* 0xc2fc00003700780b */ /* 0x000fe40003f6e000 */
[----:B------:R-:W-:Y:S02]  /*154a0*/  FSETP.GEU.AND P2, PT, R4, -126, PT ;  /* 0xc2fc00000400780b */ /* 0x000fe40003f4e000 */
[----:B------:R-:W-:-:S07]  /*154b0*/  FSETP.GEU.AND P1, PT, R5, -126, PT ;  /* 0xc2fc00000500780b */ /* 0x000fce0003f2e000 */
[----:B------:R-:W-:Y:S02]  /*154c0*/  @!P4 FMUL R54, R54, 0.5 ;  /* 0x3f0000003636c820 */ /* 0x000fe40000400000 */
[----:B------:R-:W-:Y:S02]  /*154d0*/  @!P3 FMUL R55, R55, 0.5 ;  /* 0x3f0000003737b820 */ /* 0x000fe40000400000 */
[----:B------:R-:W-:Y:S01]  /*154e0*/  @!P2 FMUL R4, R4, 0.5 ;  /* 0x3f0000000404a820 */ /* 0x000fe20000400000 */
[----:B------:R-:W1:Y:S01]  /*154f0*/  MUFU.EX2 R56, R54 ;  /* 0x0000003600387308 */ /* 0x000e620000000800 */
[----:B------:R-:W-:-:S07]  /*15500*/  @!P1 FMUL R5, R5, 0.5 ;  /* 0x3f00000005059820 */ /* 0x000fce0000400000 */
[----:B------:R-:W2:Y:S08]  /*15510*/  MUFU.EX2 R57, R55 ;  /* 0x0000003700397308 */ /* 0x000eb00000000800 */
[----:B------:R-:W3:Y:S01]  /*15520*/  MUFU.EX2 R18, R4 ;  /* 0x0000000400127308 */ /* 0x000ee20000000800 */
[----:B-1----:R-:W-:-:S07]  /*15530*/  @!P4 FMUL R56, R56, R56 ;  /* 0x000000383838c220 */ /* 0x002fce0000400000 */
[----:B------:R-:W1:Y:S01]  /*15540*/  MUFU.EX2 R19, R5 ;  /* 0x0000000500137308 */ /* 0x000e620000000800 */
[----:B--2---:R-:W-:-:S05]  /*15550*/  @!P3 FMUL R57, R57, R57 ;  /* 0x000000393939b220 */ /* 0x004fca0000400000 */
[----:B------:R-:W-:Y:S01]  /*15560*/  F2FP.F16.F32.PACK_AB R54, R57, R56 ;  /* 0x000000383936723e */ /* 0x000fe200000000ff */
[----:B---3--:R-:W-:Y:S01]  /*15570*/  @!P2 FMUL R18, R18, R18 ;  /* 0x000000121212a220 */ /* 0x008fe20000400000 */
[----:B-1----:R-:W-:-:S05]  /*15580*/  @!P1 FMUL R19, R19, R19 ;  /* 0x0000001313139220 */ /* 0x002fca0000400000 */
[----:B------:R-:W-:Y:S01]  /*15590*/  F2FP.F16.F32.PACK_AB R55, R19, R18 ;  /* 0x000000121337723e */ /* 0x000fe200000000ff */
[----:B------:R-:W-:Y:S06]  /*155a0*/  @!P0 BRA `(.L_x_256) ;  /* 0x0000000000408947 */ /* 0x000fec0003800000 */
        /* <DEDUP_REMOVED lines=16> */
.L_x_256:
        /* <DEDUP_REMOVED lines=10> */
.L_x_257:
[----:B------:R-:W3:Y:S01]  /*15750*/  S2UR UR6, SR_CgaCtaId ;  /* 0x00000000000679c3 */ /* 0x000ee20000008800 */
[----:B------:R-:W-:Y:S01]  /*15760*/  UISETP.NE.AND UP0, UPT, UR55, URZ, UPT ;  /* 0x000000ff3700728c */ /* 0x000fe2000bf05270 */
[----:B------:R-:W-:-:S03]  /*15770*/  UMOV UR4, 0x400 ;  /* 0x0000040000047882 */ /* 0x000fc60000000000 */
[----:B------:R-:W-:-:S04]  /*15780*/  USEL UR39, UR51, UR50, UP0 ;  /* 0x0000003233277287 */ /* 0x000fc80008000000 */
[----:B------:R-:W-:Y:S02]  /*15790*/  ULOP3.LUT UR39, UR39, 0x1, URZ, 0x3c, !UPT ;  /* 0x0000000127277892 */ /* 0x000fe4000f8e3cff */
[----:B---3--:R-:W-:-:S04]  /*157a0*/  ULEA UR4, UR6, UR4, 0x18 ;  /* 0x0000000406047291 */ /* 0x008fc8000f8ec0ff */
[----:B------:R-:W-:Y:S02]  /*157b0*/  UIADD3 UR5, UPT, UPT, UR4, 0xa068, URZ ;  /* 0x0000a06804057890 */ /* 0x000fe4000fffe0ff */
[----:B------:R-:W-:Y:S02]  /*157c0*/  @UP0 UIADD3 UR5, UPT, UPT, UR4, 0xa058, URZ ;  /* 0x0000a05804050890 */ /* 0x000fe4000fffe0ff */
[----:B------:R-:W-:Y:S02]  /*157d0*/  UISETP.NE.AND UP0, UPT, UR46, URZ, UPT ;  /* 0x000000ff2e00728c */ /* 0x000fe4000bf05270 */
[----:B------:R-:W-:-:S09]  /*157e0*/  UPRMT UR5, UR6, 0x654, UR5 ;  /* 0x0000065406057896 */ /* 0x000fd20008000005 */
[----:B--2---:R-:W-:Y:S01]  /*157f0*/  SYNCS.ARRIVE.TRANS64.RED.A1T0 RZ, [UR5], RZ ;  /* 0x000000ffffff79a7 */ /* 0x004fe20008100405 */
[----:B------:R-:W-:Y:S05]  /*15800*/  BRA.U UP0, `(.L_x_258) ;  /* 0x0000000100047547 */ /* 0x000fea000b800000 */
[----:B------:R-:W-:Y:S05]  /*15810*/  BPT.TRAP 0x1 ;  /* 0x000000040000795c */ /* 0x000fea0000300000 */
.L_x_258:
        /* <DEDUP_REMOVED lines=26> */
.L_x_416:
        /* <DEDUP_REMOVED lines=10> */
.L_x_261:
[----:B------:R-:W-:Y:S05]  /*15a60*/  BSYNC.RECONVERGENT B0 ;  /* 0x0000000000007941 */ /* 0x000fea0003800200 */
.L_x_260:
[----:B------:R-:W2:Y:S04]  /*15a70*/  LDL.LU.64 R4, [R1+0x18] ;  /* 0x0000180001047983 */ /* 0x000ea80000300a00 */
[----:B-1----:R-:W3:Y:S04]  /*15a80*/  LDL.LU.64 R26, [R1+0x20] ;  /* 0x00002000011a7983 */ /* 0x002ee80000300a00 */
[----:B------:R-:W4:Y:S04]  /*15a90*/  LDL.LU.64 R24, [R1+0x28] ;  /* 0x0000280001187983 */ /* 0x000f280000300a00 */
[----:B------:R-:W5:Y:S04]  /*15aa0*/  LDL.LU.64 R20, [R1+0x38] ;  /* 0x0000380001147983 */ /* 0x000f680000300a00 */
[----:B------:R-:W5:Y:S04]  /*15ab0*/  LDL.LU.64 R14, [R1+0x40] ;  /* 0x00004000010e7983 */ /* 0x000f680000300a00 */
[----:B------:R-:W5:Y:S04]  /*15ac0*/  LDL.LU.64 R12, [R1+0x48] ;  /* 0x00004800010c7983 */ /* 0x000f680000300a00 */
[----:B------:R-:W5:Y:S01]  /*15ad0*/  LDL.LU.64 R6, [R1+0x30] ;  /* 0x0000300001067983 */ /* 0x000f620000300a00 */
[----:B------:R-:W-:-:S03]  /*15ae0*/  FADD2 R90, R90.F32x2.HI_LO, R138.F32x2.HI_LO ;  /* 0x0000008a5a5a724b */ /* 0x000fc60000000000 */
[----:B------:R-:W5:Y:S01]  /*15af0*/  LDL.LU.64 R10, [R1+0x50] ;  /* 0x00005000010a7983 */ /* 0x000f620000300a00 */
[----:B------:R-:W-:-:S03]  /*15b00*/  FADD2 R90, R90.F32x2.HI_LO, R174.F32x2.HI_LO ;  /* 0x000000ae5a5a724b */ /* 0x000fc60000000000 */
[----:B------:R-:W5:Y:S01]  /*15b10*/  LDL.LU.64 R8, [R1+0x58] ;  /* 0x0000580001087983 */ /* 0x000f620000300a00 */
[----:B------:R-:W-:Y:S02]  /*15b20*/  FADD2 R90, R90.F32x2.HI_LO, R182.F32x2.HI_LO ;  /* 0x000000b65a5a724b */ /* 0x000fe40000000000 */
[----:B------:R-:W-:-:S04]  /*15b30*/  FMUL R16, R3, R16 ;  /* 0x0000001003107220 */ /* 0x000fc80000400000 */
[----:B------:R-:W-:-:S04]  /*15b40*/  FADD2 R88, R16.F32, R88.F32x2.HI_LO ;  /* 0x000000581058724b */ /* 0x000fc80000040000 */
[----:B------:R-:W-:-:S04]  /*15b50*/  FADD2 R88, R88.F32x2.HI_LO, R94.F32x2.HI_LO ;  /* 0x0000005e5858724b */ /* 0x000fc80000000000 */
[----:B------:R-:W-:Y:S02]  /*15b60*/  FADD2 R88, R88.F32x2.HI_LO, R102.F32x2.HI_LO ;  /* 0x000000665858724b */ /* 0x000fe40000000000 */
[----:B--2---:R-:W-:Y:S02]  /*15b70*/  FADD2 R90, R90.F32x2.HI_LO, R4.F32x2.HI_LO ;  /* 0x000000045a5a724b */ /* 0x004fe40000000000 */
[----:B------:R-:W2:Y:S01]  /*15b80*/  LDL.LU.64 R4, [R1+0x60] ;  /* 0x0000600001047983 */ /* 0x000ea20000300a00 */
        /* <DEDUP_REMOVED lines=14> */
[----:B---3--:R-:W-:Y:S02]  /*15c70*/  FADD2 R22, R22.F32x2.HI_LO, R26.F32x2.HI_LO ;  /* 0x0000001a1616724b */ /* 0x008fe40000000000 */
[----:B----4-:R-:W-:Y:S02]  /*15c80*/  FADD2 R92, R92.F32x2.HI_LO, R24.F32x2.HI_LO ;  /* 0x000000185c5c724b */ /* 0x010fe40000000000 */
[----:B------:R-:W-:Y:S02]  /*15c90*/  FADD2 R88, R88.F32x2.HI_LO, R188.F32x2.HI_LO ;  /* 0x000000bc5858724b */ /* 0x000fe40000000000 */
[----:B-----5:R-:W-:Y:S02]  /*15ca0*/  FADD2 R90, R90.F32x2.HI_LO, R20.F32x2.HI_LO ;  /* 0x000000145a5a724b */ /* 0x020fe40000000000 */
        /* <DEDUP_REMOVED lines=19> */
[----:B------:R-:W-:Y:S01]  /*15de0*/  UISETP.NE.AND UP0, UPT, UR53, 0x1, UPT ;  /* 0x000000013500788c */ /* 0x000fe2000bf05270 */
[----:B------:R-:W-:-:S02]  /*15df0*/  FADD2 R90, R90.F32x2.HI_LO, R162.F32x2.HI_LO ;  /* 0x000000a25a5a724b */ /* 0x000fc40000000000 */
[----:B------:R-:W-:Y:S02]  /*15e00*/  FADD2 R22, R22.F32x2.HI_LO, R56.F32x2.HI_LO ;  /* 0x000000381616724b */ /* 0x000fe40000000000 */
[----:B------:R-:W-:-:S04]  /*15e10*/  FADD2 R92, R92.F32x2.HI_LO, R18.F32x2.HI_LO ;  /* 0x000000125c5c724b */ /* 0x000fc80000000000 */
[----:B------:R-:W-:Y:S02]  /*15e20*/  FADD2 R22, R22.F32x2.HI_LO, R92.F32x2.HI_LO ;  /* 0x0000005c1616724b */ /* 0x000fe40000000000 */
[----:B--2---:R-:W-:-:S04]  /*15e30*/  FADD2 R88, R88.F32x2.HI_LO, R4.F32x2.HI_LO ;  /* 0x000000045858724b */ /* 0x004fc80000000000 */
[----:B------:R-:W-:-:S04]  /*15e40*/  FADD2 R88, R88.F32x2.HI_LO, R90.F32x2.HI_LO ;  /* 0x0000005a5858724b */ /* 0x000fc80000000000 */
[----:B------:R-:W-:-:S04]  /*15e50*/  FADD2 R22, R88.F32x2.HI_LO, R22.F32x2.HI_LO ;  /* 0x000000165816724b */ /* 0x000fc80000000000 */
[----:B------:R-:W-:Y:S01]  /*15e60*/  FADD R16, R22, R23 ;  /* 0x0000001716107221 */ /* 0x000fe20000000000 */
[----:B------:R-:W-:Y:S06]  /*15e70*/  BRA.U UP0, `(.L_x_262) ;  /* 0x0000000100987547 */ /* 0x000fec000b800000 */
[----:B------:R-:W-:Y:S05]  /*15e80*/  @P1 BRA `(.L_x_263) ;  /* 0x0000000000041947 */ /* 0x000fea0003800000 */
[----:B------:R-:W-:Y:S05]  /*15e90*/  BPT.TRAP 0x1 ;  /* 0x000000040000795c */ /* 0x000fea0000300000 */
.L_x_263:
[----:B------:R-:W-:Y:S01]  /*15ea0*/  UISETP.NE.AND UP0, UPT, UR55, URZ, UPT ;  /* 0x000000ff3700728c */ /* 0x000fe2000bf05270 */
[----:B------:R-:W-:Y:S01]  /*15eb0*/  IMAD.U32 R0, RZ, RZ, UR39 ;  /* 0x00000027ff007e24 */ /* 0x000fe2000f8e00ff */
[----:B------:R-:W-:Y:S01]  /*15ec0*/  UIADD3 UR5, UPT, UPT, UR4, 0xa060, URZ ;  /* 0x0000a06004057890 */ /* 0x000fe2000fffe0ff */
[----:B------:R-:W-:Y:S01]  /*15ed0*/  IMAD.U32 R17, R58, 0x10000, RZ ;  /* 0x000100003a117824 */ /* 0x000fe200078e00ff */
[----:B------:R-:W-:Y:S02]  /*15ee0*/  LOP3.LUT R59, R59, 0x3, RZ, 0xc0, !PT ;  /* 0x000000033b3b7812 */ /* 0x000fe400078ec0ff */
[----:B------:R-:W-:Y:S02]  /*15ef0*/  SHF.L.U32 R0, R0, 0x1f, RZ ;  /* 0x0000001f00007819 */ /* 0x000fe400000006ff */
[----:B------:R-:W-:-:S03]  /*15f00*/  LOP3.LUT R17, R17, 0x600000, RZ, 0xc0, !PT ;  /* 0x0060000011117812 */ /* 0x000fc600078ec0ff */
[----:B------:R-:W-:Y:S01]  /*15f10*/  @UP0 UIADD3 UR5, UPT, UPT, UR4, 0xa050, URZ ;  /* 0x0000a05004050890 */ /* 0x000fe2000fffe0ff */
[----:B------:R-:W-:Y:S01]  /*15f20*/  SHF.R.U32.HI R4, RZ, 0x15, R17 ;  /* 0x00000015ff047819 */ /* 0x000fe20000011611 */
[----:B------:R-:W-:-:S03]  /*15f30*/  USEL UR4, URZ, 0x80, UP0 ;  /* 0x00000080ff047887 */ /* 0x000fc60008000000 */
[----:B------:R-:W-:-:S03]  /*15f40*/  ISETP.NE.AND P0, PT, R59, R4, PT ;  /* 0x000000043b00720c */ /* 0x000fc60003f05270 */
[----:B------:R-:W-:Y:S01]  /*15f50*/  LOP3.LUT R17, R17, UR4, RZ, 0xfc, !PT ;  /* 0x0000000411117c12 */ /* 0x000fe2000f8efcff */
[----:B------:R-:W1:Y:S02]  /*15f60*/  SYNCS.PHASECHK.TRANS64.TRYWAIT P1, [UR5], R0 ;  /* 0x00000000ff0075a7 */ /* 0x000e640008021105 */
[----:B-1----:R-:W-:Y:S07]  /*15f70*/  @!P1 BRA `(.L_x_264) ;  /* 0x0000003800289947 */ /* 0x002fee0003800000 */
.L_x_418:
        /* <DEDUP_REMOVED lines=17> */
.L_x_265:
[----:B------:R-:W2:Y:S01]  /*16090*/  LDL R19, [R1+0x6c] ;  /* 0x00006c0001137983 */ /* 0x000ea20000100800 */
[----:B------:R-:W-:Y:S05]  /*160a0*/  WARPSYNC.ALL ;  /* 0x0000000000007948 */ /* 0x000fea0003800000 */
[----:B------:R-:W-:Y:S02]  /*160b0*/  R2UR UR4, R17 ;  /* 0x00000000110472ca */ /* 0x000fe400000e0000 */
[----:B------:R-:W-:-:S11]  /*160c0*/  MOV R18, R16 ;  /* 0x0000001000127202 */ /* 0x000fd60000000f00 */
[----:B--2---:R2:W-:Y:S02]  /*160d0*/  STTM.x2 tmem[UR4], R18 ;  /* 0x00000012000079ed */ /* 0x0045e400080c0004 */
.L_x_262:
[----:B-1----:R-:W3:Y:S01]  /*160e0*/  LDL.LU R0, [R1+0x6c] ;  /* 0x00006c0001007983 */ /* 0x002ee20000300800 */
[----:B------:R-:W-:Y:S01]  /*160f0*/  UISETP.NE.AND UP0, UPT, UR55, URZ, UPT ;  /* 0x000000ff3700728c */ /* 0x000fe2000bf05270 */
[----:B------:R-:W-:Y:S01]  /*16100*/  IADD3 R2, PT, PT, R2, 0x80, RZ ;  /* 0x0000008002027810 */ /* 0x000fe20007ffe0ff */
[----:B------:R-:W-:Y:S02]  /*16110*/  UIADD3 UR4, UPT, UPT, UR53, -0x1, URZ ;  /* 0xffffffff35047890 */ /* 0x000fe4000fffe0ff */
[----:B------:R-:W-:Y:S02]  /*16120*/  USEL UR50, UR50, UR39, UP0 ;  /* 0x0000002732327287 */ /* 0x000fe40008000000 */
[----:B------:R-:W-:Y:S02]  /*16130*/  USEL UR51, UR39, UR51, UP0 ;  /* 0x0000003327337287 */ /* 0x000fe40008000000 */
[----:B------:R-:W-:Y:S02]  /*16140*/  UISETP.GT.AND UP0, UPT, UR53, 0x1, UPT ;  /* 0x000000013500788c */ /* 0x000fe4000bf04270 */
[----:B------:R-:W-:Y:S01]  /*16150*/  ULOP3.LUT UR54, UR54, 0x1, URZ, 0x3c, !UPT ;  /* 0x0000000136367892 */ /* 0x000fe2000f8e3cff */
[----:B------:R-:W-:Y:S01]  /*16160*/  UMOV UR53, UR4 ;  /* 0x0000000400357c82 */ /* 0x000fe20008000000 */
[----:B---3--:R-:W-:-:S05]  /*16170*/  MOV R17, R0 ;  /* 0x0000000000117202 */ /* 0x008fca0000000f00 */
[----:B------:R-:W-:Y:S05]  /*16180*/  BRA.U UP0, `(.L_x_266) ;  /* 0xffffff91006c7547 */ /* 0x000fea000b83ffff */
.L_x_245:
[----:B------:R-:W-:-:S09]  /*16190*/  UISETP.NE.AND UP0, UPT, UR46, URZ, UPT ;  /* 0x000000ff2e00728c */ /* 0x000fd2000bf05270 */
[----:B------:R-:W-:Y:S05]  /*161a0*/  BRA.U UP0, `(.L_x_267) ;  /* 0x0000000100047547 */ /* 0x000fea000b800000 */
[----:B------:R-:W-:Y:S05]  /*161b0*/  BPT.TRAP 0x1 ;  /* 0x000000040000795c */ /* 0x000fea0000300000 */
.L_x_267:
[----:B------:R-:W3:Y:S01]  /*161c0*/  S2UR UR6, SR_CgaCtaId ;  /* 0x00000000000679c3 */ /* 0x000ee20000008800 */
[----:B------:R-:W-:Y:S01]  /*161d0*/  UISETP.NE.AND UP1, UPT, UR55, URZ, UPT ;  /* 0x000000ff3700728c */ /* 0x000fe2000bf25270 */
[----:B------:R-:W-:Y:S02]  /*161e0*/  UMOV UR5, 0x400 ;  /* 0x0000040000057882 */ /* 0x000fe40000000000 */
[----:B---3--:R-:W-:-:S04]  /*161f0*/  ULEA UR5, UR6, UR5, 0x18 ;  /* 0x0000000506057291 */ /* 0x008fc8000f8ec0ff */
[----:B------:R-:W-:-:S04]  /*16200*/  UIADD3 UR4, UPT, UPT, UR5, 0xa080, URZ ;  /* 0x0000a08005047890 */ /* 0x000fc8000fffe0ff */
[----:B------:R-:W-:-:S09]  /*16210*/  @UP1 UIADD3 UR4, UPT, UPT, UR5, 0xa070, URZ ;  /* 0x0000a07005041890 */ /* 0x000fd2000fffe0ff */
[----:B------:R-:W-:Y:S01]  /*16220*/  SYNCS.ARRIVE.TRANS64.A1T0 RZ, [UR4], RZ ;  /* 0x000000ffffff79a7 */ /* 0x000fe20008100004 */
[----:B------:R-:W-:Y:S01]  /*16230*/  USEL UR4, UR52, UR49, UP1 ;  /* 0x0000003134047287 */ /* 0x000fe20008800000 */
[----:B------:R-:W-:Y:S11]  /*16240*/  BRA.U UP0, `(.L_x_268) ;  /* 0x0000000100047547 */ /* 0x000ff6000b800000 */
[----:B------:R-:W-:Y:S05]  /*16250*/  BPT.TRAP 0x1 ;  /* 0x000000040000795c */ /* 0x000fea0000300000 */
.L_x_268:
[----:B------:R-:W-:Y:S02]  /*16260*/  UISETP.NE.AND UP0, UPT, UR55, URZ, UPT ;  /* 0x000000ff3700728c */ /* 0x000fe4000bf05270 */
[----:B------:R-:W-:Y:S02]  /*16270*/  ULOP3.LUT UR4, UR4, 0x1, URZ, 0x3c, !UPT ;  /* 0x0000000104047892 */ /* 0x000fe4000f8e3cff */
[----:B------:R-:W-:-:S04]  /*16280*/  UIADD3 UR7, UPT, UPT, UR5, 0xa088, URZ ;  /* 0x0000a08805077890 */ /* 0x000fc8000fffe0ff */
[----:B-1----:R-:W-:-:S03]  /*16290*/  MOV R3, UR4 ;  /* 0x0000000400037c02 */ /* 0x002fc60008000f00 */
[----:B------:R-:W-:Y:S01]  /*162a0*/  @UP0 UIADD3 UR7, UPT, UPT, UR5, 0xa078, URZ ;  /* 0x0000a07805070890 */ /* 0x000fe2000fffe0ff */
[----:B------:R-:W-:-:S08]  /*162b0*/  SHF.L.U32 R3, R3, 0x1f, RZ ;  /* 0x0000001f03037819 */ /* 0x000fd000000006ff */
[----:B------:R-:W1:Y:S02]  /*162c0*/  SYNCS.PHASECHK.TRANS64.TRYWAIT P0, [UR7], R3 ;  /* 0x00000003ff0075a7 */ /* 0x000e640008001107 */
[----:B-1----:R-:W-:Y:S05]  /*162d0*/  @!P0 BRA `(.L_x_269) ;  /* 0x0000003400688947 */ /* 0x002fea0003800000 */
.L_x_420:
[----:B------:R-:W-:-:S04]  /*162e0*/  UISETP.NE.AND UP0, UPT, UR55, URZ, UPT ;  /* 0x000000ff3700728c */ /* 0x000fc8000bf05270 */
[----:B------:R-:W-:-:S04]  /*162f0*/  USEL UR47, UR48, UR47, UP0 ;  /* 0x0000002f302f7287 */ /* 0x000fc80008000000 */
[----:B------:R-:W-:-:S09]  /*16300*/  UISETP.GT.U32.AND UP0, UPT, UR47, 0x1, UPT ;  /* 0x000000012f00788c */ /* 0x000fd2000bf04070 */
[----:B------:R-:W-:Y:S05]  /*16310*/  BRA.U UP0, `(.L_x_270) ;  /* 0x0000000100087547 */ /* 0x000fea000b800000 */
[----:B------:R-:W-:Y:S05]  /*16320*/  BPT.TRAP 0x1 ;  /* 0x000000040000795c */ /* 0x000fea0000300000 */
[----:B------:R-:W-:Y:S05]  /*16330*/  BPT.TRAP 0x1 ;  /* 0x000000040000795c */ /* 0x000fea0000300000 */
.L_x_270:
[----:B------:R-:W-:Y:S02]  /*16340*/  UISETP.NE.AND UP0, UPT, UR55, URZ, UPT ;  /* 0x000000ff3700728c */ /* 0x000fe4000bf05270 */
[----:B------:R-:W-:-:S09]  /*16350*/  UIADD3 UR4, UPT, UPT, UR5, 0xa068, URZ ;  /* 0x0000a06805047890 */ /* 0x000fd2000fffe0ff */
[----:B------:R-:W-:-:S04]  /*16360*/  @UP0 UIADD3 UR4, UPT, UPT, UR5, 0xa058, URZ ;  /* 0x0000a05805040890 */ /* 0x000fc8000fffe0ff */
[----:B------:R-:W-:-:S09]  /*16370*/  UPRMT UR4, UR6, 0x654, UR4 ;  /* 0x0000065406047896 */ /* 0x000fd20008000004 */
[----:B------:R-:W-:Y:S01]  /*16380*/  SYNCS.ARRIVE.TRANS64.RED.A1T0 RZ, [UR4], RZ ;  /* 0x000000ffffff79a7 */ /* 0x000fe20008100404 */
[----:B------:R-:W-:Y:S05]  /*16390*/  EXIT ;  /* 0x000000000000794d */ /* 0x000fea0003800000 */
.L_x_26:
[----:B------:R-:W-:-:S05]  /*163a0*/  IMAD.MOV.U32 R3, RZ, RZ, -0x4 ;  /* 0xfffffffcff037424 */ /* 0x000fca00078e00ff */
[----:B------:R-:W-:-:S05]  /*163b0*/  VIADDMNMX.U32 R0, R2, R3, 0x2, PT ;  /* 0x0000000202007446 */ /* 0x000fca0003800003 */
[----:B------:R-:W-:-:S04]  /*163c0*/  IMAD.SHL.U32 R0, R0, 0x4, RZ ;  /* 0x0000000400007824 */ /* 0x000fc800078e00ff */
[----:B------:R-:W1:Y:S02]  /*163d0*/  LDC R2, c[0x2][R0] ;  /* 0x0080000000027b82 */ /* 0x000e640000000800 */
[----:B-1----:R-:W-:-:S04]  /*163e0*/  SHF.R.S32.HI R3, RZ, 0x1f, R2 ;  /* 0x0000001fff037819 */ /* 0x002fc80000011402 */
.L_x_465:
[----:B------:R-:W-:Y:S05]  /*163f0*/  BRX R2 -0x16400                                                                                                                                                                                                                                                                                                                                                                                                                                                                                                                                                                                     (*"BRANCH_TARGETS .L_x_466,.L_x_467,.L_x_468"*) ;  /* 0xfffffe9c02007949 */ /* 0x000fea000383ffff */
.L_x_468:
[----:B------:R-:W-:-:S08]  /*16400*/  NOP ;  /* 0x0000000000007918 */ /* 0x000fd00000000000 */
[----:B------:R-:W-:-:S00]  /*16410*/  USETMAXREG.DEALLOC.CTAPOOL 0x18 ;  /* 0x00000018000079c8 */ /* 0x000fc000080e0500 */
[----:B------:R-:W-:Y:S05]  /*16420*/  EXIT ;  /* 0x000000000000794d */ /* 0x000fea0003800000 */
.L_x_466:
[----:B------:R-:W-:-:S08]  /*16430*/  NOP ;  /* 0x0000000000007918 */ /* 0x000fd00000000000 */
[----:B------:R-:W1:-:S00]  /*16440*/  USETMAXREG.DEALLOC.CTAPOOL 0x20 ;  /* 0x00000020000079c8 */ /* 0x000e4000080e0500 */
[----:B------:R-:W2:Y:S01]  /*16450*/  S2UR UR6, SR_CTAID.X ;  /* 0x00000000000679c3 */ /* 0x000ea20000002500 */
[----:B------:R-:W3:Y:S07]  /*16460*/  LDCU.64 UR4, c[0x0][0x380] ;  /* 0x00007000ff0477ac */ /* 0x000eee0008000a00 */
[----:B------:R-:W4:Y:S01]  /*16470*/  S2UR UR37, SR_CTAID.Z ;  /* 0x00000000002579c3 */ /* 0x000f220000002700 */
[----:B---3--:R-:W-:Y:S02]  /*16480*/  UISETP.NE.AND UP1, UPT, UR5, URZ, UPT ;  /* 0x000000ff0500728c */ /* 0x008fe4000bf25270 */
[----:B--2---:R-:W-:-:S04]  /*16490*/  USHF.L.U32 UR11, UR6, 0x8, URZ ;  /* 0x00000008060b7899 */ /* 0x004fc800080006ff */
[----:B------:R-:W-:-:S06]  /*164a0*/  UISETP.GE.U32.OR UP1, UPT, UR11, UR4, !UP1 ;  /* 0x000000040b00728c */ /* 0x000fcc000cf26470 */
[----:B------:R-:W-:-:S13]  /*164b0*/  PLOP3.LUT P1, PT, PT, PT, UP1, 0x80, 0x8 ;  /* 0x000000000008781c */ /* 0x000fda0003f2f018 */
[----:B-1--4-:R-:W-:Y:S05]  /*164c0*/  @P1 EXIT ;  /* 0x000000000000194d */ /* 0x012fea0003800000 */
[----:B------:R-:W1:Y:S01]  /*164d0*/  LDCU UR4, c[0x0][0x38c] ;  /* 0x00007180ff0477ac */ /* 0x000e620008000800 */
[----:B------:R-:W2:Y:S01]  /*164e0*/  S2UR UR8, SR_CTAID.Y ;  /* 0x00000000000879c3 */ /* 0x000ea20000002600 */
[----:B------:R-:W-:Y:S01]  /*164f0*/  BSSY.RECONVERGENT B0, `(.L_x_271) ;  /* 0x0000021000007945 */ /* 0x000fe20003800200 */
[----:B------:R-:W-:Y:S01]  /*16500*/  UMOV UR12, URZ ;  /* 0x000000ff000c7c82 */ /* 0x000fe20008000000 */
[----:B------:R-:W-:-:S04]  /*16510*/  UIADD3 UR10, UPT, UPT, UR5, 0x7f, URZ ;  /* 0x0000007f050a7890 */ /* 0x000fc8000fffe0ff */
[----:B------:R-:W-:-:S04]  /*16520*/  USHF.R.S32.HI UR9, URZ, 0x1f, UR10 ;  /* 0x0000001fff097899 */ /* 0x000fc8000801140a */
[----:B------:R-:W-:-:S04]  /*16530*/  ULEA.HI UR9, UR9, UR10, URZ, 0x7 ;  /* 0x0000000a09097291 */ /* 0x000fc8000f8f38ff */
[----:B------:R-:W-:Y:S01]  /*16540*/  USHF.R.S32.HI UR9, URZ, 0x7, UR9 ;  /* 0x00000007ff097899 */ /* 0x000fe20008011409 */
[----:B-1----:R-:W1:Y:S01]  /*16550*/  I2F.U32.RP R2, UR4 ;  /* 0x0000000400027d06 */ /* 0x002e620008209000 */
[----:B------:R-:W-:-:S07]  /*16560*/  UISETP.NE.U32.AND UP1, UPT, UR4, URZ, UPT ;  /* 0x000000ff0400728c */ /* 0x000fce000bf25070 */
[----:B-1----:R-:W1:Y:S02]  /*16570*/  MUFU.RCP R0, R2 ;  /* 0x0000000200007308 */ /* 0x002e640000001000 */
[----:B-1----:R-:W-:-:S06]  /*16580*/  IADD3 R0, PT, PT, R0, 0xffffffe, RZ ;  /* 0x0ffffffe00007810 */ /* 0x002fcc0007ffe0ff */
[----:B------:R-:W1:Y:S02]  /*16590*/  F2I.FTZ.U32.TRUNC.NTZ R0, R0 ;  /* 0x0000000000007305 */ /* 0x000e64000021f000 */
[----:B-1----:R-:W-:-:S13]  /*165a0*/  R2UR UR13, R0 ;  /* 0x00000000000d72ca */ /* 0x002fda00000e0000 */
[----:B------:R-:W-:-:S04]  /*165b0*/  UIADD3 UR7, UPT, UPT, URZ, -UR13, URZ ;  /* 0x8000000dff077290 */ /* 0x000fc8000fffe0ff */
[----:B------:R-:W-:-:S04]  /*165c0*/  UIMAD UR7, UR7, UR4, URZ ;  /* 0x00000004070772a4 */ /* 0x000fc8000f8e02ff */
[----:B------:R-:W-:-:S04]  /*165d0*/  UIMAD.WIDE.U32 UR12, UR13, UR7, UR12 ;  /* 0x000000070d0c72a5 */ /* 0x000fc8000f8e000c */
[----:B--2---:R-:W-:-:S07]  /*165e0*/  UIMAD.WIDE.U32 UR12, UR13, UR8, URZ ;  /* 0x000000080d0c72a5 */ /* 0x004fce000f8e00ff */
[----:B------:R-:W-:Y:S02]  /*165f0*/  UMOV UR36, UR13 ;  /* 0x0000000d00247c82 */ /* 0x000fe40008000000 */
[----:B------:R-:W-:-:S04]  /*16600*/  UIADD3 UR7, UPT, UPT, -UR36, URZ, URZ ;  /* 0x000000ff24077290 */ /* 0x000fc8000fffe1ff */
[----:B------:R-:W-:-:S04]  /*16610*/  UIMAD UR7, UR4, UR7, UR8 ;  /* 0x00000007040772a4 */ /* 0x000fc8000f8e0208 */
[----:B------:R-:W-:-:S11]  /*16620*/  UISETP.GE.U32.AND UP5, UPT, UR7, UR4, UPT ;  /* 0x000000040700728c */ /* 0x000fd6000bfa6070 */
[----:B------:R-:W-:Y:S02]  /*16630*/  @UP5 UIADD3 UR7, UPT, UPT, UR7, -UR4, URZ ;  /* 0x8000000407075290 */ /* 0x000fe4000fffe0ff */
[----:B------:R-:W-:Y:S02]  /*16640*/  @UP5 UIADD3 UR36, UPT, UPT, UR36, 0x1, URZ ;  /* 0x0000000124245890 */ /* 0x000fe4000fffe0ff */
[----:B------:R-:W-:Y:S02]  /*16650*/  UISETP.GE.U32.AND UP4, UPT, UR7, UR4, UPT ;  /* 0x000000040700728c */ /* 0x000fe4000bf86070 */
[----:B------:R-:W-:-:S04]  /*16660*/  ULEA UR7, UR6, 0x2, 0x1 ;  /* 0x0000000206077891 */ /* 0x000fc8000f8e08ff */
[----:B------:R-:W-:-:S05]  /*16670*/  ULOP3.LUT UR7, UR7, 0x1fffffe, URZ, 0xc0, !UPT ;  /* 0x01fffffe07077892 */ /* 0x000fca000f8ec0ff */
[----:B------:R-:W-:Y:S02]  /*16680*/  @UP4 UIADD3 UR36, UPT, UPT, UR36, 0x1, URZ ;  /* 0x0000000124244890 */ /* 0x000fe4000fffe0ff */
[----:B------:R-:W-:Y:S02]  /*16690*/  @!UP1 ULOP3.LUT UR36, URZ, UR4, URZ, 0x33, !UPT ;  /* 0x00000004ff249292 */ /* 0x000fe4000f8e33ff */
[----:B------:R-:W-:Y:S02]  /*166a0*/  UISETP.LT.AND UP1, UPT, UR9, UR7, UPT ;  /* 0x000000070900728c */ /* 0x000fe4000bf21270 */
[----:B------:R-:W-:Y:S02]  /*166b0*/  UIADD3 UR12, UPT, UPT, -UR36, URZ, URZ ;  /* 0x000000ff240c7290 */ /* 0x000fe4000fffe1ff */
[----:B------:R-:W-:Y:S02]  /*166c0*/  USEL UR7, UR9, UR7, UP1 ;  /* 0x0000000709077287 */ /* 0x000fe40008800000 */
[----:B------:R-:W-:Y:S01]  /*166d0*/  UIMAD UR12, UR4, UR12, UR8 ;  /* 0x0000000c040c72a4 */ /* 0x000fe2000f8e0208 */
[----:B------:R-:W-:Y:S11]  /*166e0*/  @!P3 BRA `(.L_x_272) ;  /* 0x000000000004b947 */ /* 0x000ff60003800000 */
[----:B------:R-:W-:Y:S05]  /*166f0*/  BPT.TRAP 0x1 ;  /* 0x000000040000795c */ /* 0x000fea0000300000 */
.L_x_272:
[----:B------:R-:W-:Y:S05]  /*16700*/  BSYNC.RECONVERGENT B0 ;  /* 0x0000000000007941 */ /* 0x000fea0003800200 */
.L_x_271:
[----:B------:R-:W1:Y:S01]  /*16710*/  S2UR UR8, SR_CgaCtaId ;  /* 0x00000000000879c3 */ /* 0x000e620000008800 */
[----:B------:R-:W-:Y:S01]  /*16720*/  UMOV UR4, 0x400 ;  /* 0x0000040000047882 */ /* 0x000fe20000000000 */
[----:B------:R-:W-:Y:S01]  /*16730*/  IMAD.MOV.U32 R3, RZ, RZ, 0x1 ;  /* 0x00000001ff037424 */ /* 0x000fe200078e00ff */
[----:B------:R-:W-:-:S04]  /*16740*/  @!P0 MOV R2, 0x2000 ;  /* 0x0000200000028802 */ /* 0x000fc80000000f00 */
[----:B------:R-:W-:Y:S01]  /*16750*/  SHF.L.U32 R3, R3, 0x1f, RZ ;  /* 0x0000001f03037819 */ /* 0x000fe200000006ff */
[----:B-1----:R-:W-:-:S09]  /*16760*/  ULEA UR8, UR8, UR4, 0x18 ;  /* 0x0000000408087291 */ /* 0x002fd2000f8ec0ff */
[----:B------:R-:W1:Y:S02]  /*16770*/  SYNCS.PHASECHK.TRANS64.TRYWAIT P1, [UR8+0xa010], R3 ;  /* 0x00a01003ff0075a7 */ /* 0x000e640008021108 */
[----:B-1----:R-:W-:Y:S05]  /*16780*/  @!P1 BRA `(.L_x_273) ;  /* 0x0000003000549947 */ /* 0x002fea0003800000 */
.L_x_422:
[----:B------:R-:W-:Y:S01]  /*16790*/  PLOP3.LUT P5, PT, P5, P6, PT, 0xf8, 0x8f ;  /* 0x00000000008f781c */ /* 0x000fe20002fadf70 */
[----:B------:R2:W-:Y:S01]  /*167a0*/  @!P0 SYNCS.ARRIVE.TRANS64 RZ, [UR8+0xa000], R2 ;  /* 0x00a00002ffff89a7 */ /* 0x0005e20008000008 */
[----:B------:R-:W-:Y:S11]  /*167b0*/  BSSY.RECONVERGENT B0, `(.L_x_274) ;  /* 0x0000003000007945 */ /* 0x000ff60003800200 */
[----:B------:R-:W-:Y:S05]  /*167c0*/  @!P5 BRA `(.L_x_275) ;  /* 0x000000000004d947 */ /* 0x000fea0003800000 */
[----:B------:R-:W-:Y:S05]  /*167d0*/  BPT.TRAP 0x1 ;  /* 0x000000040000795c */ /* 0x000fea0000300000 */
.L_x_275:
[----:B------:R-:W-:Y:S05]  /*167e0*/  BSYNC.RECONVERGENT B0 ;  /* 0x0000000000007941 */ /* 0x000fea0003800200 */
.L_x_274:
[----:B------:R-:W-:Y:S01]  /*167f0*/  LOP3.LUT P1, R18, R18, 0x1f, RZ, 0xc0, !PT ;  /* 0x0000001f12127812 */ /* 0x000fe2000782c0ff */
[----:B------:R-:W-:Y:S03]  /*16800*/  BSSY.RECONVERGENT B0, `(.L_x_276) ;  /* 0x0000004000007945 */ /* 0x000fe60003800200 */
[----:B------:R-:W-:-:S13]  /*16810*/  PLOP3.LUT P1, PT, P1, P0, PT, 0x8f, 0xf8 ;  /* 0x0000000000f8781c */ /* 0x000fda0000f21177 */
[----:B------:R-:W-:Y:S05]  /*16820*/  @P1 BRA `(.L_x_277) ;  /* 0x0000000000041947 */ /* 0x000fea0003800000 */
[----:B------:R-:W-:Y:S05]  /*16830*/  BPT.TRAP 0x1 ;  /* 0x000000040000795c */ /* 0x000fea0000300000 */
.L_x_277:
[----:B------:R-:W-:Y:S05]  /*16840*/  BSYNC.RECONVERGENT B0 ;  /* 0x0000000000007941 */ /* 0x000fea0003800200 */
.L_x_276:
[----:B------:R-:W3:Y:S01]  /*16850*/  LDCU.64 UR4, c[0x0][0x348] ;  /* 0x00006900ff0477ac */ /* 0x000ee20008000a00 */
[----:B------:R-:W-:Y:S01]  /*16860*/  UIADD3 UR9, UPT, UPT, UR8, 0xa000, URZ ;  /* 0x0000a00008097890 */ /* 0x000fe2000fffe0ff */
[----:B------:R-:W-:Y:S01]  /*16870*/  UMOV UR10, URZ ;  /* 0x000000ff000a7c82 */ /* 0x000fe20008000000 */
[----:B------:R-:W-:Y:S01]  /*16880*/  UMOV UR13, UR36 ;  /* 0x00000024000d7c82 */ /* 0x000fe20008000000 */
[----:B------:R-:W-:Y:S01]  /*16890*/  UMOV UR14, UR37 ;  /* 0x00000025000e7c82 */ /* 0x000fe20008000000 */
[----:B---3--:R-:W-:-:S03]  /*168a0*/  UIADD3 UR16, UP1, UPT, UR4, 0x80, URZ ;  /* 0x0000008004107890 */ /* 0x008fc6000ff3e0ff */
[----:B------:R-:W-:Y:S01]  /*168b0*/  UMOV UR4, 0x0 ;  /* 0x0000000000047882 */ /* 0x000fe20000000000 */
[----:B------:R-:W-:-:S03]  /*168c0*/  UIADD3.X UR17, UPT, UPT, URZ, UR5, URZ, UP1, !UPT ;  /* 0x00000005ff117290 */ /* 0x000fc60008ffe4ff */
[----:B------:R-:W-:-:S06]  /*168d0*/  UMOV UR5, 0x10000000 ;  /* 0x1000000000057882 */ /* 0x000fcc0000000000 */
[----:B------:R3:W-:Y:S02]  /*168e0*/  UTMALDG.5D [UR8], [UR16], desc[UR4] ;  /* 0x00000408100075b4 */ /* 0x0007e40008021000 */
[----:B---3--:R-:W-:Y:S05]  /*168f0*/  BRA.U !UP0, `(.L_x_278) ;  /* 0x0000000108047547 */ /* 0x008fea000b800000 */
[----:B------:R-:W-:Y:S05]  /*16900*/  BPT.TRAP 0x1 ;  /* 0x000000040000795c */ /* 0x000fea0000300000 */
.L_x_278:
[----:B------:R-:W3:Y:S01]  /*16910*/  SYNCS.PHASECHK.TRANS64.TRYWAIT P1, [UR8+0xa038], R3 ;  /* 0x00a03803ff0075a7 */ /* 0x000ee20008021108 */
[----:B--2---:R-:W-:Y:S01]  /*16920*/  @!P0 MOV R2, 0x2000 ;  /* 0x0000200000028802 */ /* 0x004fe20000000f00 */
[----:B---3--:R-:W-:Y:S06]  /*16930*/  @!P1 BRA `(.L_x_279) ;  /* 0x0000003000009947 */ /* 0x008fec0003800000 */
.L_x_424:
[----:B------:R2:W-:Y:S01]  /*16940*/  @!P0 SYNCS.ARRIVE.TRANS64 RZ, [UR8+0xa020], R2 ;  /* 0x00a02002ffff89a7 */ /* 0x0005e20008000008 */
[----:B------:R-:W-:-:S09]  /*16950*/  UPLOP3.LUT UP2, UPT, UP2, UP3, UPT, 0xf8, 0x8f ;  /* 0x00000000008f789c */ /* 0x000fd20001747f70 */
[----:B------:R-:W-:Y:S05]  /*16960*/  BRA.U !UP2, `(.L_x_280) ;  /* 0x000000010a047547 */ /* 0x000fea000b800000 */
[----:B------:R-:W-:Y:S05]  /*16970*/  BPT.TRAP 0x1 ;  /* 0x000000040000795c */ /* 0x000fea0000300000 */
.L_x_280:
[----:B------:R-:W-:Y:S01]  /*16980*/  ISETP.EQ.OR P1, PT, R18, RZ, P0 ;  /* 0x000000ff1200720c */ /* 0x000fe20000722670 */
[----:B------:R-:W-:-:S12]  /*16990*/  BSSY.RECONVERGENT B0, `(.L_x_281) ;  /* 0x0000003000007945 */ /* 0x000fd80003800200 */
[----:B------:R-:W-:Y:S05]  /*169a0*/  @P1 BRA `(.L_x_282) ;  /* 0x0000000000041947 */ /* 0x000fea0003800000 */
[----:B------:R-:W-:Y:S05]  /*169b0*/  BPT.TRAP 0x1 ;  /* 0x000000040000795c */ /* 0x000fea0000300000 */
.L_x_282:
[----:B------:R-:W-:Y:S05]  /*169c0*/  BSYNC.RECONVERGENT B0 ;  /* 0x0000000000007941 */ /* 0x000fea0003800200 */
.L_x_281:
[----:B------:R-:W3:Y:S01]  /*169d0*/  LDCU.64 UR4, c[0x0][0x348] ;  /* 0x00006900ff0477ac */ /* 0x000ee20008000a00 */
[----:B------:R-:W-:Y:S01]  /*169e0*/  BSSY.RECONVERGENT B0, `(.L_x_283) ;  /* 0x000000e000007945 */ /* 0x000fe20003800200 */
[----:B------:R-:W-:Y:S02]  /*169f0*/  UIADD3 UR16, UPT, UPT, UR8, 0x4000, URZ ;  /* 0x0000400008107890 */ /* 0x000fe4000fffe0ff */
[----:B------:R-:W-:Y:S01]  /*16a00*/  UIADD3 UR17, UPT, UPT, UR8, 0xa020, URZ ;  /* 0x0000a02008117890 */ /* 0x000fe2000fffe0ff */
[----:B------:R-:W-:Y:S01]  /*16a10*/  UMOV UR18, URZ ;  /* 0x000000ff00127c82 */ /* 0x000fe20008000000 */
[----:B------:R-:W-:Y:S01]  /*16a20*/  UMOV UR19, URZ ;  /* 0x000000ff00137c82 */ /* 0x000fe20008000000 */
[----:B------:R-:W-:Y:S01]  /*16a30*/  UMOV UR20, UR36 ;  /* 0x0000002400147c82 */ /* 0x000fe20008000000 */
[----:B------:R-:W-:Y:S01]  /*16a40*/  UMOV UR21, UR37 ;  /* 0x0000002500157c82 */ /* 0x000fe20008000000 */
[----:B---3--:R-:W-:-:S03]  /*16a50*/  UIADD3 UR14, UP1, UPT, UR4, 0x180, URZ ;  /* 0x00000180040e7890 */ /* 0x008fc6000ff3e0ff */
[----:B------:R-:W-:Y:S01]  /*16a60*/  UMOV UR4, 0x0 ;  /* 0x0000000000047882 */ /* 0x000fe20000000000 */
[----:B------:R-:W-:-:S03]  /*16a70*/  UIADD3.X UR15, UPT, UPT, URZ, UR5, URZ, UP1, !UPT ;  /* 0x00000005ff0f7290 */ /* 0x000fc60008ffe4ff */
[----:B------:R-:W-:-:S06]  /*16a80*/  UMOV UR5, 0x10000000 ;  /* 0x1000000000057882 */ /* 0x000fcc0000000000 */
[----:B------:R3:W-:Y:S02]  /*16a90*/  UTMALDG.4D [UR16], [UR14], desc[UR4] ;  /* 0x000004100e0075b4 */ /* 0x0007e40008019000 */
[----:B---3--:R-:W-:Y:S05]  /*16aa0*/  @!P3 BRA `(.L_x_284) ;  /* 0x000000000004b947 */ /* 0x008fea0003800000 */
[----:B------:R-:W-:Y:S05]  /*16ab0*/  BPT.TRAP 0x1 ;  /* 0x000000040000795c */ /* 0x000fea0000300000 */
.L_x_284:
[----:B------:R-:W-:Y:S05]  /*16ac0*/  BSYNC.RECONVERGENT B0 ;  /* 0x0000000000007941 */ /* 0x000fea0003800200 */
.L_x_283:
[----:B------:R-:W3:Y:S01]  /*16ad0*/  SYNCS.PHASECHK.TRANS64.TRYWAIT P2, [UR8+0xa018], R3 ;  /* 0x00a01803ff0075a7 */ /* 0x000ee20008041108 */
[----:B--2---:R-:W-:Y:S01]  /*16ae0*/  @!P0 MOV R2, 0x2000 ;  /* 0x0000200000028802 */ /* 0x004fe20000000f00 */
[----:B---3--:R-:W-:Y:S06]  /*16af0*/  @!P2 BRA `(.L_x_285) ;  /* 0x0000002c00a8a947 */ /* 0x008fec0003800000 */
.L_x_426:
[----:B------:R2:W-:Y:S01]  /*16b00*/  @!P0 SYNCS.ARRIVE.TRANS64 RZ, [UR8+0xa008], R2 ;  /* 0x00a00802ffff89a7 */ /* 0x0005e20008000008 */
[----:B------:R-:W-:Y:S04]  /*16b10*/  BSSY.RECONVERGENT B0, `(.L_x_286) ;  /* 0x0000003000007945 */ /* 0x000fe80003800200 */
[----:B------:R-:W-:Y:S05]  /*16b20*/  @!P5 BRA `(.L_x_287) ;  /* 0x000000000004d947 */ /* 0x000fea0003800000 */
[----:B------:R-:W-:Y:S05]  /*16b30*/  BPT.TRAP 0x1 ;  /* 0x000000040000795c */ /* 0x000fea0000300000 */
.L_x_287:
[----:B------:R-:W-:Y:S05]  /*16b40*/  BSYNC.RECONVERGENT B0 ;  /* 0x0000000000007941 */ /* 0x000fea0003800200 */
.L_x_286:
[----:B------:R-:W-:Y:S04]  /*16b50*/  BSSY.RECONVERGENT B0, `(.L_x_288) ;  /* 0x0000003000007945 */ /* 0x000fe80003800200 */
[----:B------:R-:W-:Y:S05]  /*16b60*/  @P1 BRA `(.L_x_289) ;  /* 0x0000000000041947 */ /* 0x000fea0003800000 */
[----:B------:R-:W-:Y:S05]  /*16b70*/  BPT.TRAP 0x1 ;  /* 0x000000040000795c */ /* 0x000fea0000300000 */
.L_x_289:
[----:B------:R-:W-:Y:S05]  /*16b80*/  BSYNC.RECONVERGENT B0 ;  /* 0x0000000000007941 */ /* 0x000fea0003800200 */
.L_x_288:
[----:B------:R-:W3:Y:S01]  /*16b90*/  LDCU.64 UR4, c[0x0][0x348] ;  /* 0x00006900ff0477ac */ /* 0x000ee20008000a00 */
[----:B------:R-:W-:Y:S02]  /*16ba0*/  UIADD3 UR19, UPT, UPT, UR11, 0x80, URZ ;  /* 0x000000800b137890 */ /* 0x000fe4000fffe0ff */
[----:B------:R-:W-:Y:S02]  /*16bb0*/  UIADD3 UR16, UPT, UPT, UR8, 0x2000, URZ ;  /* 0x0000200008107890 */ /* 0x000fe4000fffe0ff */
[----:B------:R-:W-:Y:S01]  /*16bc0*/  UIADD3 UR17, UPT, UPT, UR8, 0xa008, URZ ;  /* 0x0000a00808117890 */ /* 0x000fe2000fffe0ff */
[----:B------:R-:W-:Y:S01]  /*16bd0*/  UMOV UR18, URZ ;  /* 0x000000ff00127c82 */ /* 0x000fe20008000000 */
[----:B------:R-:W-:Y:S01]  /*16be0*/  UMOV UR20, UR12 ;  /* 0x0000000c00147c82 */ /* 0x000fe20008000000 */
        /* <DEDUP_REMOVED lines=9> */
.L_x_290:
[----:B------:R-:W3:Y:S01]  /*16c80*/  SYNCS.PHASECHK.TRANS64.TRYWAIT P2, [UR8+0xa040], R3 ;  /* 0x00a04003ff0075a7 */ /* 0x000ee20008041108 */
[----:B--2---:R-:W-:Y:S01]  /*16c90*/  @!P0 MOV R2, 0x2000 ;  /* 0x0000200000028802 */ /* 0x004fe20000000f00 */
[----:B---3--:R-:W-:Y:S06]  /*16ca0*/  @!P2 BRA `(.L_x_291) ;  /* 0x0000002c0054a947 */ /* 0x008fec0003800000 */
.L_x_428:
[----:B------:R2:W-:Y:S01]  /*16cb0*/  @!P0 SYNCS.ARRIVE.TRANS64 RZ, [UR8+0xa028], R2 ;  /* 0x00a02802ffff89a7 */ /* 0x0005e20008000008 */
[----:B------:R-:W-:Y:S05]  /*16cc0*/  BRA.U !UP2, `(.L_x_292) ;  /* 0x000000010a047547 */ /* 0x000fea000b800000 */
[----:B------:R-:W-:Y:S05]  /*16cd0*/  BPT.TRAP 0x1 ;  /* 0x000000040000795c */ /* 0x000fea0000300000 */
.L_x_292:
[----:B------:R-:W-:Y:S04]  /*16ce0*/  BSSY.RECONVERGENT B0, `(.L_x_293) ;  /* 0x0000003000007945 */ /* 0x000fe80003800200 */
[----:B------:R-:W-:Y:S05]  /*16cf0*/  @P1 BRA `(.L_x_294) ;  /* 0x0000000000041947 */ /* 0x000fea0003800000 */
[----:B------:R-:W-:Y:S05]  /*16d00*/  BPT.TRAP 0x1 ;  /* 0x000000040000795c */ /* 0x000fea0000300000 */
.L_x_294:
[----:B------:R-:W-:Y:S05]  /*16d10*/  BSYNC.RECONVERGENT B0 ;  /* 0x0000000000007941 */ /* 0x000fea0003800200 */
.L_x_293:
[----:B------:R-:W3:Y:S01]  /*16d20*/  LDCU.64 UR4, c[0x0][0x348] ;  /* 0x00006900ff0477ac */ /* 0x000ee20008000a00 */
[----:B------:R-:W-:Y:S02]  /*16d30*/  UIADD3 UR32, UPT, UPT, UR8, 0x6000, URZ ;  /* 0x0000600008207890 */ /* 0x000fe4000fffe0ff */
[----:B------:R-:W-:Y:S01]  /*16d40*/  UIADD3 UR33, UPT, UPT, UR8, 0xa028, URZ ;  /* 0x0000a02808217890 */ /* 0x000fe2000fffe0ff */
[----:B------:R-:W-:Y:S01]  /*16d50*/  UMOV UR34, URZ ;  /* 0x000000ff00227c82 */ /* 0x000fe20008000000 */
[----:B------:R-:W-:Y:S01]  /*16d60*/  UMOV UR35, URZ ;  /* 0x000000ff00237c82 */ /* 0x000fe20008000000 */
[----:B---3--:R-:W-:-:S03]  /*16d70*/  UIADD3 UR10, UP1, UPT, UR4, 0x280, URZ ;  /* 0x00000280040a7890 */ /* 0x008fc6000ff3e0ff */
[----:B------:R-:W-:Y:S01]  /*16d80*/  UMOV UR4, 0x0 ;  /* 0x0000000000047882 */ /* 0x000fe20000000000 */
[----:B------:R-:W-:-:S03]  /*16d90*/  UIADD3.X UR11, UPT, UPT, URZ, UR5, URZ, UP1, !UPT ;  /* 0x00000005ff0b7290 */ /* 0x000fc60008ffe4ff */
[----:B------:R-:W-:-:S06]  /*16da0*/  UMOV UR5, 0x10000000 ;  /* 0x1000000000057882 */ /* 0x000fcc0000000000 */
[----:B------:R3:W-:Y:S01]  /*16db0*/  UTMALDG.4D [UR32], [UR10], desc[UR4] ;  /* 0x000004200a0075b4 */ /* 0x0007e20008019000 */
[----:B------:R-:W-:Y:S01]  /*16dc0*/  NOP ;  /* 0x0000000000007918 */ /* 0x000fe20000000000 */
[----:B------:R-:W-:-:S06]  /*16dd0*/  UISETP.GE.AND UP1, UPT, UR7, 0x2, UPT ;  /* 0x000000020700788c */ /* 0x000fcc000bf26270 */
[----:B------:R-:W-:-:S13]  /*16de0*/  PLOP3.LUT P2, PT, PT, PT, UP1, 0x80, 0x8 ;  /* 0x000000000008781c */ /* 0x000fda0003f4f018 */
[----:B---3--:R-:W-:Y:S05]  /*16df0*/  @!P2 EXIT ;  /* 0x000000000000a94d */ /* 0x008fea0003800000 */
[----:B------:R-:W-:Y:S01]  /*16e00*/  UIADD3 UR9, UPT, UPT, UR7, -0x2, URZ ;  /* 0xfffffffe07097890 */ /* 0x000fe2000fffe0ff */
[----:B------:R-:W-:Y:S01]  /*16e10*/  HFMA2 R4, -RZ, RZ, 0, 5.9604644775390625e-08 ;  /* 0x00000001ff047431 */ /* 0x000fe200000001ff */
[----:B------:R-:W-:Y:S02]  /*16e20*/  UIADD3 UR11, UPT, UPT, UR7, -0x1, URZ ;  /* 0xffffffff070b7890 */ /* 0x000fe4000fffe0ff */
[----:B------:R-:W-:Y:S01]  /*16e30*/  UISETP.GE.U32.AND UP1, UPT, UR9, 0x3, UPT ;  /* 0x000000030900788c */ /* 0x000fe2000bf26070 */
[----:B------:R-:W3:Y:S01]  /*16e40*/  LDCU.64 UR4, c[0x0][0x348] ;  /* 0x00006900ff0477ac */ /* 0x000ee20008000a00 */
[----:B------:R-:W-:Y:S01]  /*16e50*/  ULOP3.LUT UR6, UR11, 0x3, URZ, 0xc0, !UPT ;  /* 0x000000030b067892 */ /* 0x000fe2000f8ec0ff */
[----:B------:R-:W-:Y:S01]  /*16e60*/  UMOV UR10, 0x2 ;  /* 0x00000002000a7882 */ /* 0x000fe20000000000 */
[----:B------:R-:W-:-:S05]  /*16e70*/  UMOV UR9, 0x1 ;  /* 0x0000000100097882 */ /* 0x000fca0000000000 */
[----:B------:R-:W-:Y:S05]  /*16e80*/  BRA.U !UP1, `(.L_x_295) ;  /* 0x0000001109107547 */ /* 0x000fea000b800000 */
[----:B------:R-:W-:Y:S01]  /*16e90*/  ULOP3.LUT UR9, UR11, 0xfffffffc, URZ, 0xc0, !UPT ;  /* 0xfffffffc0b097892 */ /* 0x000fe2000f8ec0ff */
[----:B------:R-:W-:Y:S01]  /*16ea0*/  MOV R4, 0x1 ;  /* 0x0000000100047802 */ /* 0x000fe20000000f00 */
[----:B------:R-:W-:Y:S01]  /*16eb0*/  UMOV UR10, 0x2 ;  /* 0x00000002000a7882 */ /* 0x000fe20000000000 */
[----:B------:R-:W-:Y:S01]  /*16ec0*/  UMOV UR7, URZ ;  /* 0x000000ff00077c82 */ /* 0x000fe20008000000 */
[----:B------:R-:W-:Y:S01]  /*16ed0*/  UIADD3 UR9, UPT, UPT, -UR9, URZ, URZ ;  /* 0x000000ff09097290 */ /* 0x000fe2000fffe1ff */
[----:B------:R-:W-:-:S11]  /*16ee0*/  UMOV UR27, 0x100 ;  /* 0x00000100001b7882 */ /* 0x000fd60000000000 */
.L_x_336:
[----:B-1----:R-:W-:Y:S05]  /*16ef0*/  BRA.U !UP0, `(.L_x_296) ;  /* 0x0000000108047547 */ /* 0x002fea000b800000 */
[----:B---3--:R-:W-:Y:S05]  /*16f00*/  BPT.TRAP 0x1 ;  /* 0x000000040000795c */ /* 0x008fea0000300000 */
.L_x_296:
[----:B------:R-:W4:Y:S01]  /*16f10*/  S2UR UR8, SR_CgaCtaId ;  /* 0x00000000000879c3 */ /* 0x000f220000008800 */
[----:B------:R-:W-:Y:S01]  /*16f20*/  UMOV UR11, 0x400 ;  /* 0x00000400000b7882 */ /* 0x000fe20000000000 */
[----:B-1----:R-:W-:Y:S02]  /*16f30*/  SHF.L.U32 R3, R4, 0x1f, RZ ;  /* 0x0000001f04037819 */ /* 0x002fe400000006ff */
[----:B--2---:R-:W-:Y:S01]  /*16f40*/  @!P0 MOV R2, 0x2000 ;  /* 0x0000200000028802 */ /* 0x004fe20000000f00 */
[----:B----4-:R-:W-:-:S04]  /*16f50*/  ULEA UR8, UR8, UR11, 0x18 ;  /* 0x0000000b08087291 */ /* 0x010fc8000f8ec0ff */
[----:B------:R-:W-:-:S09]  /*16f60*/  ULEA UR33, UR10, UR8, 0x3 ;  /* 0x000000080a217291 */ /* 0x000fd2000f8e18ff */
[----:B------:R-:W1:Y:S02]  /*16f70*/  SYNCS.PHASECHK.TRANS64.TRYWAIT P2, [UR33+0xa038], R3 ;  /* 0x00a03803ff0075a7 */ /* 0x000e640008041121 */
[----:B-1----:R-:W-:Y:S05]  /*16f80*/  @!P2 BRA `(.L_x_297) ;  /* 0x0000002800b4a947 */ /* 0x002fea0003800000 */
.L_x_430:
[----:B------:R2:W-:Y:S01]  /*16f90*/  @!P0 SYNCS.ARRIVE.TRANS64 RZ, [UR33+0xa020], R2 ;  /* 0x00a02002ffff89a7 */ /* 0x0005e20008000021 */
[----:B------:R-:W-:Y:S05]  /*16fa0*/  BRA.U !UP2, `(.L_x_298) ;  /* 0x000000010a047547 */ /* 0x000fea000b800000 */
[----:B---3--:R-:W-:Y:S05]  /*16fb0*/  BPT.TRAP 0x1 ;  /* 0x000000040000795c */ /* 0x008fea0000300000 */
.L_x_298:
[----:B------:R-:W-:Y:S04]  /*16fc0*/  BSSY.RECONVERGENT B0, `(.L_x_299) ;  /* 0x0000003000007945 */ /* 0x000fe80003800200 */
[----:B------:R-:W-:Y:S05]  /*16fd0*/  @P1 BRA `(.L_x_300) ;  /* 0x0000000000041947 */ /* 0x000fea0003800000 */
[----:B---3--:R-:W-:Y:S05]  /*16fe0*/  BPT.TRAP 0x1 ;  /* 0x000000040000795c */ /* 0x008fea0000300000 */
.L_x_300:
[----:B---3--:R-:W-:Y:S05]  /*16ff0*/  BSYNC.RECONVERGENT B0 ;  /* 0x0000000000007941 */ /* 0x008fea0003800200 */
.L_x_299:
[----:B------:R-:W-:Y:S02]  /*17000*/  ULEA UR32, UR10, UR8, 0xd ;  /* 0x000000080a207291 */ /* 0x000fe4000f8e68ff */
[----:B------:R-:W-:Y:S02]  /*17010*/  UIADD3 UR14, UP1, UPT, UR4, 0x180, URZ ;  /* 0x00000180040e7890 */ /* 0x000fe4000ff3e0ff */
[----:B------:R-:W-:Y:S02]  /*17020*/  UIADD3 UR35, UPT, UPT, UR27, -0x80, URZ ;  /* 0xffffff801b237890 */ /* 0x000fe4000fffe0ff */
[----:B------:R-:W-:Y:S02]  /*17030*/  UIADD3 UR33, UPT, UPT, UR33, 0xa020, URZ ;  /* 0x0000a02021217890 */ /* 0x000fe4000fffe0ff */
[----:B------:R-:W-:Y:S02]  /*17040*/  UIADD3 UR32, UPT, UPT, UR32, 0x4000, URZ ;  /* 0x0000400020207890 */ /* 0x000fe4000fffe0ff */
[----:B------:R-:W-:Y:S01]  /*17050*/  UIADD3.X UR15, UPT, UPT, URZ, UR5, URZ, UP1, !UPT ;  /* 0x00000005ff0f7290 */ /* 0x000fe20008ffe4ff */
[----:B------:R-:W-:Y:S01]  /*17060*/  UMOV UR12, 0x0 ;  /* 0x00000000000c7882 */ /* 0x000fe20000000000 */
[----:B------:R-:W-:Y:S01]  /*17070*/  UMOV UR13, 0x10000000 ;  /* 0x10000000000d7882 */ /* 0x000fe20000000000 */
[----:B------:R-:W-:Y:S01]  /*17080*/  UMOV UR34, URZ ;  /* 0x000000ff00227c82 */ /* 0x000fe20008000000 */
[----:B------:R-:W-:-:S05]  /*17090*/  UIADD3 UR10, UPT, UPT, UR10, 0x1, URZ ;  /* 0x000000010a0a7890 */ /* 0x000fca000fffe0ff */
[----:B------:R3:W-:Y:S01]  /*170a0*/  UTMALDG.4D [UR32], [UR14], desc[UR12] ;  /* 0x00000c200e0075b4 */ /* 0x0007e20008019000 */
[----:B------:R-:W-:-:S04]  /*170b0*/  UISETP.NE.AND UP1, UPT, UR10, 0x3, UPT ;  /* 0x000000030a00788c */ /* 0x000fc8000bf25270 */
[----:B------:R-:W-:Y:S02]  /*170c0*/  USEL UR11, URZ, 0x1, UP1 ;  /* 0x00000001ff0b7887 */ /* 0x000fe40008800000 */
[----:B------:R-:W-:-:S04]  /*170d0*/  USEL UR10, UR10, URZ, UP1 ;  /* 0x000000ff0a0a7287 */ /* 0x000fc80008800000 */
[----:B-1----:R-:W-:Y:S01]  /*170e0*/  LOP3.LUT R3, R4, UR11, RZ, 0x3c, !PT ;  /* 0x0000000b04037c12 */ /* 0x002fe2000f8e3cff */
[----:B---3--:R-:W-:Y:S07]  /*170f0*/  BRA.U !UP0, `(.L_x_301) ;  /* 0x0000000108047547 */ /* 0x008fee000b800000 */
[----:B------:R-:W-:Y:S05]  /*17100*/  BPT.TRAP 0x1 ;  /* 0x000000040000795c */ /* 0x000fea0000300000 */
.L_x_301:
[----:B------:R-:W-:Y:S01]  /*17110*/  ULEA UR17, UR10, UR8, 0x3 ;  /* 0x000000080a117291 */ /* 0x000fe2000f8e18ff */
[----:B------:R-:W-:Y:S02]  /*17120*/  SHF.L.U32 R5, R3, 0x1f, RZ ;  /* 0x0000001f03057819 */ /* 0x000fe400000006ff */
[----:B--2---:R-:W-:-:S06]  /*17130*/  @!P0 MOV R2, 0x2000 ;  /* 0x0000200000028802 */ /* 0x004fcc0000000f00 */
[----:B------:R-:W1:Y:S02]  /*17140*/  SYNCS.PHASECHK.TRANS64.TRYWAIT P2, [UR17+0xa038], R5 ;  /* 0x00a03805ff0075a7 */ /* 0x000e640008041111 */
[----:B-1----:R-:W-:Y:S05]  /*17150*/  @!P2 BRA `(.L_x_302) ;  /* 0x000000280058a947 */ /* 0x002fea0003800000 */
.L_x_432:
[----:B------:R2:W-:Y:S01]  /*17160*/  @!P0 SYNCS.ARRIVE.TRANS64 RZ, [UR17+0xa020], R2 ;  /* 0x00a02002ffff89a7 */ /* 0x0005e20008000011 */
[----:B------:R-:W-:Y:S05]  /*17170*/  BRA.U !UP2, `(.L_x_303) ;  /* 0x000000010a047547 */ /* 0x000fea000b800000 */
[----:B------:R-:W-:Y:S05]  /*17180*/  BPT.TRAP 0x1 ;  /* 0x000000040000795c */ /* 0x000fea0000300000 */
.L_x_303:
[----:B------:R-:W-:Y:S04]  /*17190*/  BSSY.RECONVERGENT B0, `(.L_x_304) ;  /* 0x0000003000007945 */ /* 0x000fe80003800200 */
[----:B------:R-:W-:Y:S05]  /*171a0*/  @P1 BRA `(.L_x_305) ;  /* 0x0000000000041947 */ /* 0x000fea0003800000 */
[----:B------:R-:W-:Y:S05]  /*171b0*/  BPT.TRAP 0x1 ;  /* 0x000000040000795c */ /* 0x000fea0000300000 */
.L_x_305:
[----:B------:R-:W-:Y:S05]  /*171c0*/  BSYNC.RECONVERGENT B0 ;  /* 0x0000000000007941 */ /* 0x000fea0003800200 */
.L_x_304:
        /* <DEDUP_REMOVED lines=9> */
[----:B------:R-:W-:Y:S01]  /*17260*/  UMOV UR20, UR36 ;  /* 0x0000002400147c82 */ /* 0x000fe20008000000 */
[----:B------:R-:W-:Y:S01]  /*17270*/  UMOV UR21, UR37 ;  /* 0x0000002500157c82 */ /* 0x000fe20008000000 */
[----:B------:R-:W-:-:S03]  /*17280*/  UIADD3 UR10, UPT, UPT, UR10, 0x1, URZ ;  /* 0x000000010a0a7890 */ /* 0x000fc6000fffe0ff */
[----:B------:R3:W-:Y:S01]  /*17290*/  UTMALDG.4D [UR16], [UR14], desc[UR12] ;  /* 0x00000c100e0075b4 */ /* 0x0007e20008019000 */
[----:B------:R-:W-:-:S04]  /*172a0*/  UISETP.NE.AND UP1, UPT, UR10, 0x3, UPT ;  /* 0x000000030a00788c */ /* 0x000fc8000bf25270 */
[----:B------:R-:W-:Y:S02]  /*172b0*/  USEL UR11, URZ, 0x1, UP1 ;  /* 0x00000001ff0b7887 */ /* 0x000fe40008800000 */
[----:B------:R-:W-:-:S04]  /*172c0*/  USEL UR10, UR10, URZ, UP1 ;  /* 0x000000ff0a0a7287 */ /* 0x000fc80008800000 */
[----:B------:R-:W-:Y:S01]  /*172d0*/  LOP3.LUT R3, R3, UR11, RZ, 0x3c, !PT ;  /* 0x0000000b03037c12 */ /* 0x000fe2000f8e3cff */
[----:B---3--:R-:W-:Y:S07]  /*172e0*/  BRA.U !UP0, `(.L_x_306) ;  /* 0x0000000108047547 */ /* 0x008fee000b800000 */
[----:B------:R-:W-:Y:S05]  /*172f0*/  BPT.TRAP 0x1 ;  /* 0x000000040000795c */ /* 0x000fea0000300000 */
.L_x_306:
[----:B------:R-:W-:Y:S01]  /*17300*/  ULEA UR25, UR10, UR8, 0x3 ;  /* 0x000000080a197291 */ /* 0x000fe2000f8e18ff */
[----:B-1----:R-:W-:Y:S02]  /*17310*/  SHF.L.U32 R5, R3, 0x1f, RZ ;  /* 0x0000001f03057819 */ /* 0x002fe400000006ff */
[----:B--2---:R-:W-:-:S06]  /*17320*/  @!P0 MOV R2, 0x2000 ;  /* 0x0000200000028802 */ /* 0x004fcc0000000f00 */
[----:B------:R-:W1:Y:S02]  /*17330*/  SYNCS.PHASECHK.TRANS64.TRYWAIT P2, [UR25+0xa038], R5 ;  /* 0x00a03805ff0075a7 */ /* 0x000e640008041119 */
[----:B-1----:R-:W-:Y:S05]  /*17340*/  @!P2 BRA `(.L_x_307) ;  /* 0x0000002400f4a947 */ /* 0x002fea0003800000 */
.L_x_434:
[----:B------:R2:W-:Y:S01]  /*17350*/  @!P0 SYNCS.ARRIVE.TRANS64 RZ, [UR25+0xa020], R2 ;  /* 0x00a02002ffff89a7 */ /* 0x0005e20008000019 */
[----:B------:R-:W-:Y:S05]  /*17360*/  BRA.U !UP2, `(.L_x_308) ;  /* 0x000000010a047547 */ /* 0x000fea000b800000 */
[----:B------:R-:W-:Y:S05]  /*17370*/  BPT.TRAP 0x1 ;  /* 0x000000040000795c */ /* 0x000fea0000300000 */
.L_x_308:
[----:B------:R-:W-:Y:S04]  /*17380*/  BSSY.RECONVERGENT B0, `(.L_x_309) ;  /* 0x0000003000007945 */ /* 0x000fe80003800200 */
[----:B------:R-:W-:Y:S05]  /*17390*/  @P1 BRA `(.L_x_310) ;  /* 0x0000000000041947 */ /* 0x000fea0003800000 */
[----:B------:R-:W-:Y:S05]  /*173a0*/  BPT.TRAP 0x1 ;  /* 0x000000040000795c */ /* 0x000fea0000300000 */
.L_x_310:
[----:B------:R-:W-:Y:S05]  /*173b0*/  BSYNC.RECONVERGENT B0 ;  /* 0x0000000000007941 */ /* 0x000fea0003800200 */
.L_x_309:
[----:B------:R-:W-:Y:S02]  /*173c0*/  ULEA UR24, UR10, UR8, 0xd ;  /* 0x000000080a187291 */ /* 0x000fe4000f8e68ff */
[----:B------:R-:W-:Y:S02]  /*173d0*/  UIADD3 UR14, UP1, UPT, UR4, 0x180, URZ ;  /* 0x00000180040e7890 */ /* 0x000fe4000ff3e0ff */
        /* <DEDUP_REMOVED lines=16> */
.L_x_311:
[----:B------:R-:W-:Y:S01]  /*174e0*/  ULEA UR17, UR10, UR8, 0x3 ;  /* 0x000000080a117291 */ /* 0x000fe2000f8e18ff */
[----:B-1----:R-:W-:Y:S02]  /*174f0*/  SHF.L.U32 R5, R3, 0x1f, RZ ;  /* 0x0000001f03057819 */ /* 0x002fe400000006ff */
[----:B--2---:R-:W-:-:S06]  /*17500*/  @!P0 MOV R2, 0x2000 ;  /* 0x0000200000028802 */ /* 0x004fcc0000000f00 */
[----:B------:R-:W1:Y:S02]  /*17510*/  SYNCS.PHASECHK.TRANS64.TRYWAIT P2, [UR17+0xa038], R5 ;  /* 0x00a03805ff0075a7 */ /* 0x000e640008041111 */
[----:B-1----:R-:W-:Y:S05]  /*17520*/  @!P2 BRA `(.L_x_312) ;  /* 0x000000240094a947 */ /* 0x002fea0003800000 */
.L_x_436:
[----:B------:R2:W-:Y:S01]  /*17530*/  @!P0 SYNCS.ARRIVE.TRANS64 RZ, [UR17+0xa020], R2 ;  /* 0x00a02002ffff89a7 */ /* 0x0005e20008000011 */
[----:B------:R-:W-:Y:S05]  /*17540*/  BRA.U !UP2, `(.L_x_313) ;  /* 0x000000010a047547 */ /* 0x000fea000b800000 */
[----:B------:R-:W-:Y:S05]  /*17550*/  BPT.TRAP 0x1 ;  /* 0x000000040000795c */ /* 0x000fea0000300000 */
.L_x_313:
[----:B------:R-:W-:Y:S04]  /*17560*/  BSSY.RECONVERGENT B0, `(.L_x_314) ;  /* 0x0000003000007945 */ /* 0x000fe80003800200 */
[----:B------:R-:W-:Y:S05]  /*17570*/  @P1 BRA `(.L_x_315) ;  /* 0x0000000000041947 */ /* 0x000fea0003800000 */
[----:B------:R-:W-:Y:S05]  /*17580*/  BPT.TRAP 0x1 ;  /* 0x000000040000795c */ /* 0x000fea0000300000 */
.L_x_315:
[----:B------:R-:W-:Y:S05]  /*17590*/  BSYNC.RECONVERGENT B0 ;  /* 0x0000000000007941 */ /* 0x000fea0003800200 */
.L_x_314:
        /* <DEDUP_REMOVED lines=10> */
[----:B------:R-:W-:Y:S01]  /*17640*/  UMOV UR21, UR37 ;  /* 0x0000002500157c82 */ /* 0x000fe20008000000 */
[----:B------:R-:W-:-:S02]  /*17650*/  UIADD3 UR10, UPT, UPT, UR10, 0x1, URZ ;  /* 0x000000010a0a7890 */ /* 0x000fc4000fffe0ff */
[----:B------:R3:W-:Y:S02]  /*17660*/  UTMALDG.4D [UR16], [UR14], desc[UR12] ;  /* 0x00000c100e0075b4 */ /* 0x0007e40008019000 */
[----:B------:R-:W-:-:S04]  /*17670*/  UISETP.NE.AND UP1, UPT, UR10, 0x3, UPT ;  /* 0x000000030a00788c */ /* 0x000fc8000bf25270 */
[----:B------:R-:W-:Y:S02]  /*17680*/  USEL UR11, URZ, 0x1, UP1 ;  /* 0x00000001ff0b7887 */ /* 0x000fe40008800000 */
[----:B------:R-:W-:-:S04]  /*17690*/  USEL UR10, UR10, URZ, UP1 ;  /* 0x000000ff0a0a7287 */ /* 0x000fc80008800000 */
[----:B------:R-:W-:Y:S01]  /*176a0*/  LOP3.LUT R3, R3, UR11, RZ, 0x3c, !PT ;  /* 0x0000000b03037c12 */ /* 0x000fe2000f8e3cff */
[----:B---3--:R-:W-:Y:S07]  /*176b0*/  BRA.U !UP0, `(.L_x_316) ;  /* 0x0000000108047547 */ /* 0x008fee000b800000 */
[----:B------:R-:W-:Y:S05]  /*176c0*/  BPT.TRAP 0x1 ;  /* 0x000000040000795c */ /* 0x000fea0000300000 */
.L_x_316:
[----:B------:R-:W-:Y:S01]  /*176d0*/  ULEA UR17, UR10, UR8, 0x3 ;  /* 0x000000080a117291 */ /* 0x000fe2000f8e18ff */
[----:B-1----:R-:W-:Y:S02]  /*176e0*/  SHF.L.U32 R5, R3, 0x1f, RZ ;  /* 0x0000001f03057819 */ /* 0x002fe400000006ff */
[----:B--2---:R-:W-:-:S06]  /*176f0*/  @!P0 MOV R2, 0x2000 ;  /* 0x0000200000028802 */ /* 0x004fcc0000000f00 */
[----:B------:R-:W1:Y:S02]  /*17700*/  SYNCS.PHASECHK.TRANS64.TRYWAIT P2, [UR17+0xa038], R5 ;  /* 0x00a03805ff0075a7 */ /* 0x000e640008041111 */
[----:B-1----:R-:W-:Y:S05]  /*17710*/  @!P2 BRA `(.L_x_317) ;  /* 0x000000240030a947 */ /* 0x002fea0003800000 */
.L_x_438:
[----:B------:R2:W-:Y:S01]  /*17720*/  @!P0 SYNCS.ARRIVE.TRANS64 RZ, [UR17+0xa020], R2 ;  /* 0x00a02002ffff89a7 */ /* 0x0005e20008000011 */
[----:B------:R-:W-:Y:S05]  /*17730*/  BRA.U !UP2, `(.L_x_318) ;  /* 0x000000010a047547 */ /* 0x000fea000b800000 */
[----:B------:R-:W-:Y:S05]  /*17740*/  BPT.TRAP 0x1 ;  /* 0x000000040000795c */ /* 0x000fea0000300000 */
.L_x_318:
[----:B------:R-:W-:Y:S04]  /*17750*/  BSSY.RECONVERGENT B0, `(.L_x_319) ;  /* 0x0000003000007945 */ /* 0x000fe80003800200 */
[----:B------:R-:W-:Y:S05]  /*17760*/  @P1 BRA `(.L_x_320) ;  /* 0x0000000000041947 */ /* 0x000fea0003800000 */
[----:B------:R-:W-:Y:S05]  /*17770*/  BPT.TRAP 0x1 ;  /* 0x000000040000795c */ /* 0x000fea0000300000 */
.L_x_320:
[----:B------:R-:W-:Y:S05]  /*17780*/  BSYNC.RECONVERGENT B0 ;  /* 0x0000000000007941 */ /* 0x000fea0003800200 */
.L_x_319:
[----:B------:R-:W-:Y:S02]  /*17790*/  ULEA UR16, UR10, UR8, 0xd ;  /* 0x000000080a107291 */ /* 0x000fe4000f8e68ff */
[----:B------:R-:W-:Y:S02]  /*177a0*/  UIADD3 UR14, UP1, UPT, UR4, 0x180, URZ ;  /* 0x00000180040e7890 */ /* 0x000fe4000ff3e0ff */
[----:B------:R-:W-:Y:S02]  /*177b0*/  UIADD3 UR19, UPT, UPT, UR27, 0x80, URZ ;  /* 0x000000801b137890 */ /* 0x000fe4000fffe0ff */
        /* <DEDUP_REMOVED lines=16> */
.L_x_321:
[----:B------:R-:W-:Y:S01]  /*178c0*/  ULEA UR17, UR10, UR8, 0x3 ;  /* 0x000000080a117291 */ /* 0x000fe2000f8e18ff */
[----:B-1----:R-:W-:Y:S02]  /*178d0*/  SHF.L.U32 R5, R3, 0x1f, RZ ;  /* 0x0000001f03057819 */ /* 0x002fe400000006ff */
[----:B--2---:R-:W-:-:S06]  /*178e0*/  @!P0 MOV R2, 0x2000 ;  /* 0x0000200000028802 */ /* 0x004fcc0000000f00 */
[----:B------:R-:W1:Y:S02]  /*178f0*/  SYNCS.PHASECHK.TRANS64.TRYWAIT P2, [UR17+0xa038], R5 ;  /* 0x00a03805ff0075a7 */ /* 0x000e640008041111 */
[----:B-1----:R-:W-:Y:S05]  /*17900*/  @!P2 BRA `(.L_x_322) ;  /* 0x0000002000cca947 */ /* 0x002fea0003800000 */
.L_x_440:
[----:B------:R2:W-:Y:S01]  /*17910*/  @!P0 SYNCS.ARRIVE.TRANS64 RZ, [UR17+0xa020], R2 ;  /* 0x00a02002ffff89a7 */ /* 0x0005e20008000011 */
[----:B------:R-:W-:Y:S05]  /*17920*/  BRA.U !UP2, `(.L_x_323) ;  /* 0x000000010a047547 */ /* 0x000fea000b800000 */
[----:B------:R-:W-:Y:S05]  /*17930*/  BPT.TRAP 0x1 ;  /* 0x000000040000795c */ /* 0x000fea0000300000 */
.L_x_323:
[----:B------:R-:W-:Y:S04]  /*17940*/  BSSY.RECONVERGENT B0, `(.L_x_324) ;  /* 0x0000003000007945 */ /* 0x000fe80003800200 */
[----:B------:R-:W-:Y:S05]  /*17950*/  @P1 BRA `(.L_x_325) ;  /* 0x0000000000041947 */ /* 0x000fea0003800000 */
[----:B------:R-:W-:Y:S05]  /*17960*/  BPT.TRAP 0x1 ;  /* 0x000000040000795c */ /* 0x000fea0000300000 */
.L_x_325:
[----:B------:R-:W-:Y:S05]  /*17970*/  BSYNC.RECONVERGENT B0 ;  /* 0x0000000000007941 */ /* 0x000fea0003800200 */
.L_x_324:
        /* <DEDUP_REMOVED lines=19> */
.L_x_326:
[----:B------:R-:W-:Y:S01]  /*17ab0*/  ULEA UR17, UR10, UR8, 0x3 ;  /* 0x000000080a117291 */ /* 0x000fe2000f8e18ff */
[----:B-1----:R-:W-:Y:S02]  /*17ac0*/  SHF.L.U32 R5, R3, 0x1f, RZ ;  /* 0x0000001f03057819 */ /* 0x002fe400000006ff */
[----:B--2---:R-:W-:-:S06]  /*17ad0*/  @!P0 MOV R2, 0x2000 ;  /* 0x0000200000028802 */ /* 0x004fcc0000000f00 */
[----:B------:R-:W1:Y:S02]  /*17ae0*/  SYNCS.PHASECHK.TRANS64.TRYWAIT P2, [UR17+0xa038], R5 ;  /* 0x00a03805ff0075a7 */ /* 0x000e640008041111 */
[----:B-1----:R-:W-:Y:S05]  /*17af0*/  @!P2 BRA `(.L_x_327) ;  /* 0x000000200068a947 */ /* 0x002fea0003800000 */
.L_x_442:
[----:B------:R2:W-:Y:S01]  /*17b00*/  @!P0 SYNCS.ARRIVE.TRANS64 RZ, [UR17+0xa020], R2 ;  /* 0x00a02002ffff89a7 */ /* 0x0005e20008000011 */
[----:B------:R-:W-:Y:S05]  /*17b10*/  BRA.U !UP2, `(.L_x_328) ;  /* 0x000000010a047547 */ /* 0x000fea000b800000 */
[----:B------:R-:W-:Y:S05]  /*17b20*/  BPT.TRAP 0x1 ;  /* 0x000000040000795c */ /* 0x000fea0000300000 */
.L_x_328:
[----:B------:R-:W-:Y:S04]  /*17b30*/  BSSY.RECONVERGENT B0, `(.L_x_329) ;  /* 0x0000003000007945 */ /* 0x000fe80003800200 */
[----:B------:R-:W-:Y:S05]  /*17b40*/  @P1 BRA `(.L_x_330) ;  /* 0x0000000000041947 */ /* 0x000fea0003800000 */
[----:B------:R-:W-:Y:S05]  /*17b50*/  BPT.TRAP 0x1 ;  /* 0x000000040000795c */ /* 0x000fea0000300000 */
.L_x_330:
[----:B------:R-:W-:Y:S05]  /*17b60*/  BSYNC.RECONVERGENT B0 ;  /* 0x0000000000007941 */ /* 0x000fea0003800200 */
.L_x_329:
        /* <DEDUP_REMOVED lines=19> */
.L_x_331:
[----:B------:R-:W-:Y:S01]  /*17ca0*/  ULEA UR17, UR10, UR8, 0x3 ;  /* 0x000000080a117291 */ /* 0x000fe2000f8e18ff */
[----:B-1----:R-:W-:Y:S02]  /*17cb0*/  SHF.L.U32 R5, R3, 0x1f, RZ ;  /* 0x0000001f03057819 */ /* 0x002fe400000006ff */
[----:B--2---:R-:W-:-:S06]  /*17cc0*/  @!P0 MOV R2, 0x2000 ;  /* 0x0000200000028802 */ /* 0x004fcc0000000f00 */
[----:B------:R-:W1:Y:S02]  /*17cd0*/  SYNCS.PHASECHK.TRANS64.TRYWAIT P2, [UR17+0xa038], R5 ;  /* 0x00a03805ff0075a7 */ /* 0x000e640008041111 */
[----:B-1----:R-:W-:Y:S05]  /*17ce0*/  @!P2 BRA `(.L_x_332) ;  /* 0x000000200004a947 */ /* 0x002fea0003800000 */
.L_x_444:
[----:B------:R2:W-:Y:S01]  /*17cf0*/  @!P0 SYNCS.ARRIVE.TRANS64 RZ, [UR17+0xa020], R2 ;  /* 0x00a02002ffff89a7 */ /* 0x0005e20008000011 */
[----:B------:R-:W-:Y:S05]  /*17d00*/  BRA.U !UP2, `(.L_x_333) ;  /* 0x000000010a047547 */ /* 0x000fea000b800000 */
[----:B------:R-:W-:Y:S05]  /*17d10*/  BPT.TRAP 0x1 ;  /* 0x000000040000795c */ /* 0x000fea0000300000 */
.L_x_333:
[----:B------:R-:W-:Y:S04]  /*17d20*/  BSSY.RECONVERGENT B0, `(.L_x_334) ;  /* 0x0000003000007945 */ /* 0x000fe80003800200 */
[----:B------:R-:W-:Y:S05]  /*17d30*/  @P1 BRA `(.L_x_335) ;  /* 0x0000000000041947 */ /* 0x000fea0003800000 */
[----:B------:R-:W-:Y:S05]  /*17d40*/  BPT.TRAP 0x1 ;  /* 0x000000040000795c */ /* 0x000fea0000300000 */
.L_x_335:
[----:B------:R-:W-:Y:S05]  /*17d50*/  BSYNC.RECONVERGENT B0 ;  /* 0x0000000000007941 */ /* 0x000fea0003800200 */
.L_x_334:
        /* <DEDUP_REMOVED lines=13> */
[----:B------:R-:W-:Y:S02]  /*17e30*/  UIADD3 UR9, UPT, UPT, UR9, 0x4, URZ ;  /* 0x0000000409097890 */ /* 0x000fe4000fffe0ff */
[----:B------:R-:W-:Y:S02]  /*17e40*/  UISETP.NE.AND UP1, UPT, UR10, 0x3, UPT ;  /* 0x000000030a00788c */ /* 0x000fe4000bf25270 */
[----:B------:R-:W-:Y:S02]  /*17e50*/  UIADD3 UR7, UPT, UPT, UR7, 0x4, URZ ;  /* 0x0000000407077890 */ /* 0x000fe4000fffe0ff */
[----:B------:R-:W-:Y:S02]  /*17e60*/  USEL UR11, URZ, 0x1, UP1 ;  /* 0x00000001ff0b7887 */ /* 0x000fe40008800000 */
[----:B------:R-:W-:Y:S02]  /*17e70*/  USEL UR10, UR10, URZ, UP1 ;  /* 0x000000ff0a0a7287 */ /* 0x000fe40008800000 */
[----:B------:R-:W-:-:S02]  /*17e80*/  UISETP.NE.AND UP1, UPT, UR9, URZ, UPT ;  /* 0x000000ff0900728c */ /* 0x000fc4000bf25270 */
[----:B------:R-:W-:Y:S01]  /*17e90*/  LOP3.LUT R4, R3, UR11, RZ, 0x3c, !PT ;  /* 0x0000000b03047c12 */ /* 0x000fe2000f8e3cff */
[----:B------:R-:W-:-:S06]  /*17ea0*/  UIADD3 UR27, UPT, UPT, UR27, 0x200, URZ ;  /* 0x000002001b1b7890 */ /* 0x000fcc000fffe0ff */
[----:B----4-:R-:W-:Y:S06]  /*17eb0*/  BRA.U UP1, `(.L_x_336) ;  /* 0xfffffff1010c7547 */ /* 0x010fec000b83ffff */
[----:B------:R-:W-:Y:S02]  /*17ec0*/  UIADD3 UR9, UPT, UPT, UR7, 0x1, URZ ;  /* 0x0000000107097890 */ /* 0x000fe4000fffe0ff */
.L_x_295:
[----:B------:R-:W-:-:S13]  /*17ed0*/  ISETP.NE.AND P2, PT, RZ, UR6, PT ;  /* 0x00000006ff007c0c */ /* 0x000fda000bf45270 */
[----:B---3--:R-:W-:Y:S05]  /*17ee0*/  @!P2 EXIT ;  /* 0x000000000000a94d */ /* 0x008fea0003800000 */
[----:B------:R-:W-:Y:S02]  /*17ef0*/  UIADD3 UR7, UPT, UPT, -UR6, URZ, URZ ;  /* 0x000000ff06077290 */ /* 0x000fe4000fffe1ff */
[----:B------:R-:W-:-:S12]  /*17f00*/  USHF.L.U32 UR27, UR9, 0x7, URZ ;  /* 0x00000007091b7899 */ /* 0x000fd800080006ff */
.L_x_347:
[----:B------:R-:W-:Y:S05]  /*17f10*/  BRA.U !UP0, `(.L_x_337) ;  /* 0x0000000108047547 */ /* 0x000fea000b800000 */
[----:B------:R-:W-:Y:S05]  /*17f20*/  BPT.TRAP 0x1 ;  /* 0x000000040000795c */ /* 0x000fea0000300000 */
.L_x_337:
[----:B------:R-:W-:Y:S01]  /*17f30*/  ULEA UR25, UR10, UR8, 0x3 ;  /* 0x000000080a197291 */ /* 0x000fe2000f8e18ff */
[----:B-1----:R-:W-:Y:S02]  /*17f40*/  SHF.L.U32 R3, R4, 0x1f, RZ ;  /* 0x0000001f04037819 */ /* 0x002fe400000006ff */
[----:B--2---:R-:W-:-:S06]  /*17f50*/  @!P0 MOV R2, 0x2000 ;  /* 0x0000200000028802 */ /* 0x004fcc0000000f00 */
[----:B------:R-:W1:Y:S02]  /*17f60*/  SYNCS.PHASECHK.TRANS64.TRYWAIT P2, [UR25+0xa038], R3 ;  /* 0x00a03803ff0075a7 */ /* 0x000e640008041119 */
[----:B-1----:R-:W-:Y:S05]  /*17f70*/  @!P2 BRA `(.L_x_338) ;  /* 0x0000001c0078a947 */ /* 0x002fea0003800000 */
.L_x_446:
[----:B------:R2:W-:Y:S01]  /*17f80*/  @!P0 SYNCS.ARRIVE.TRANS64 RZ, [UR25+0xa020], R2 ;  /* 0x00a02002ffff89a7 */ /* 0x0005e20008000019 */
[----:B------:R-:W-:Y:S05]  /*17f90*/  BRA.U !UP2, `(.L_x_339) ;  /* 0x000000010a047547 */ /* 0x000fea000b800000 */
[----:B------:R-:W-:Y:S05]  /*17fa0*/  BPT.TRAP 0x1 ;  /* 0x000000040000795c */ /* 0x000fea0000300000 */
.L_x_339:
[----:B------:R-:W-:Y:S04]  /*17fb0*/  BSSY.RECONVERGENT B0, `(.L_x_340) ;  /* 0x0000003000007945 */ /* 0x000fe80003800200 */
[----:B------:R-:W-:Y:S05]  /*17fc0*/  @P1 BRA `(.L_x_341) ;  /* 0x0000000000041947 */ /* 0x000fea0003800000 */
[----:B------:R-:W-:Y:S05]  /*17fd0*/  BPT.TRAP 0x1 ;  /* 0x000000040000795c */ /* 0x000fea0000300000 */
.L_x_341:
[----:B------:R-:W-:Y:S05]  /*17fe0*/  BSYNC.RECONVERGENT B0 ;  /* 0x0000000000007941 */ /* 0x000fea0003800200 */
.L_x_340:
        /* <DEDUP_REMOVED lines=15> */
[----:B-1----:R-:W-:Y:S01]  /*180e0*/  LOP3.LUT R3, R4, UR9, RZ, 0x3c, !PT ;  /* 0x0000000904037c12 */ /* 0x002fe2000f8e3cff */
[----:B---3--:R-:W-:Y:S07]  /*180f0*/  BRA.U !UP0, `(.L_x_342) ;  /* 0x0000000108047547 */ /* 0x008fee000b800000 */
[----:B------:R-:W-:Y:S05]  /*18100*/  BPT.TRAP 0x1 ;  /* 0x000000040000795c */ /* 0x000fea0000300000 */
.L_x_342:
[----:B------:R-:W-:Y:S01]  /*18110*/  ULEA UR17, UR6, UR8, 0x3 ;  /* 0x0000000806117291 */ /* 0x000fe2000f8e18ff */
[----:B------:R-:W-:Y:S02]  /*18120*/  SHF.L.U32 R5, R3, 0x1f, RZ ;  /* 0x0000001f03057819 */ /* 0x000fe400000006ff */
[----:B--2---:R-:W-:-:S06]  /*18130*/  @!P0 MOV R2, 0x2000 ;  /* 0x0000200000028802 */ /* 0x004fcc0000000f00 */
[----:B------:R-:W1:Y:S02]  /*18140*/  SYNCS.PHASECHK.TRANS64.TRYWAIT P2, [UR17+0xa038], R5 ;  /* 0x00a03805ff0075a7 */ /* 0x000e640008041111 */
[----:B-1----:R-:W-:Y:S05]  /*18150*/  @!P2 BRA `(.L_x_343) ;  /* 0x0000001c0018a947 */ /* 0x002fea0003800000 */
.L_x_448:
[----:B------:R2:W-:Y:S01]  /*18160*/  @!P0 SYNCS.ARRIVE.TRANS64 RZ, [UR17+0xa020], R2 ;  /* 0x00a02002ffff89a7 */ /* 0x0005e20008000011 */
[----:B------:R-:W-:Y:S05]  /*18170*/  BRA.U !UP2, `(.L_x_344) ;  /* 0x000000010a047547 */ /* 0x000fea000b800000 */
[----:B------:R-:W-:Y:S05]  /*18180*/  BPT.TRAP 0x1 ;  /* 0x000000040000795c */ /* 0x000fea0000300000 */
.L_x_344:
[----:B------:R-:W-:Y:S04]  /*18190*/  BSSY.RECONVERGENT B0, `(.L_x_345) ;  /* 0x0000003000007945 */ /* 0x000fe80003800200 */
[----:B------:R-:W-:Y:S05]  /*181a0*/  @P1 BRA `(.L_x_346) ;  /* 0x0000000000041947 */ /* 0x000fea0003800000 */
[----:B------:R-:W-:Y:S05]  /*181b0*/  BPT.TRAP 0x1 ;  /* 0x000000040000795c */ /* 0x000fea0000300000 */
.L_x_346:
[----:B------:R-:W-:Y:S05]  /*181c0*/  BSYNC.RECONVERGENT B0 ;  /* 0x0000000000007941 */ /* 0x000fea0003800200 */
.L_x_345:
        /* <DEDUP_REMOVED lines=12> */
[----:B------:R3:W-:Y:S01]  /*18290*/  UTMALDG.4D [UR16], [UR14], desc[UR12] ;  /* 0x00000c100e0075b4 */ /* 0x0007e20008019000 */
[----:B------:R-:W-:Y:S02]  /*182a0*/  UIADD3 UR7, UPT, UPT, UR7, 0x1, URZ ;  /* 0x0000000107077890 */ /* 0x000fe4000fffe0ff */
[----:B------:R-:W-:Y:S02]  /*182b0*/  UISETP.NE.AND UP1, UPT, UR10, 0x3, UPT ;  /* 0x000000030a00788c */ /* 0x000fe4000bf25270 */
[----:B------:R-:W-:Y:S02]  /*182c0*/  UIADD3 UR27, UPT, UPT, UR27, 0x80, URZ ;  /* 0x000000801b1b7890 */ /* 0x000fe4000fffe0ff */
[----:B------:R-:W-:Y:S02]  /*182d0*/  USEL UR6, URZ, 0x1, UP1 ;  /* 0x00000001ff067887 */ /* 0x000fe40008800000 */
[----:B------:R-:W-:Y:S02]  /*182e0*/  USEL UR10, UR10, URZ, UP1 ;  /* 0x000000ff0a0a7287 */ /* 0x000fe40008800000 */
[----:B------:R-:W-:-:S02]  /*182f0*/  UISETP.NE.AND UP1, UPT, UR7, URZ, UPT ;  /* 0x000000ff0700728c */ /* 0x000fc4000bf25270 */
[----:B------:R-:W-:-:S07]  /*18300*/  LOP3.LUT R4, R3, UR6, RZ, 0x3c, !PT ;  /* 0x0000000603047c12 */ /* 0x000fce000f8e3cff */
[----:B---3--:R-:W-:Y:S05]  /*18310*/  BRA.U UP1, `(.L_x_347) ;  /* 0xfffffff901fc7547 */ /* 0x008fea000b83ffff */
[----:B------:R-:W-:Y:S05]  /*18320*/  EXIT ;  /* 0x000000000000794d */ /* 0x000fea0003800000 */
.L_x_467:
[----:B------:R-:W-:-:S08]  /*18330*/  NOP ;  /* 0x0000000000007918 */ /* 0x000fd00000000000 */
[----:B------:R-:W1:-:S00]  /*18340*/  USETMAXREG.DEALLOC.CTAPOOL 0x20 ;  /* 0x00000020000079c8 */ /* 0x000e4000080e0500 */
[----:B------:R-:W2:Y:S08]  /*18350*/  S2UR UR18, SR_CTAID.X ;  /* 0x00000000001279c3 */ /* 0x000eb00000002500 */
[----:B-1----:R-:W1:Y:S01]  /*18360*/  LDC R0, c[0x0][0x380] ;  /* 0x0000e000ff007b82 */ /* 0x002e620000000800 */
[----:B--2---:R-:W-:-:S06]  /*18370*/  USHF.L.U32 UR18, UR18, 0x8, URZ ;  /* 0x0000000812127899 */ /* 0x004fcc00080006ff */
[----:B-1----:R-:W-:-:S13]  /*18380*/  ISETP.LE.U32.AND P0, PT, R0, UR18, PT ;  /* 0x0000001200007c0c */ /* 0x002fda000bf03070 */
[----:B------:R-:W-:Y:S05]  /*18390*/  @P0 EXIT ;  /* 0x000000000000094d */ /* 0x000fea0003800000 */
[----:B------:R-:W1:Y:S01]  /*183a0*/  LDCU UR19, c[0x0][0x38c] ;  /* 0x00007180ff1377ac */ /* 0x000e620008000800 */
[----:B------:R-:W2:Y:S01]  /*183b0*/  S2UR UR4, SR_CTAID.Y ;  /* 0x00000000000479c3 */ /* 0x000ea20000002600 */
[----:B------:R-:W-:Y:S01]  /*183c0*/  UMOV UR6, URZ ;  /* 0x000000ff00067c82 */ /* 0x000fe20008000000 */
[----:B------:R-:W-:Y:S01]  /*183d0*/  ELECT P0, URZ, PT ;  /* 0x0000000000ff782f */ /* 0x000fe20003800000 */
[----:B-1----:R-:W1:Y:S01]  /*183e0*/  I2F.U32.RP R2, UR19 ;  /* 0x0000001300027d06 */ /* 0x002e620008209000 */
[----:B------:R-:W-:-:S07]  /*183f0*/  UISETP.NE.U32.AND UP0, UPT, UR19, URZ, UPT ;  /* 0x000000ff1300728c */ /* 0x000fce000bf05070 */
[----:B-1----:R-:W1:Y:S02]  /*18400*/  MUFU.RCP R0, R2 ;  /* 0x0000000200007308 */ /* 0x002e640000001000 */
[----:B-1----:R-:W-:-:S06]  /*18410*/  VIADD R0, R0, 0xffffffe ;  /* 0x0ffffffe00007836 */ /* 0x002fcc0000000000 */
[----:B------:R-:W1:Y:S02]  /*18420*/  F2I.FTZ.U32.TRUNC.NTZ R0, R0 ;  /* 0x0000000000007305 */ /* 0x000e64000021f000 */
[----:B-1----:R-:W-:-:S13]  /*18430*/  R2UR UR7, R0 ;  /* 0x00000000000772ca */ /* 0x002fda00000e0000 */
[----:B------:R-:W-:-:S04]  /*18440*/  UIADD3 UR5, UPT, UPT, URZ, -UR7, URZ ;  /* 0x80000007ff057290 */ /* 0x000fc8000fffe0ff */
[----:B------:R-:W-:-:S04]  /*18450*/  UIMAD UR5, UR5, UR19, URZ ;  /* 0x00000013050572a4 */ /* 0x000fc8000f8e02ff */
[----:B------:R-:W-:-:S04]  /*18460*/  UIMAD.WIDE.U32 UR6, UR7, UR5, UR6 ;  /* 0x00000005070672a5 */ /* 0x000fc8000f8e0006 */
[----:B--2---:R-:W-:-:S07]  /*18470*/  UIMAD.WIDE.U32 UR20, UR7, UR4, URZ ;  /* 0x00000004071472a5 */ /* 0x004fce000f8e00ff */
[----:B------:R-:W-:Y:S02]  /*18480*/  UMOV UR20, UR21 ;  /* 0x0000001500147c82 */ /* 0x000fe40008000000 */
[----:B------:R-:W-:Y:S02]  /*18490*/  UIADD3 UR5, UPT, UPT, -UR20, URZ, URZ ;  /* 0x000000ff14057290 */ /* 0x000fe4000fffe1ff */
[----:B------:R-:W1:Y:S02]  /*184a0*/  S2UR UR21, SR_CTAID.Z ;  /* 0x00000000001579c3 */ /* 0x000e640000002700 */
[----:B------:R-:W-:-:S04]  /*184b0*/  UIMAD UR5, UR19, UR5, UR4 ;  /* 0x00000005130572a4 */ /* 0x000fc8000f8e0204 */
[----:B------:R-:W-:-:S11]  /*184c0*/  UISETP.GE.U32.AND UP2, UPT, UR5, UR19, UPT ;  /* 0x000000130500728c */ /* 0x000fd6000bf46070 */
[----:B------:R-:W-:Y:S02]  /*184d0*/  @UP2 UIADD3 UR5, UPT, UPT, UR5, -UR19, URZ ;  /* 0x8000001305052290 */ /* 0x000fe4000fffe0ff */
[----:B------:R-:W-:Y:S02]  /*184e0*/  @UP2 UIADD3 UR20, UPT, UPT, UR20, 0x1, URZ ;  /* 0x0000000114142890 */ /* 0x000fe4000fffe0ff */
[----:B------:R-:W-:-:S11]  /*184f0*/  UISETP.GE.U32.AND UP1, UPT, UR5, UR19, UPT ;  /* 0x000000130500728c */ /* 0x000fd6000bf26070 */
[----:B------:R-:W-:Y:S02]  /*18500*/  @UP1 UIADD3 UR20, UPT, UPT, UR20, 0x1, URZ ;  /* 0x0000000114141890 */ /* 0x000fe4000fffe0ff */
[----:B------:R-:W-:-:S04]  /*18510*/  @!UP0 ULOP3.LUT UR20, URZ, UR19, URZ, 0x33, !UPT ;  /* 0x00000013ff148292 */ /* 0x000fc8000f8e33ff */
[----:B------:R-:W-:-:S04]  /*18520*/  UIADD3 UR5, UPT, UPT, -UR20, URZ, URZ ;  /* 0x000000ff14057290 */ /* 0x000fc8000fffe1ff */
[----:B------:R-:W-:Y:S01]  /*18530*/  UIMAD UR19, UR19, UR5, UR4 ;  /* 0x00000005131372a4 */ /* 0x000fe2000f8e0204 */
[----:B-1----:R-:W-:Y:S11]  /*18540*/  BRA.U UP6, `(.L_x_348) ;  /* 0x0000000106047547 */ /* 0x002ff6000b800000 */
[----:B------:R-:W-:Y:S05]  /*18550*/  BPT.TRAP 0x1 ;  /* 0x000000040000795c */ /* 0x000fea0000300000 */
.L_x_348:
[----:B------:R-:W1:Y:S01]  /*18560*/  S2UR UR4, SR_CgaCtaId ;  /* 0x00000000000479c3 */ /* 0x000e620000008800 */
[----:B------:R-:W-:Y:S01]  /*18570*/  UMOV UR16, 0x400 ;  /* 0x0000040000107882 */ /* 0x000fe20000000000 */
[----:B------:R-:W-:Y:S01]  /*18580*/  SHF.L.U32 R3, RZ, 0x1f, RZ ;  /* 0x0000001fff037819 */ /* 0x000fe200000006ff */
[----:B-1----:R-:W-:-:S09]  /*18590*/  ULEA UR16, UR4, UR16, 0x18 ;  /* 0x0000001004107291 */ /* 0x002fd2000f8ec0ff */
[----:B------:R-:W1:Y:S02]  /*185a0*/  SYNCS.PHASECHK.TRANS64.TRYWAIT P0, [UR16+0xa0b0], R3 ;  /* 0x00a0b003ff0075a7 */ /* 0x000e640008001110 */
[----:B-1----:R-:W-:Y:S05]  /*185b0*/  @!P0 BRA `(.L_x_349) ;  /* 0x0000001800188947 */ /* 0x002fea0003800000 */
.L_x_450:
[----:B------:R-:W2:Y:S01]  /*185c0*/  LDCU.64 UR6, c[0x0][0x348] ;  /* 0x00006900ff0677ac */ /* 0x000ea20008000a00 */
[----:B------:R-:W-:Y:S01]  /*185d0*/  UMOV UR17, URZ ;  /* 0x000000ff00117c82 */ /* 0x000fe20008000000 */
[----:B--2---:R-:W-:-:S04]  /*185e0*/  UIADD3 UR6, UP0, UPT, UR6, 0x400, URZ ;  /* 0x0000040006067890 */ /* 0x004fc8000ff1e0ff */
[----:B------:R-:W-:-:S09]  /*185f0*/  UIADD3.X UR7, UPT, UPT, URZ, UR7, URZ, UP0, !UPT ;  /* 0x00000007ff077290 */ /* 0x000fd200087fe4ff */
[----:B------:R2:W-:Y:S01]  /*18600*/  UTMASTG.5D [UR16], [UR6] ;  /* 0x00000010060073b5 */ /* 0x0005e20008020000 */
[----:B------:R0:W-:Y:S01]  /*18610*/  UTMACMDFLUSH ;  /* 0x00000000000079b7 */ /* 0x0001e20000000000 */
[----:B--2---:R-:W-:Y:S05]  /*18620*/  BRA.U UP6, `(.L_x_350) ;  /* 0x0000000106047547 */ /* 0x004fea000b800000 */
[----:B------:R-:W-:Y:S05]  /*18630*/  BPT.TRAP 0x1 ;  /* 0x000000040000795c */ /* 0x000fea0000300000 */
.L_x_350:
[----:B------:R-:W2:Y:S02]  /*18640*/  SYNCS.PHASECHK.TRANS64.TRYWAIT P0, [UR16+0xa0b8], R3 ;  /* 0x00a0b803ff0075a7 */ /* 0x000ea40008001110 */
[----:B--2---:R-:W-:Y:S05]  /*18650*/  @!P0 BRA `(.L_x_351) ;  /* 0x0000001800088947 */ /* 0x004fea0003800000 */
.L_x_452:
[----:B------:R-:W2:Y:S01]  /*18660*/  LDCU.64 UR6, c[0x0][0x348] ;  /* 0x00006900ff0677ac */ /* 0x000ea20008000a00 */
[----:B------:R-:W-:Y:S02]  /*18670*/  UIADD3 UR10, UPT, UPT, UR18, 0x80, URZ ;  /* 0x00000080120a7890 */ /* 0x000fe4000fffe0ff */
[----:B------:R-:W-:Y:S01]  /*18680*/  UIADD3 UR8, UPT, UPT, UR16, 0x2000, URZ ;  /* 0x0000200010087890 */ /* 0x000fe2000fffe0ff */
[----:B------:R-:W-:Y:S01]  /*18690*/  UMOV UR9, URZ ;  /* 0x000000ff00097c82 */ /* 0x000fe20008000000 */
[----:B------:R-:W-:Y:S01]  /*186a0*/  UMOV UR11, UR19 ;  /* 0x00000013000b7c82 */ /* 0x000fe20008000000 */
[----:B------:R-:W-:Y:S01]  /*186b0*/  UMOV UR12, UR20 ;  /* 0x00000014000c7c82 */ /* 0x000fe20008000000 */
[----:B------:R-:W-:Y:S01]  /*186c0*/  UMOV UR13, UR21 ;  /* 0x00000015000d7c82 */ /* 0x000fe20008000000 */
[----:B--2---:R-:W-:-:S04]  /*186d0*/  UIADD3 UR6, UP0, UPT, UR6, 0x400, URZ ;  /* 0x0000040006067890 */ /* 0x004fc8000ff1e0ff */
[----:B------:R-:W-:-:S09]  /*186e0*/  UIADD3.X UR7, UPT, UPT, URZ, UR7, URZ, UP0, !UPT ;  /* 0x00000007ff077290 */ /* 0x000fd200087fe4ff */
[----:B------:R2:W-:Y:S01]  /*186f0*/  UTMASTG.5D [UR8], [UR6] ;  /* 0x00000008060073b5 */ /* 0x0005e20008020000 */
[----:B------:R0:W-:Y:S01]  /*18700*/  UTMACMDFLUSH ;  /* 0x00000000000079b7 */ /* 0x0001e20000000000 */
[----:B------:R-:W-:-:S04]  /*18710*/  DEPBAR.LE SB0, 0x1 ;  /* 0x000080400000791a */ /* 0x000fc80000000000 */
[----:B--2---:R-:W-:Y:S05]  /*18720*/  BRA.U UP6, `(.L_x_352) ;  /* 0x0000000106047547 */ /* 0x004fea000b800000 */
[----:B------:R-:W-:Y:S05]  /*18730*/  BPT.TRAP 0x1 ;  /* 0x000000040000795c */ /* 0x000fea0000300000 */
.L_x_352:
[----:B------:R-:W-:-:S04]  /*18740*/  UIADD3 UR5, UPT, UPT, UR16, 0xa0c0, URZ ;  /* 0x0000a0c010057890 */ /* 0x000fc8000fffe0ff */
[----:B------:R-:W-:-:S09]  /*18750*/  UPRMT UR5, UR4, 0x654, UR5 ;  /* 0x0000065404057896 */ /* 0x000fd20008000005 */
[----:B------:R-:W-:Y:S01]  /*18760*/  SYNCS.ARRIVE.TRANS64.RED.A1T0 RZ, [UR5], RZ ;  /* 0x000000ffffff79a7 */ /* 0x000fe20008100405 */
[----:B------:R-:W-:-:S04]  /*18770*/  DEPBAR.LE SB0, 0x0 ;  /* 0x000080000000791a */ /* 0x000fc80000000000 */
[----:B------:R-:W-:Y:S05]  /*18780*/  BRA.U UP6, `(.L_x_353) ;  /* 0x0000000106047547 */ /* 0x000fea000b800000 */
[----:B------:R-:W-:Y:S05]  /*18790*/  BPT.TRAP 0x1 ;  /* 0x000000040000795c */ /* 0x000fea0000300000 */
.L_x_353:
[----:B------:R-:W-:Y:S01]  /*187a0*/  UIADD3 UR5, UPT, UPT, UR16, 0xa0c8, URZ ;  /* 0x0000a0c810057890 */ /* 0x000fe2000fffe0ff */
[----:B------:R-:W-:Y:S02]  /*187b0*/  IMAD.MOV.U32 R2, RZ, RZ, 0xffff ;  /* 0x0000ffffff027424 */ /* 0x000fe400078e00ff */
[----:B-1----:R-:W-:Y:S01]  /*187c0*/  IMAD.MOV.U32 R0, RZ, RZ, 0x1 ;  /* 0x00000001ff007424 */ /* 0x002fe200078e00ff */
[----:B------:R-:W-:-:S09]  /*187d0*/  UPRMT UR5, UR4, 0x654, UR5 ;  /* 0x0000065404057896 */ /* 0x000fd20008000005 */
[----:B------:R-:W-:Y:S01]  /*187e0*/  SYNCS.ARRIVE.TRANS64.RED.A1T0 RZ, [UR5], RZ ;  /* 0x000000ffffff79a7 */ /* 0x000fe20008100405 */
[----:B------:R-:W1:Y:S01]  /*187f0*/  LDS R3, [UR16+0xa0e0] ;  /* 0x00a0e010ff037984 */ /* 0x000e620008000800 */
[----:B------:R-:W-:Y:S02]  /*18800*/  UMOV UR6, 0x40 ;  /* 0x0000004000067882 */ /* 0x000fe40000000000 */
[----:B------:R-:W-:Y:S01]  /*18810*/  ULEA UR6, UR4, UR6, 0x18 ;  /* 0x0000000604067291 */ /* 0x000fe2000f8ec0ff */
[----:B------:R-:W-:-:S08]  /*18820*/  NOP ;  /* 0x0000000000007918 */ /* 0x000fd00000000000 */
[----:B------:R-:W2:Y:S01]  /*18830*/  LDS R5, [UR6+0x14] ;  /* 0x00001406ff057984 */ /* 0x000ea20008000800 */
[----:B-1----:R-:W-:-:S04]  /*18840*/  LOP3.LUT R3, R3, 0xffff, RZ, 0xc0, !PT ;  /* 0x0000ffff03037812 */ /* 0x002fc800078ec0ff */
[----:B------:R-:W-:-:S04]  /*18850*/  SHF.R.U32.HI R3, RZ, 0x5, R3 ;  /* 0x00000005ff037819 */ /* 0x000fc80000011603 */
[-C--:B------:R-:W-:Y:S02]  /*18860*/  SHF.L.U32 R2, R2, R3.reuse, RZ ;  /* 0x0000000302027219 */ /* 0x080fe400000006ff */
[----:B------:R-:W-:Y:S02]  /*18870*/  SHF.L.U32 R0, R0, R3, RZ ;  /* 0x0000000300007219 */ /* 0x000fe400000006ff */
[----:B--2---:R-:W-:-:S04]  /*18880*/  LOP3.LUT R5, R5, R2, RZ, 0xc0, !PT ;  /* 0x0000000205057212 */ /* 0x004fc800078ec0ff */
[----:B------:R-:W-:-:S13]  /*18890*/  ISETP.NE.AND P0, PT, R5, R2, PT ;  /* 0x000000020500720c */ /* 0x000fda0003f05270 */
[----:B------:R-:W-:Y:S05]  /*188a0*/  @P0 BRA `(.L_x_354) ;  /* 0x00000000005c0947 */ /* 0x000fea0003800000 */
[----:B------:R-:W1:Y:S02]  /*188b0*/  LDS R3, [UR6+0x18] ;  /* 0x00001806ff037984 */ /* 0x000e640008000800 */
[----:B-1----:R-:W-:-:S04]  /*188c0*/  LOP3.LUT R3, R3, R0, RZ, 0xc0, !PT ;  /* 0x0000000003037212 */ /* 0x002fc800078ec0ff */
[----:B------:R-:W-:-:S13]  /*188d0*/  ISETP.NE.AND P0, PT, R3, R0, PT ;  /* 0x000000000300720c */ /* 0x000fda0003f05270 */
[----:B------:R-:W-:Y:S05]  /*188e0*/  @P0 BRA `(.L_x_355) ;  /* 0x0000000000400947 */ /* 0x000fea0003800000 */
[----:B------:R-:W-:Y:S01]  /*188f0*/  R2UR UR8, R2 ;  /* 0x00000000020872ca */ /* 0x000fe200000e0000 */
[----:B------:R-:W1:Y:S01]  /*18900*/  S2R R3, SR_LANEID ;  /* 0x0000000000037919 */ /* 0x000e620000000000 */
[----:B------:R-:W-:Y:S01]  /*18910*/  LOP3.LUT R4, RZ, R0, RZ, 0x33, !PT ;  /* 0x00000000ff047212 */ /* 0x000fe200078e33ff */
[----:B------:R-:W-:Y:S02]  /*18920*/  VOTEU.ANY UR7, UPT, PT ;  /* 0x0000000000077886 */ /* 0x000fe400038e0100 */
[----:B------:R-:W-:Y:S01]  /*18930*/  UFLO.U32 UR7, UR7 ;  /* 0x00000007000772bd */ /* 0x000fe200080e0000 */
[----:B------:R-:W2:Y:S07]  /*18940*/  REDUX UR4, R4 ;  /* 0x00000000040473c4 */ /* 0x000eae0000000000 */
[----:B------:R-:W-:-:S06]  /*18950*/  ULOP3.LUT UR8, URZ, UR8, URZ, 0x33, !UPT ;  /* 0x00000008ff087292 */ /* 0x000fcc000f8e33ff */
[----:B------:R-:W-:-:S04]  /*18960*/  IMAD.U32 R2, RZ, RZ, UR8 ;  /* 0x00000008ff027e24 */ /* 0x000fc8000f8e00ff */
[----:B------:R-:W3:Y:S02]  /*18970*/  REDUX UR5, R2 ;  /* 0x00000000020573c4 */ /* 0x000ee40000000000 */
[----:B------:R4:W-:Y:S01]  /*18980*/  UTCATOMSWS.AND URZ, UR8 ;  /* 0x0000000800ff79e3 */ /* 0x0009e20008000000 */
[----:B--2---:R-:W-:Y:S01]  /*18990*/  IMAD.U32 R0, RZ, RZ, UR4 ;  /* 0x00000004ff007e24 */ /* 0x004fe2000f8e00ff */
[----:B-1----:R-:W-:Y:S01]  /*189a0*/  ISETP.EQ.U32.AND P0, PT, R3, UR7, PT ;  /* 0x0000000703007c0c */ /* 0x002fe2000bf02070 */
[----:B---3--:R-:W-:-:S12]  /*189b0*/  IMAD.U32 R3, RZ, RZ, UR5 ;  /* 0x00000005ff037e24 */ /* 0x008fd8000f8e00ff */
[----:B------:R4:W-:Y:S04]  /*189c0*/  @P0 ATOMS.AND RZ, [UR6+0x14], R3 ;  /* 0x00001403ffff098c */ /* 0x0009e8000a800006 */
[----:B------:R4:W-:Y:S01]  /*189d0*/  @P0 ATOMS.AND RZ, [UR6+0x18], R0 ;  /* 0x00001800ffff098c */ /* 0x0009e2000a800006 */
[----:B------:R-:W-:Y:S05]  /*189e0*/  BRA `(.L_x_356) ;  /* 0x0000000000147947 */ /* 0x000fea0003800000 */
.L_x_355:
[----:B------:R-:W-:Y:S02]  /*189f0*/  MOV R2, 0x18a10 ;  /* 0x00018a1000027802 */ /* 0x000fe40000000f00 */
[----:B------:R-:W-:Y:S05]  /*18a00*/  CALL.REL.NOINC `($__internal_0_$__cuda_sm10x_tcgen05_guardrail_trap_col_being_dealloced_not_returned_by_alloc) ;  /* 0x0000001400347944 */ /* 0x000fea0003c00000 */
[----:B------:R-:W-:Y:S05]  /*18a10*/  BRA `(.L_x_356) ;  /* 0x0000000000087947 */ /* 0x000fea0003800000 */
.L_x_354:
[----:B------:R-:W-:Y:S02]  /*18a20*/  MOV R2, 0x18a40 ;  /* 0x00018a4000027802 */ /* 0x000fe40000000f00 */
[----:B------:R-:W-:Y:S05]  /*18a30*/  CALL.REL.NOINC `($__internal_2_$__cuda_sm10x_tcgen05_guardrail_trap_unallocated_columns_being_dealloced) ;  /* 0x0000001400407944 */ /* 0x000fea0003c00000 */
.L_x_356:
[----:B------:R-:W-:Y:S01]  /*18a40*/  NOP ;  /* 0x0000000000007918 */ /* 0x000fe20000000000 */
[----:B----4-:R-:W-:Y:S05]  /*18a50*/  EXIT ;  /* 0x000000000000794d */ /* 0x010fea0003800000 */
.L_x_35:
[----:B-1----:R-:W-:-:S07]  /*18a60*/  MOV R0, UR4 ;  /* 0x0000000400007c02 */ /* 0x002fce0008000f00 */
.L_x_357:
[----:B-1----:R1:W2:Y:S02]  /*18a70*/  SYNCS.PHASECHK.TRANS64.TRYWAIT P0, [R0+URZ+0xa000], R5 ;  /* 0x00a00005000075a7 */ /* 0x0022a400080011ff */
[----:B--2---:R-:W-:Y:S05]  /*18a80*/  @!P0 NANOSLEEP.SYNCS 0x989680 ;  /* 0x009896800000895d */ /* 0x004fea0003900000 */
[----:B------:R-:W2:Y:S02]  /*18a90*/  @!P0 SYNCS.PHASECHK.TRANS64 P0, [R0+URZ+0xa000], R5 ;  /* 0x00a00005000085a7 */ /* 0x000ea400080010ff */
[----:B--2---:R-:W-:Y:S05]  /*18aa0*/  @!P0 BRA `(.L_x_357) ;  /* 0xfffffffc00f08947 */ /* 0x004fea000383ffff */
[----:B------:R-:W-:Y:S05]  /*18ab0*/  BRA `(.L_x_358) ;  /* 0xfffffe9000447947 */ /* 0x000fea000383ffff */
.L_x_37:
[----:B-1----:R-:W-:-:S07]  /*18ac0*/  MOV R0, UR4 ;  /* 0x0000000400007c02 */ /* 0x002fce0008000f00 */
.L_x_359:
[----:B-1----:R1:W2:Y:S02]  /*18ad0*/  SYNCS.PHASECHK.TRANS64.TRYWAIT P0, [R0+URZ+0xa020], R5 ;  /* 0x00a02005000075a7 */ /* 0x0022a400080011ff */
[----:B--2---:R-:W-:Y:S05]  /*18ae0*/  @!P0 NANOSLEEP.SYNCS 0x989680 ;  /* 0x009896800000895d */ /* 0x004fea0003900000 */
[----:B------:R-:W2:Y:S02]  /*18af0*/  @!P0 SYNCS.PHASECHK.TRANS64 P0, [R0+URZ+0xa020], R5 ;  /* 0x00a02005000085a7 */ /* 0x000ea400080010ff */
[----:B--2---:R-:W-:Y:S05]  /*18b00*/  @!P0 BRA `(.L_x_359) ;  /* 0xfffffffc00f08947 */ /* 0x004fea000383ffff */
[----:B------:R-:W-:Y:S05]  /*18b10*/  BRA `(.L_x_360) ;  /* 0xfffffe9000407947 */ /* 0x000fea000383ffff */
.L_x_39:
[----:B------:R-:W-:-:S07]  /*18b20*/  MOV R3, UR4 ;  /* 0x0000000400037c02 */ /* 0x000fce0008000f00 */
.L_x_361:
[----:B-1----:R1:W2:Y:S02]  /*18b30*/  SYNCS.PHASECHK.TRANS64.TRYWAIT P0, [R3+URZ+0xa058], R4 ;  /* 0x00a05804030075a7 */ /* 0x0022a400080011ff */
[----:B--2---:R-:W-:Y:S05]  /*18b40*/  @!P0 NANOSLEEP.SYNCS 0x989680 ;  /* 0x009896800000895d */ /* 0x004fea0003900000 */
[----:B------:R-:W2:Y:S02]  /*18b50*/  @!P0 SYNCS.PHASECHK.TRANS64 P0, [R3+URZ+0xa058], R4 ;  /* 0x00a05804030085a7 */ /* 0x000ea400080010ff */
[----:B--2---:R-:W-:Y:S05]  /*18b60*/  @!P0 BRA `(.L_x_361) ;  /* 0xfffffffc00f08947 */ /* 0x004fea000383ffff */
[----:B------:R-:W-:Y:S05]  /*18b70*/  BRA `(.L_x_362) ;  /* 0xfffffe90004c7947 */ /* 0x000fea000383ffff */
.L_x_43:
[----:B------:R-:W-:-:S07]  /*18b80*/  MOV R0, UR4 ;  /* 0x0000000400007c02 */ /* 0x000fce0008000f00 */
.L_x_363:
[----:B--2---:R2:W3:Y:S02]  /*18b90*/  SYNCS.PHASECHK.TRANS64.TRYWAIT P0, [R0+URZ+0xa008], R5 ;  /* 0x00a00805000075a7 */ /* 0x0044e400080011ff */
[----:B---3--:R-:W-:Y:S05]  /*18ba0*/  @!P0 NANOSLEEP.SYNCS 0x989680 ;  /* 0x009896800000895d */ /* 0x008fea0003900000 */
[----:B------:R-:W3:Y:S02]  /*18bb0*/  @!P0 SYNCS.PHASECHK.TRANS64 P0, [R0+URZ+0xa008], R5 ;  /* 0x00a00805000085a7 */ /* 0x000ee400080010ff */
[----:B---3--:R-:W-:Y:S05]  /*18bc0*/  @!P0 BRA `(.L_x_363) ;  /* 0xfffffffc00f08947 */ /* 0x008fea000383ffff */
[----:B------:R-:W-:Y:S05]  /*18bd0*/  BRA `(.L_x_364) ;  /* 0xfffffe9000947947 */ /* 0x000fea000383ffff */
.L_x_45:
[----:B-1----:R-:W-:-:S07]  /*18be0*/  MOV R3, UR4 ;  /* 0x0000000400037c02 */ /* 0x002fce0008000f00 */
.L_x_365:
[----:B-1----:R1:W2:Y:S02]  /*18bf0*/  SYNCS.PHASECHK.TRANS64.TRYWAIT P0, [R3+URZ+0xa068], R4 ;  /* 0x00a06804030075a7 */ /* 0x0022a400080011ff */
[----:B--2---:R-:W-:Y:S05]  /*18c00*/  @!P0 NANOSLEEP.SYNCS 0x989680 ;  /* 0x009896800000895d */ /* 0x004fea0003900000 */
[----:B------:R-:W2:Y:S02]  /*18c10*/  @!P0 SYNCS.PHASECHK.TRANS64 P0, [R3+URZ+0xa068], R4 ;  /* 0x00a06804030085a7 */ /* 0x000ea400080010ff */
[----:B--2---:R-:W-:Y:S05]  /*18c20*/  @!P0 BRA `(.L_x_365) ;  /* 0xfffffffc00f08947 */ /* 0x004fea000383ffff */
[----:B------:R-:W-:Y:S05]  /*18c30*/  BRA `(.L_x_366) ;  /* 0xfffffe9000987947 */ /* 0x000fea000383ffff */
.L_x_49:
[----:B------:R-:W-:-:S07]  /*18c40*/  MOV R0, UR4 ;  /* 0x0000000400007c02 */ /* 0x000fce0008000f00 */
.L_x_367:
[----:B---3--:R3:W4:Y:S02]  /*18c50*/  SYNCS.PHASECHK.TRANS64.TRYWAIT P0, [R0+URZ+0xa028], R5 ;  /* 0x00a02805000075a7 */ /* 0x00872400080011ff */
[----:B----4-:R-:W-:Y:S05]  /*18c60*/  @!P0 NANOSLEEP.SYNCS 0x989680 ;  /* 0x009896800000895d */ /* 0x010fea0003900000 */
[----:B------:R-:W4:Y:S02]  /*18c70*/  @!P0 SYNCS.PHASECHK.TRANS64 P0, [R0+URZ+0xa028], R5 ;  /* 0x00a02805000085a7 */ /* 0x000f2400080010ff */
[----:B----4-:R-:W-:Y:S05]  /*18c80*/  @!P0 BRA `(.L_x_367) ;  /* 0xfffffffc00f08947 */ /* 0x010fea000383ffff */
[----:B------:R-:W-:Y:S05]  /*18c90*/  BRA `(.L_x_368) ;  /* 0xfffffe9000ec7947 */ /* 0x000fea000383ffff */
.L_x_51:
[----:B-1----:R-:W-:-:S07]  /*18ca0*/  MOV R3, UR4 ;  /* 0x0000000400037c02 */ /* 0x002fce0008000f00 */
.L_x_369:
[----:B-1----:R1:W4:Y:S02]  /*18cb0*/  SYNCS.PHASECHK.TRANS64.TRYWAIT P0, [R3+URZ+0xa0a0], R4 ;  /* 0x00a0a004030075a7 */ /* 0x00232400080011ff */
[----:B----4-:R-:W-:Y:S05]  /*18cc0*/  @!P0 NANOSLEEP.SYNCS 0x989680 ;  /* 0x009896800000895d */ /* 0x010fea0003900000 */
[----:B------:R-:W4:Y:S02]  /*18cd0*/  @!P0 SYNCS.PHASECHK.TRANS64 P0, [R3+URZ+0xa0a0], R4 ;  /* 0x00a0a004030085a7 */ /* 0x000f2400080010ff */
[----:B----4-:R-:W-:Y:S05]  /*18ce0*/  @!P0 BRA `(.L_x_369) ;  /* 0xfffffffc00f08947 */ /* 0x010fea000383ffff */
[----:B------:R-:W-:Y:S05]  /*18cf0*/  BRA `(.L_x_370) ;  /* 0xfffffe9000e47947 */ /* 0x000fea000383ffff */
.L_x_53:
[----:B-1----:R-:W-:-:S07]  /*18d00*/  MOV R4, UR4 ;  /* 0x0000000400047c02 */ /* 0x002fce0008000f00 */
.L_x_371:
[----:B-1----:R1:W3:Y:S02]  /*18d10*/  SYNCS.PHASECHK.TRANS64.TRYWAIT P0, [R4+URZ+0xa058], R5 ;  /* 0x00a05805040075a7 */ /* 0x0022e400080011ff */
[----:B---3--:R-:W-:Y:S05]  /*18d20*/  @!P0 NANOSLEEP.SYNCS 0x989680 ;  /* 0x009896800000895d */ /* 0x008fea0003900000 */
[----:B------:R-:W3:Y:S02]  /*18d30*/  @!P0 SYNCS.PHASECHK.TRANS64 P0, [R4+URZ+0xa058], R5 ;  /* 0x00a05805040085a7 */ /* 0x000ee400080010ff */
[----:B---3--:R-:W-:Y:S05]  /*18d40*/  @!P0 BRA `(.L_x_371) ;  /* 0xfffffffc00f08947 */ /* 0x008fea000383ffff */
[----:B------:R-:W-:Y:S05]  /*18d50*/  BRA `(.L_x_372) ;  /* 0xfffffe9000e47947 */ /* 0x000fea000383ffff */
.L_x_57:
[----:B------:R-:W-:Y:S07]  /*18d60*/  MOV R3, UR12 ;  /* 0x0000000c00037c02 */ /* 0x000fee0008000f00 */
.L_x_373:
[----:B-1----:R1:W2:Y:S02]  /*18d70*/  SYNCS.PHASECHK.TRANS64.TRYWAIT P0, [R3+URZ+0xa020], R4 ;  /* 0x00a02004030075a7 */ /* 0x0022a400080011ff */
[----:B--2---:R-:W-:Y:S05]  /*18d80*/  @!P0 NANOSLEEP.SYNCS 0x989680 ;  /* 0x009896800000895d */ /* 0x004fea0003900000 */
[----:B------:R-:W2:Y:S02]  /*18d90*/  @!P0 SYNCS.PHASECHK.TRANS64 P0, [R3+URZ+0xa020], R4 ;  /* 0x00a02004030085a7 */ /* 0x000ea400080010ff */
[----:B--2---:R-:W-:Y:S05]  /*18da0*/  @!P0 BRA `(.L_x_373) ;  /* 0xfffffffc00f08947 */ /* 0x004fea000383ffff */
[----:B------:R-:W-:Y:S05]  /*18db0*/  BRA `(.L_x_374) ;  /* 0xfffffe9800387947 */ /* 0x000fea000383ffff */
.L_x_60:
[----:B------:R-:W-:Y:S07]  /*18dc0*/  MOV R0, UR4 ;  /* 0x0000000400007c02 */ /* 0x000fee0008000f00 */
.L_x_375:
[----:B-1----:R1:W4:Y:S02]  /*18dd0*/  SYNCS.PHASECHK.TRANS64.TRYWAIT P0, [R0+URZ+0xa0a8], R3 ;  /* 0x00a0a803000075a7 */ /* 0x00232400080011ff */
[----:B----4-:R-:W-:Y:S05]  /*18de0*/  @!P0 NANOSLEEP.SYNCS 0x989680 ;  /* 0x009896800000895d */ /* 0x010fea0003900000 */
[----:B------:R-:W4:Y:S02]  /*18df0*/  @!P0 SYNCS.PHASECHK.TRANS64 P0, [R0+URZ+0xa0a8], R3 ;  /* 0x00a0a803000085a7 */ /* 0x000f2400080010ff */
[----:B----4-:R-:W-:Y:S05]  /*18e00*/  @!P0 BRA `(.L_x_375) ;  /* 0xfffffffc00f08947 */ /* 0x010fea000383ffff */
[----:B------:R-:W-:Y:S05]  /*18e10*/  BRA `(.L_x_376) ;  /* 0xfffffe98009c7947 */ /* 0x000fea000383ffff */
.L_x_62:
[----:B------:R-:W-:Y:S07]  /*18e20*/  MOV R0, UR4 ;  /* 0x0000000400007c02 */ /* 0x000fee0008000f00 */
.L_x_377:
[----:B-1----:R1:W4:Y:S02]  /*18e30*/  SYNCS.PHASECHK.TRANS64.TRYWAIT P0, [R0+URZ+0xa068], R9 ;  /* 0x00a06809000075a7 */ /* 0x00232400080011ff */
[----:B----4-:R-:W-:Y:S05]  /*18e40*/  @!P0 NANOSLEEP.SYNCS 0x989680 ;  /* 0x009896800000895d */ /* 0x010fea0003900000 */
[----:B------:R-:W4:Y:S02]  /*18e50*/  @!P0 SYNCS.PHASECHK.TRANS64 P0, [R0+URZ+0xa068], R9 ;  /* 0x00a06809000085a7 */ /* 0x000f2400080010ff */
[----:B----4-:R-:W-:Y:S05]  /*18e60*/  @!P0 BRA `(.L_x_377) ;  /* 0xfffffffc00f08947 */ /* 0x010fea000383ffff */
[----:B------:R-:W-:Y:S05]  /*18e70*/  BRA `(.L_x_378) ;  /* 0xfffffe9800a07947 */ /* 0x000fea000383ffff */
.L_x_68:
[----:B------:R-:W-:Y:S07]  /*18e80*/  MOV R0, UR7 ;  /* 0x0000000700007c02 */ /* 0x000fee0008000f00 */
.L_x_379:
[----:B-1----:R1:W2:Y:S02]  /*18e90*/  SYNCS.PHASECHK.TRANS64.TRYWAIT P0, [R0+URZ+0xa020], R3 ;  /* 0x00a02003000075a7 */ /* 0x0022a400080011ff */
[----:B--2---:R-:W-:Y:S05]  /*18ea0*/  @!P0 NANOSLEEP.SYNCS 0x989680 ;  /* 0x009896800000895d */ /* 0x004fea0003900000 */
[----:B------:R-:W2:Y:S02]  /*18eb0*/  @!P0 SYNCS.PHASECHK.TRANS64 P0, [R0+URZ+0xa020], R3 ;  /* 0x00a02003000085a7 */ /* 0x000ea400080010ff */
[----:B--2---:R-:W-:Y:S05]  /*18ec0*/  @!P0 BRA `(.L_x_379) ;  /* 0xfffffffc00f08947 */ /* 0x004fea000383ffff */
[----:B------:R-:W-:Y:S05]  /*18ed0*/  BRA `(.L_x_380) ;  /* 0xfffffea0004c7947 */ /* 0x000fea000383ffff */
.L_x_70:
[----:B------:R-:W-:Y:S07]  /*18ee0*/  MOV R0, UR4 ;  /* 0x0000000400007c02 */ /* 0x000fee0008000f00 */
.L_x_381:
[----:B-1----:R1:W2:Y:S02]  /*18ef0*/  SYNCS.PHASECHK.TRANS64.TRYWAIT P0, [R0+URZ+0xa0a0], R3 ;  /* 0x00a0a003000075a7 */ /* 0x0022a400080011ff */
[----:B--2---:R-:W-:Y:S05]  /*18f00*/  @!P0 NANOSLEEP.SYNCS 0x989680 ;  /* 0x009896800000895d */ /* 0x004fea0003900000 */
[----:B------:R-:W2:Y:S02]  /*18f10*/  @!P0 SYNCS.PHASECHK.TRANS64 P0, [R0+URZ+0xa0a0], R3 ;  /* 0x00a0a003000085a7 */ /* 0x000ea400080010ff */
[----:B--2---:R-:W-:Y:S05]  /*18f20*/  @!P0 BRA `(.L_x_381) ;  /* 0xfffffffc00f08947 */ /* 0x004fea000383ffff */
[----:B------:R-:W-:Y:S05]  /*18f30*/  BRA `(.L_x_382) ;  /* 0xfffffea000487947 */ /* 0x000fea000383ffff */
.L_x_72:
[----:B------:R-:W-:Y:S07]  /*18f40*/  MOV R3, UR4 ;  /* 0x0000000400037c02 */ /* 0x000fee0008000f00 */
.L_x_383:
[----:B-1----:R1:W2:Y:S02]  /*18f50*/  SYNCS.PHASECHK.TRANS64.TRYWAIT P0, [R3+URZ+0xa058], R4 ;  /* 0x00a05804030075a7 */ /* 0x0022a400080011ff */
[----:B--2---:R-:W-:Y:S05]  /*18f60*/  @!P0 NANOSLEEP.SYNCS 0x989680 ;  /* 0x009896800000895d */ /* 0x004fea0003900000 */
[----:B------:R-:W2:Y:S02]  /*18f70*/  @!P0 SYNCS.PHASECHK.TRANS64 P0, [R3+URZ+0xa058], R4 ;  /* 0x00a05804030085a7 */ /* 0x000ea400080010ff */
[----:B--2---:R-:W-:Y:S05]  /*18f80*/  @!P0 BRA `(.L_x_383) ;  /* 0xfffffffc00f08947 */ /* 0x004fea000383ffff */
[----:B------:R-:W-:Y:S05]  /*18f90*/  BRA `(.L_x_384) ;  /* 0xfffffea0004c7947 */ /* 0x000fea000383ffff */
.L_x_80:
[----:B------:R-:W-:-:S07]  /*18fa0*/  MOV R0, UR4 ;  /* 0x0000000400007c02 */ /* 0x000fce0008000f00 */
.L_x_385:
[----:B--2---:R2:W3:Y:S02]  /*18fb0*/  SYNCS.PHASECHK.TRANS64.TRYWAIT P0, [R0+URZ+0xa0a8], R3 ;  /* 0x00a0a803000075a7 */ /* 0x0044e400080011ff */
[----:B---3--:R-:W-:Y:S05]  /*18fc0*/  @!P0 NANOSLEEP.SYNCS 0x989680 ;  /* 0x009896800000895d */ /* 0x008fea0003900000 */
[----:B------:R-:W3:Y:S02]  /*18fd0*/  @!P0 SYNCS.PHASECHK.TRANS64 P0, [R0+URZ+0xa0a8], R3 ;  /* 0x00a0a803000085a7 */ /* 0x000ee400080010ff */
[----:B---3--:R-:W-:Y:S05]  /*18fe0*/  @!P0 BRA `(.L_x_385) ;  /* 0xfffffffc00f08947 */ /* 0x008fea000383ffff */
[----:B------:R-:W-:Y:S05]  /*18ff0*/  BRA `(.L_x_386) ;  /* 0xfffffea400c07947 */ /* 0x000fea000383ffff */
.L_x_82:
[----:B------:R-:W-:-:S07]  /*19000*/  MOV R0, UR4 ;  /* 0x0000000400007c02 */ /* 0x000fce0008000f00 */
.L_x_387:
[----:B--2---:R2:W3:Y:S02]  /*19010*/  SYNCS.PHASECHK.TRANS64.TRYWAIT P0, [R0+URZ+0xa068], R7 ;  /* 0x00a06807000075a7 */ /* 0x0044e400080011ff */
[----:B---3--:R-:W-:Y:S05]  /*19020*/  @!P0 NANOSLEEP.SYNCS 0x989680 ;  /* 0x009896800000895d */ /* 0x008fea0003900000 */
[----:B------:R-:W3:Y:S02]  /*19030*/  @!P0 SYNCS.PHASECHK.TRANS64 P0, [R0+URZ+0xa068], R7 ;  /* 0x00a06807000085a7 */ /* 0x000ee400080010ff */
[----:B---3--:R-:W-:Y:S05]  /*19040*/  @!P0 BRA `(.L_x_387) ;  /* 0xfffffffc00f08947 */ /* 0x008fea000383ffff */
[----:B------:R-:W-:Y:S05]  /*19050*/  BRA `(.L_x_388) ;  /* 0xfffffea400c47947 */ /* 0x000fea000383ffff */
.L_x_89:
[----:B-1----:R1:W2:Y:S02]  /*19060*/  SYNCS.PHASECHK.TRANS64.TRYWAIT P0, [R16+URZ+0xa0c0], R3 ;  /* 0x00a0c003100075a7 */ /* 0x0022a400080011ff */
[----:B--2---:R-:W-:Y:S05]  /*19070*/  @!P0 NANOSLEEP.SYNCS 0x989680 ;  /* 0x009896800000895d */ /* 0x004fea0003900000 */
[----:B------:R-:W2:Y:S02]  /*19080*/  @!P0 SYNCS.PHASECHK.TRANS64 P0, [R16+URZ+0xa0c0], R3 ;  /* 0x00a0c003100085a7 */ /* 0x000ea400080010ff */
[----:B--2---:R-:W-:Y:S05]  /*19090*/  @!P0 BRA `(.L_x_89) ;  /* 0xfffffffc00f08947 */ /* 0x004fea000383ffff */
[----:B------:R-:W-:Y:S05]  /*190a0*/  BRA `(.L_x_389) ;  /* 0xfffffeac00687947 */ /* 0x000fea000383ffff */
.L_x_155:
[----:B--2---:R2:W1:Y:S02]  /*190b0*/  SYNCS.PHASECHK.TRANS64.TRYWAIT P0, [R16+URZ+0xa0c8], R3 ;  /* 0x00a0c803100075a7 */ /* 0x00446400080011ff */
[----:B-1----:R-:W-:Y:S05]  /*190c0*/  @!P0 NANOSLEEP.SYNCS 0x989680 ;  /* 0x009896800000895d */ /* 0x002fea0003900000 */
[----:B------:R-:W1:Y:S02]  /*190d0*/  @!P0 SYNCS.PHASECHK.TRANS64 P0, [R16+URZ+0xa0c8], R3 ;  /* 0x00a0c803100085a7 */ /* 0x000e6400080010ff */
[----:B-1----:R-:W-:Y:S05]  /*190e0*/  @!P0 BRA `(.L_x_155) ;  /* 0xfffffffc00f08947 */ /* 0x002fea000383ffff */
[----:B------:R-:W-:Y:S05]  /*190f0*/  BRA `(.L_x_390) ;  /* 0xfffffedc00cc7947 */ /* 0x000fea000383ffff */
.L_x_160:
[----:B-1----:R-:W-:-:S04]  /*19100*/  MOV R0, UR39 ;  /* 0x0000002700007c02 */ /* 0x002fc80008000f00 */
[----:B------:R1:W2:Y:S03]  /*19110*/  SYNCS.PHASECHK.TRANS64.TRYWAIT P0, [R0+URZ+0xa070], R3 ;  /* 0x00a07003000075a7 */ /* 0x0002a600080011ff */
[----:B--2---:R-:W-:Y:S05]  /*19120*/  @!P0 NANOSLEEP.SYNCS 0x989680 ;  /* 0x009896800000895d */ /* 0x004fea0003900000 */
[----:B------:R-:W2:Y:S02]  /*19130*/  @!P0 SYNCS.PHASECHK.TRANS64 P0, [R0+URZ+0xa070], R3 ;  /* 0x00a07003000085a7 */ /* 0x000ea400080010ff */
[----:B--2---:R-:W-:Y:S05]  /*19140*/  @!P0 BRA `(.L_x_160) ;  /* 0xfffffffc00ec8947 */ /* 0x004fea000383ffff */
[----:B------:R-:W-:Y:S05]  /*19150*/  BRA `(.L_x_391) ;  /* 0xfffffee000d07947 */ /* 0x000fea000383ffff */
.L_x_163:
[----:B-1----:R-:W-:-:S04]  /*19160*/  MOV R0, UR39 ;  /* 0x0000002700007c02 */ /* 0x002fc80008000f00 */
[----:B------:R1:W2:Y:S03]  /*19170*/  SYNCS.PHASECHK.TRANS64.TRYWAIT P0, [R0+URZ+0xa080], R3 ;  /* 0x00a08003000075a7 */ /* 0x0002a600080011ff */
[----:B--2---:R-:W-:Y:S05]  /*19180*/  @!P0 NANOSLEEP.SYNCS 0x989680 ;  /* 0x009896800000895d */ /* 0x004fea0003900000 */
[----:B------:R-:W2:Y:S02]  /*19190*/  @!P0 SYNCS.PHASECHK.TRANS64 P0, [R0+URZ+0xa080], R3 ;  /* 0x00a08003000085a7 */ /* 0x000ea400080010ff */
[----:B--2---:R-:W-:Y:S05]  /*191a0*/  @!P0 BRA `(.L_x_163) ;  /* 0xfffffffc00ec8947 */ /* 0x004fea000383ffff */
[----:B------:R-:W-:Y:S05]  /*191b0*/  BRA `(.L_x_392) ;  /* 0xfffffee000e87947 */ /* 0x000fea000383ffff */
.L_x_166:
[----:B-1----:R-:W-:-:S04]  /*191c0*/  MOV R0, UR39 ;  /* 0x0000002700007c02 */ /* 0x002fc80008000f00 */
[----:B------:R1:W2:Y:S03]  /*191d0*/  SYNCS.PHASECHK.TRANS64.TRYWAIT P0, [R0+URZ+0xa070], R3 ;  /* 0x00a07003000075a7 */ /* 0x0002a600080011ff */
[----:B--2---:R-:W-:Y:S05]  /*191e0*/  @!P0 NANOSLEEP.SYNCS 0x989680 ;  /* 0x009896800000895d */ /* 0x004fea0003900000 */
[----:B------:R-:W2:Y:S02]  /*191f0*/  @!P0 SYNCS.PHASECHK.TRANS64 P0, [R0+URZ+0xa070], R3 ;  /* 0x00a07003000085a7 */ /* 0x000ea400080010ff */
[----:B--2---:R-:W-:Y:S05]  /*19200*/  @!P0 BRA `(.L_x_166) ;  /* 0xfffffffc00ec8947 */ /* 0x004fea000383ffff */
[----:B------:R-:W-:Y:S05]  /*19210*/  BRA `(.L_x_393) ;  /* 0xfffffee400407947 */ /* 0x000fea000383ffff */
.L_x_168:
[----:B-1----:R-:W-:-:S04]  /*19220*/  MOV R0, UR39 ;  /* 0x0000002700007c02 */ /* 0x002fc80008000f00 */
[----:B------:R1:W2:Y:S03]  /*19230*/  SYNCS.PHASECHK.TRANS64.TRYWAIT P0, [R0+URZ+0xa090], R3 ;  /* 0x00a09003000075a7 */ /* 0x0002a600080011ff */
[----:B--2---:R-:W-:Y:S05]  /*19240*/  @!P0 NANOSLEEP.SYNCS 0x989680 ;  /* 0x009896800000895d */ /* 0x004fea0003900000 */
[----:B------:R-:W2:Y:S02]  /*19250*/  @!P0 SYNCS.PHASECHK.TRANS64 P0, [R0+URZ+0xa090], R3 ;  /* 0x00a09003000085a7 */ /* 0x000ea400080010ff */
[----:B--2---:R-:W-:Y:S05]  /*19260*/  @!P0 BRA `(.L_x_168) ;  /* 0xfffffffc00ec8947 */ /* 0x004fea000383ffff */
[----:B------:R-:W-:Y:S05]  /*19270*/  BRA `(.L_x_394) ;  /* 0xfffffee400807947 */ /* 0x000fea000383ffff */
.L_x_177:
[----:B-1----:R-:W-:-:S04]  /*19280*/  MOV R0, UR39 ;  /* 0x0000002700007c02 */ /* 0x002fc80008000f00 */
[----:B------:R1:W4:Y:S03]  /*19290*/  SYNCS.PHASECHK.TRANS64.TRYWAIT P1, [R0+URZ+0xa080], R3 ;  /* 0x00a08003000075a7 */ /* 0x00032600080211ff */
[----:B----4-:R-:W-:Y:S05]  /*192a0*/  @!P1 NANOSLEEP.SYNCS 0x989680 ;  /* 0x009896800000995d */ /* 0x010fea0003900000 */
[----:B------:R-:W4:Y:S02]  /*192b0*/  @!P1 SYNCS.PHASECHK.TRANS64 P1, [R0+URZ+0xa080], R3 ;  /* 0x00a08003000095a7 */ /* 0x000f2400080210ff */
[----:B----4-:R-:W-:Y:S05]  /*192c0*/  @!P1 BRA `(.L_x_177) ;  /* 0xfffffffc00ec9947 */ /* 0x010fea000383ffff */
[----:B------:R-:W-:Y:S05]  /*192d0*/  BRA `(.L_x_395) ;  /* 0xfffffeec00647947 */ /* 0x000fea000383ffff */
.L_x_180:
[----:B-1----:R-:W-:-:S04]  /*192e0*/  MOV R0, UR39 ;  /* 0x0000002700007c02 */ /* 0x002fc80008000f00 */
[----:B------:R1:W4:Y:S03]  /*192f0*/  SYNCS.PHASECHK.TRANS64.TRYWAIT P0, [R0+URZ+0xa098], R3 ;  /* 0x00a09803000075a7 */ /* 0x00032600080011ff */
[----:B----4-:R-:W-:Y:S05]  /*19300*/  @!P0 NANOSLEEP.SYNCS 0x989680 ;  /* 0x009896800000895d */ /* 0x010fea0003900000 */
[----:B------:R-:W4:Y:S02]  /*19310*/  @!P0 SYNCS.PHASECHK.TRANS64 P0, [R0+URZ+0xa098], R3 ;  /* 0x00a09803000085a7 */ /* 0x000f2400080010ff */
[----:B----4-:R-:W-:Y:S05]  /*19320*/  @!P0 BRA `(.L_x_180) ;  /* 0xfffffffc00ec8947 */ /* 0x010fea000383ffff */
[----:B------:R-:W-:Y:S05]  /*19330*/  BRA `(.L_x_396) ;  /* 0xfffffeec00ec7947 */ /* 0x000fea000383ffff */
.L_x_191:
[----:B---3--:R3:W4:Y:S02]  /*19340*/  SYNCS.PHASECHK.TRANS64.TRYWAIT P0, [R26+URZ+0xa070], R3 ;  /* 0x00a070031a0075a7 */ /* 0x00872400080011ff */
[----:B----4-:R-:W-:Y:S05]  /*19350*/  @!P0 NANOSLEEP.SYNCS 0x989680 ;  /* 0x009896800000895d */ /* 0x010fea0003900000 */
[----:B------:R-:W4:Y:S02]  /*19360*/  @!P0 SYNCS.PHASECHK.TRANS64 P0, [R26+URZ+0xa070], R3 ;  /* 0x00a070031a0085a7 */ /* 0x000f2400080010ff */
[----:B----4-:R-:W-:Y:S05]  /*19370*/  @!P0 BRA `(.L_x_191) ;  /* 0xfffffffc00f08947 */ /* 0x010fea000383ffff */
[----:B------:R-:W-:Y:S05]  /*19380*/  BRA `(.L_x_397) ;  /* 0xfffffef400f87947 */ /* 0x000fea000383ffff */
.L_x_194:
[----:B-1----:R1:W3:Y:S02]  /*19390*/  SYNCS.PHASECHK.TRANS64.TRYWAIT P0, [R26+URZ+0xa090], R3 ;  /* 0x00a090031a0075a7 */ /* 0x0022e400080011ff */
[----:B---3--:R-:W-:Y:S05]  /*193a0*/  @!P0 NANOSLEEP.SYNCS 0x989680 ;  /* 0x009896800000895d */ /* 0x008fea0003900000 */
[----:B------:R-:W3:Y:S02]  /*193b0*/  @!P0 SYNCS.PHASECHK.TRANS64 P0, [R26+URZ+0xa090], R3 ;  /* 0x00a090031a0085a7 */ /* 0x000ee400080010ff */
[----:B---3--:R-:W-:Y:S05]  /*193c0*/  @!P0 BRA `(.L_x_194) ;  /* 0xfffffffc00f08947 */ /* 0x008fea000383ffff */
[----:B------:R-:W-:Y:S05]  /*193d0*/  BRA `(.L_x_398) ;  /* 0xfffffef800187947 */ /* 0x000fea000383ffff */
.L_x_196:
[----:B-1----:R1:W3:Y:S02]  /*193e0*/  SYNCS.PHASECHK.TRANS64.TRYWAIT P0, [R26+URZ+0xa0c0], R5 ;  /* 0x00a0c0051a0075a7 */ /* 0x0022e400080011ff */
[----:B---3--:R-:W-:Y:S05]  /*193f0*/  @!P0 NANOSLEEP.SYNCS 0x989680 ;  /* 0x009896800000895d */ /* 0x008fea0003900000 */
[----:B------:R-:W3:Y:S02]  /*19400*/  @!P0 SYNCS.PHASECHK.TRANS64 P0, [R26+URZ+0xa0c0], R5 ;  /* 0x00a0c0051a0085a7 */ /* 0x000ee400080010ff */
[----:B---3--:R-:W-:Y:S05]  /*19410*/  @!P0 BRA `(.L_x_196) ;  /* 0xfffffffc00f08947 */ /* 0x008fea000383ffff */
[----:B------:R-:W-:Y:S05]  /*19420*/  BRA `(.L_x_399) ;  /* 0xfffffef800247947 */ /* 0x000fea000383ffff */
.L_x_206:
[----:B------:R1:W1:Y:S02]  /*19430*/  SYNCS.PHASECHK.TRANS64.TRYWAIT P1, [R26+URZ+0xa080], R3 ;  /* 0x00a080031a0075a7 */ /* 0x00026400080211ff */
[----:B-1----:R-:W-:Y:S05]  /*19440*/  @!P1 NANOSLEEP.SYNCS 0x989680 ;  /* 0x009896800000995d */ /* 0x002fea0003900000 */
[----:B------:R-:W1:Y:S02]  /*19450*/  @!P1 SYNCS.PHASECHK.TRANS64 P1, [R26+URZ+0xa080], R3 ;  /* 0x00a080031a0095a7 */ /* 0x000e6400080210ff */
[----:B-1----:R-:W-:Y:S05]  /*19460*/  @!P1 BRA `(.L_x_206) ;  /* 0xfffffffc00f09947 */ /* 0x002fea000383ffff */
[----:B------:R-:W-:Y:S05]  /*19470*/  BRA `(.L_x_400) ;  /* 0xffffff0400747947 */ /* 0x000fea000383ffff */
.L_x_210:
[----:B--2---:R2:W1:Y:S02]  /*19480*/  SYNCS.PHASECHK.TRANS64.TRYWAIT P0, [R26+URZ+0xa098], R3 ;  /* 0x00a098031a0075a7 */ /* 0x00446400080011ff */
[----:B-1----:R-:W-:Y:S05]  /*19490*/  @!P0 NANOSLEEP.SYNCS 0x989680 ;  /* 0x009896800000895d */ /* 0x002fea0003900000 */
[----:B------:R-:W1:Y:S02]  /*194a0*/  @!P0 SYNCS.PHASECHK.TRANS64 P0, [R26+URZ+0xa098], R3 ;  /* 0x00a098031a0085a7 */ /* 0x000e6400080010ff */
[----:B-1----:R-:W-:Y:S05]  /*194b0*/  @!P0 BRA `(.L_x_210) ;  /* 0xfffffffc00f08947 */ /* 0x002fea000383ffff */
[----:B------:R-:W-:Y:S05]  /*194c0*/  BRA `(.L_x_401) ;  /* 0xffffff0400e07947 */ /* 0x000fea000383ffff */
.L_x_212:
[----:B-1----:R1:W2:Y:S02]  /*194d0*/  SYNCS.PHASECHK.TRANS64.TRYWAIT P0, [R26+URZ+0xa0c8], R3 ;  /* 0x00a0c8031a0075a7 */ /* 0x0022a400080011ff */
[----:B--2---:R-:W-:Y:S05]  /*194e0*/  @!P0 NANOSLEEP.SYNCS 0x989680 ;  /* 0x009896800000895d */ /* 0x004fea0003900000 */
[----:B------:R-:W2:Y:S02]  /*194f0*/  @!P0 SYNCS.PHASECHK.TRANS64 P0, [R26+URZ+0xa0c8], R3 ;  /* 0x00a0c8031a0085a7 */ /* 0x000ea400080010ff */
[----:B--2---:R-:W-:Y:S05]  /*19500*/  @!P0 BRA `(.L_x_212) ;  /* 0xfffffffc00f08947 */ /* 0x004fea000383ffff */
[----:B------:R-:W-:Y:S05]  /*19510*/  BRA `(.L_x_402) ;  /* 0xffffff0400ec7947 */ /* 0x000fea000383ffff */
.L_x_222:
[----:B------:R-:W-:-:S07]  /*19520*/  MOV R0, UR5 ;  /* 0x0000000500007c02 */ /* 0x000fce0008000f00 */
.L_x_403:
[----:B-1----:R1:W2:Y:S02]  /*19530*/  SYNCS.PHASECHK.TRANS64.TRYWAIT P0, [R0+URZ], R3 ;  /* 0x00000003000075a7 */ /* 0x0022a400080011ff */
[----:B--2---:R-:W-:Y:S05]  /*19540*/  @!P0 NANOSLEEP.SYNCS 0x989680 ;  /* 0x009896800000895d */ /* 0x004fea0003900000 */
[----:B------:R-:W2:Y:S02]  /*19550*/  @!P0 SYNCS.PHASECHK.TRANS64 P0, [R0+URZ], R3 ;  /* 0x00000003000085a7 */ /* 0x000ea400080010ff */
[----:B--2---:R-:W-:Y:S05]  /*19560*/  @!P0 BRA `(.L_x_403) ;  /* 0xfffffffc00f08947 */ /* 0x004fea000383ffff */
[----:B------:R-:W-:Y:S05]  /*19570*/  BRA `(.L_x_404) ;  /* 0xffffff1400907947 */ /* 0x000fea000383ffff */
.L_x_225:
[----:B------:R-:W-:-:S07]  /*19580*/  MOV R0, UR5 ;  /* 0x0000000500007c02 */ /* 0x000fce0008000f00 */
.L_x_405:
[----:B-1----:R1:W3:Y:S02]  /*19590*/  SYNCS.PHASECHK.TRANS64.TRYWAIT P1, [R0+URZ], R3 ;  /* 0x00000003000075a7 */ /* 0x0022e400080211ff */
[----:B---3--:R-:W-:Y:S05]  /*195a0*/  @!P1 NANOSLEEP.SYNCS 0x989680 ;  /* 0x009896800000995d */ /* 0x008fea0003900000 */
[----:B------:R-:W3:Y:S02]  /*195b0*/  @!P1 SYNCS.PHASECHK.TRANS64 P1, [R0+URZ], R3 ;  /* 0x00000003000095a7 */ /* 0x000ee400080210ff */
[----:B---3--:R-:W-:Y:S05]  /*195c0*/  @!P1 BRA `(.L_x_405) ;  /* 0xfffffffc00f09947 */ /* 0x008fea000383ffff */
[----:B------:R-:W-:Y:S05]  /*195d0*/  BRA `(.L_x_406) ;  /* 0xffffff1800347947 */ /* 0x000fea000383ffff */
.L_x_232:
[----:B-1----:R-:W-:-:S04]  /*195e0*/  MOV R4, UR44 ;  /* 0x0000002c00047c02 */ /* 0x002fc80008000f00 */
[----:B------:R1:W2:Y:S03]  /*195f0*/  SYNCS.PHASECHK.TRANS64.TRYWAIT P5, [R4+URZ+0xa0d0], R3 ;  /* 0x00a0d003040075a7 */ /* 0x0002a600080a11ff */
[----:B--2---:R-:W-:Y:S05]  /*19600*/  @!P5 NANOSLEEP.SYNCS 0x989680 ;  /* 0x009896800000d95d */ /* 0x004fea0003900000 */
[----:B------:R-:W2:Y:S02]  /*19610*/  @!P5 SYNCS.PHASECHK.TRANS64 P5, [R4+URZ+0xa0d0], R3 ;  /* 0x00a0d0030400d5a7 */ /* 0x000ea400080a10ff */
[----:B--2---:R-:W-:Y:S05]  /*19620*/  @!P5 BRA `(.L_x_232) ;  /* 0xfffffffc00ecd947 */ /* 0x004fea000383ffff */
[----:B------:R-:W-:Y:S05]  /*19630*/  BRA `(.L_x_407) ;  /* 0xffffff2400707947 */ /* 0x000fea000383ffff */
.L_x_237:
[----:B------:R-:W-:-:S07]  /*19640*/  MOV R5, UR6 ;  /* 0x0000000600057c02 */ /* 0x000fce0008000f00 */
.L_x_408:
[----:B--2---:R2:W4:Y:S02]  /*19650*/  SYNCS.PHASECHK.TRANS64.TRYWAIT P2, [R5+URZ], R0 ;  /* 0x00000000050075a7 */ /* 0x00452400080411ff */
[----:B----4-:R-:W-:Y:S05]  /*19660*/  @!P2 NANOSLEEP.SYNCS 0x989680 ;  /* 0x009896800000a95d */ /* 0x010fea0003900000 */
[----:B------:R-:W4:Y:S02]  /*19670*/  @!P2 SYNCS.PHASECHK.TRANS64 P2, [R5+URZ], R0 ;  /* 0x000000000500a5a7 */ /* 0x000f2400080410ff */
[----:B----4-:R-:W-:Y:S05]  /*19680*/  @!P2 BRA `(.L_x_408) ;  /* 0xfffffffc00f0a947 */ /* 0x010fea000383ffff */
[----:B------:R-:W-:Y:S05]  /*19690*/  BRA `(.L_x_409) ;  /* 0xffffff5400187947 */ /* 0x000fea000383ffff */
.L_x_242:
[----:B------:R-:W-:-:S07]  /*196a0*/  MOV R3, UR6 ;  /* 0x0000000600037c02 */ /* 0x000fce0008000f00 */
.L_x_410:
[----:B-1----:R1:W2:Y:S02]  /*196b0*/  SYNCS.PHASECHK.TRANS64.TRYWAIT P1, [R3+URZ], R0 ;  /* 0x00000000030075a7 */ /* 0x0022a400080211ff */
[----:B--2---:R-:W-:Y:S05]  /*196c0*/  @!P1 NANOSLEEP.SYNCS 0x989680 ;  /* 0x009896800000995d */ /* 0x004fea0003900000 */
[----:B------:R-:W2:Y:S02]  /*196d0*/  @!P1 SYNCS.PHASECHK.TRANS64 P1, [R3+URZ], R0 ;  /* 0x00000000030095a7 */ /* 0x000ea400080210ff */
[----:B--2---:R-:W-:Y:S05]  /*196e0*/  @!P1 BRA `(.L_x_410) ;  /* 0xfffffffc00f09947 */ /* 0x004fea000383ffff */
[----:B------:R-:W-:Y:S05]  /*196f0*/  BRA `(.L_x_411) ;  /* 0xffffff58007c7947 */ /* 0x000fea000383ffff */
.L_x_247:
[----:B------:R-:W-:-:S07]  /*19700*/  MOV R0, UR4 ;  /* 0x0000000400007c02 */ /* 0x000fce0008000f00 */
.L_x_412:
[----:B-1----:R1:W3:Y:S02]  /*19710*/  SYNCS.PHASECHK.TRANS64.TRYWAIT P1, [R0+URZ], R3 ;  /* 0x00000003000075a7 */ /* 0x0022e400080211ff */
[----:B---3--:R-:W-:Y:S05]  /*19720*/  @!P1 NANOSLEEP.SYNCS 0x989680 ;  /* 0x009896800000995d */ /* 0x008fea0003900000 */
[----:B------:R-:W3:Y:S02]  /*19730*/  @!P1 SYNCS.PHASECHK.TRANS64 P1, [R0+URZ], R3 ;  /* 0x00000003000095a7 */ /* 0x000ee400080210ff */
[----:B---3--:R-:W-:Y:S05]  /*19740*/  @!P1 BRA `(.L_x_412) ;  /* 0xfffffffc00f09947 */ /* 0x008fea000383ffff */
[----:B------:R-:W-:Y:S05]  /*19750*/  BRA `(.L_x_413) ;  /* 0xffffff5c006c7947 */ /* 0x000fea000383ffff */
.L_x_254:
[----:B-1----:R-:W-:-:S04]  /*19760*/  MOV R4, UR44 ;  /* 0x0000002c00047c02 */ /* 0x002fc80008000f00 */
[----:B------:R1:W4:Y:S03]  /*19770*/  SYNCS.PHASECHK.TRANS64.TRYWAIT P5, [R4+URZ+0xa0d0], R3 ;  /* 0x00a0d003040075a7 */ /* 0x00032600080a11ff */
[----:B----4-:R-:W-:Y:S05]  /*19780*/  @!P5 NANOSLEEP.SYNCS 0x989680 ;  /* 0x009896800000d95d */ /* 0x010fea0003900000 */
[----:B------:R-:W4:Y:S02]  /*19790*/  @!P5 SYNCS.PHASECHK.TRANS64 P5, [R4+URZ+0xa0d0], R3 ;  /* 0x00a0d0030400d5a7 */ /* 0x000f2400080a10ff */
[----:B----4-:R-:W-:Y:S05]  /*197a0*/  @!P5 BRA `(.L_x_254) ;  /* 0xfffffffc00ecd947 */ /* 0x010fea000383ffff */
[----:B------:R-:W-:Y:S05]  /*197b0*/  BRA `(.L_x_414) ;  /* 0xffffff9000c07947 */ /* 0x000fea000383ffff */
.L_x_259:
[----:B------:R-:W-:-:S07]  /*197c0*/  MOV R3, UR5 ;  /* 0x0000000500037c02 */ /* 0x000fce0008000f00 */
.L_x_415:
[----:B--2---:R2:W3:Y:S02]  /*197d0*/  SYNCS.PHASECHK.TRANS64.TRYWAIT P2, [R3+URZ], R0 ;  /* 0x00000000030075a7 */ /* 0x0044e400080411ff */
[----:B---3--:R-:W-:Y:S05]  /*197e0*/  @!P2 NANOSLEEP.SYNCS 0x989680 ;  /* 0x009896800000a95d */ /* 0x008fea0003900000 */
[----:B------:R-:W3:Y:S02]  /*197f0*/  @!P2 SYNCS.PHASECHK.TRANS64 P2, [R3+URZ], R0 ;  /* 0x000000000300a5a7 */ /* 0x000ee400080410ff */
[----:B---3--:R-:W-:Y:S05]  /*19800*/  @!P2 BRA `(.L_x_415) ;  /* 0xfffffffc00f0a947 */ /* 0x008fea000383ffff */
[----:B------:R-:W-:Y:S05]  /*19810*/  BRA `(.L_x_416) ;  /* 0xffffffc000687947 */ /* 0x000fea000383ffff */
.L_x_264:
[----:B------:R-:W-:-:S07]  /*19820*/  MOV R3, UR5 ;  /* 0x0000000500037c02 */ /* 0x000fce0008000f00 */
.L_x_417:
[----:B-1----:R1:W2:Y:S02]  /*19830*/  SYNCS.PHASECHK.TRANS64.TRYWAIT P1, [R3+URZ], R0 ;  /* 0x00000000030075a7 */ /* 0x0022a400080211ff */
[----:B--2---:R-:W-:Y:S05]  /*19840*/  @!P1 NANOSLEEP.SYNCS 0x989680 ;  /* 0x009896800000995d */ /* 0x004fea0003900000 */
[----:B------:R-:W2:Y:S02]  /*19850*/  @!P1 SYNCS.PHASECHK.TRANS64 P1, [R3+URZ], R0 ;  /* 0x00000000030095a7 */ /* 0x000ea400080210ff */
[----:B--2---:R-:W-:Y:S05]  /*19860*/  @!P1 BRA `(.L_x_417) ;  /* 0xfffffffc00f09947 */ /* 0x004fea000383ffff */
[----:B------:R-:W-:Y:S05]  /*19870*/  BRA `(.L_x_418) ;  /* 0xffffffc400c07947 */ /* 0x000fea000383ffff */
.L_x_269:
[----:B------:R-:W-:-:S07]  /*19880*/  MOV R0, UR7 ;  /* 0x0000000700007c02 */ /* 0x000fce0008000f00 */
.L_x_419:
[----:B-1----:R1:W3:Y:S02]  /*19890*/  SYNCS.PHASECHK.TRANS64.TRYWAIT P0, [R0+URZ], R3 ;  /* 0x00000003000075a7 */ /* 0x0022e400080011ff */
[----:B---3--:R-:W-:Y:S05]  /*198a0*/  @!P0 NANOSLEEP.SYNCS 0x989680 ;  /* 0x009896800000895d */ /* 0x008fea0003900000 */
[----:B------:R-:W3:Y:S02]  /*198b0*/  @!P0 SYNCS.PHASECHK.TRANS64 P0, [R0+URZ], R3 ;  /* 0x00000003000085a7 */ /* 0x000ee400080010ff */
[----:B---3--:R-:W-:Y:S05]  /*198c0*/  @!P0 BRA `(.L_x_419) ;  /* 0xfffffffc00f08947 */ /* 0x008fea000383ffff */
[----:B------:R-:W-:Y:S05]  /*198d0*/  BRA `(.L_x_420) ;  /* 0xffffffc800807947 */ /* 0x000fea000383ffff */
.L_x_273:
[----:B------:R-:W-:-:S07]  /*198e0*/  MOV R0, UR8 ;  /* 0x0000000800007c02 */ /* 0x000fce0008000f00 */
.L_x_421:
[----:B-1----:R1:W2:Y:S02]  /*198f0*/  SYNCS.PHASECHK.TRANS64.TRYWAIT P1, [R0+URZ+0xa010], R3 ;  /* 0x00a01003000075a7 */ /* 0x0022a400080211ff */
[----:B--2---:R-:W-:Y:S05]  /*19900*/  @!P1 NANOSLEEP.SYNCS 0x989680 ;  /* 0x009896800000995d */ /* 0x004fea0003900000 */
[----:B------:R-:W2:Y:S02]  /*19910*/  @!P1 SYNCS.PHASECHK.TRANS64 P1, [R0+URZ+0xa010], R3 ;  /* 0x00a01003000095a7 */ /* 0x000ea400080210ff */
[----:B--2---:R-:W-:Y:S05]  /*19920*/  @!P1 BRA `(.L_x_421) ;  /* 0xfffffffc00f09947 */ /* 0x004fea000383ffff */
[----:B------:R-:W-:Y:S05]  /*19930*/  BRA `(.L_x_422) ;  /* 0xffffffcc00947947 */ /* 0x000fea000383ffff */
.L_x_279:
[----:B-1----:R-:W-:-:S07]  /*19940*/  MOV R0, UR8 ;  /* 0x0000000800007c02 */ /* 0x002fce0008000f00 */
.L_x_423:
[----:B-1----:R1:W2:Y:S02]  /*19950*/  SYNCS.PHASECHK.TRANS64.TRYWAIT P1, [R0+URZ+0xa038], R3 ;  /* 0x00a03803000075a7 */ /* 0x0022a400080211ff */
[----:B--2---:R-:W-:Y:S05]  /*19960*/  @!P1 NANOSLEEP.SYNCS 0x989680 ;  /* 0x009896800000995d */ /* 0x004fea0003900000 */
[----:B------:R-:W2:Y:S02]  /*19970*/  @!P1 SYNCS.PHASECHK.TRANS64 P1, [R0+URZ+0xa038], R3 ;  /* 0x00a03803000095a7 */ /* 0x000ea400080210ff */
[----:B--2---:R-:W-:Y:S05]  /*19980*/  @!P1 BRA `(.L_x_423) ;  /* 0xfffffffc00f09947 */ /* 0x004fea000383ffff */
[----:B------:R-:W-:Y:S05]  /*19990*/  BRA `(.L_x_424) ;  /* 0xffffffcc00e87947 */ /* 0x000fea000383ffff */
.L_x_285:
[----:B-1----:R-:W-:-:S07]  /*199a0*/  MOV R0, UR8 ;  /* 0x0000000800007c02 */ /* 0x002fce0008000f00 */
.L_x_425:
[----:B-1----:R1:W2:Y:S02]  /*199b0*/  SYNCS.PHASECHK.TRANS64.TRYWAIT P2, [R0+URZ+0xa018], R3 ;  /* 0x00a01803000075a7 */ /* 0x0022a400080411ff */
[----:B--2---:R-:W-:Y:S05]  /*199c0*/  @!P2 NANOSLEEP.SYNCS 0x989680 ;  /* 0x009896800000a95d */ /* 0x004fea0003900000 */
[----:B------:R-:W2:Y:S02]  /*199d0*/  @!P2 SYNCS.PHASECHK.TRANS64 P2, [R0+URZ+0xa018], R3 ;  /* 0x00a018030000a5a7 */ /* 0x000ea400080410ff */
[----:B--2---:R-:W-:Y:S05]  /*199e0*/  @!P2 BRA `(.L_x_425) ;  /* 0xfffffffc00f0a947 */ /* 0x004fea000383ffff */
[----:B------:R-:W-:Y:S05]  /*199f0*/  BRA `(.L_x_426) ;  /* 0xffffffd000407947 */ /* 0x000fea000383ffff */
.L_x_291:
[----:B-1----:R-:W-:-:S07]  /*19a00*/  MOV R0, UR8 ;  /* 0x0000000800007c02 */ /* 0x002fce0008000f00 */
.L_x_427:
[----:B-1----:R1:W2:Y:S02]  /*19a10*/  SYNCS.PHASECHK.TRANS64.TRYWAIT P2, [R0+URZ+0xa040], R3 ;  /* 0x00a04003000075a7 */ /* 0x0022a400080411ff */
[----:B--2---:R-:W-:Y:S05]  /*19a20*/  @!P2 NANOSLEEP.SYNCS 0x989680 ;  /* 0x009896800000a95d */ /* 0x004fea0003900000 */
[----:B------:R-:W2:Y:S02]  /*19a30*/  @!P2 SYNCS.PHASECHK.TRANS64 P2, [R0+URZ+0xa040], R3 ;  /* 0x00a040030000a5a7 */ /* 0x000ea400080410ff */
[----:B--2---:R-:W-:Y:S05]  /*19a40*/  @!P2 BRA `(.L_x_427) ;  /* 0xfffffffc00f0a947 */ /* 0x004fea000383ffff */
[----:B------:R-:W-:Y:S05]  /*19a50*/  BRA `(.L_x_428) ;  /* 0xffffffd000947947 */ /* 0x000fea000383ffff */
.L_x_297:
[----:B------:R-:W-:-:S07]  /*19a60*/  MOV R0, UR33 ;  /* 0x0000002100007c02 */ /* 0x000fce0008000f00 */
.L_x_429:
[----:B-1----:R1:W2:Y:S02]  /*19a70*/  SYNCS.PHASECHK.TRANS64.TRYWAIT P2, [R0+URZ+0xa038], R3 ;  /* 0x00a03803000075a7 */ /* 0x0022a400080411ff */
[----:B--2---:R-:W-:Y:S05]  /*19a80*/  @!P2 NANOSLEEP.SYNCS 0x989680 ;  /* 0x009896800000a95d */ /* 0x004fea0003900000 */
[----:B------:R-:W2:Y:S02]  /*19a90*/  @!P2 SYNCS.PHASECHK.TRANS64 P2, [R0+URZ+0xa038], R3 ;  /* 0x00a038030000a5a7 */ /* 0x000ea400080410ff */
[----:B--2---:R-:W-:Y:S05]  /*19aa0*/  @!P2 BRA `(.L_x_429) ;  /* 0xfffffffc00f0a947 */ /* 0x004fea000383ffff */
[----:B------:R-:W-:Y:S05]  /*19ab0*/  BRA `(.L_x_430) ;  /* 0xffffffd400347947 */ /* 0x000fea000383ffff */
.L_x_302:
[----:B------:R-:W-:-:S07]  /*19ac0*/  MOV R0, UR17 ;  /* 0x0000001100007c02 */ /* 0x000fce0008000f00 */
.L_x_431:
[----:B-1----:R1:W2:Y:S02]  /*19ad0*/  SYNCS.PHASECHK.TRANS64.TRYWAIT P2, [R0+URZ+0xa038], R5 ;  /* 0x00a03805000075a7 */ /* 0x0022a400080411ff */
[----:B--2---:R-:W-:Y:S05]  /*19ae0*/  @!P2 NANOSLEEP.SYNCS 0x989680 ;  /* 0x009896800000a95d */ /* 0x004fea0003900000 */
[----:B------:R-:W2:Y:S02]  /*19af0*/  @!P2 SYNCS.PHASECHK.TRANS64 P2, [R0+URZ+0xa038], R5 ;  /* 0x00a038050000a5a7 */ /* 0x000ea400080410ff */
[----:B--2---:R-:W-:Y:S05]  /*19b00*/  @!P2 BRA `(.L_x_431) ;  /* 0xfffffffc00f0a947 */ /* 0x004fea000383ffff */
[----:B------:R-:W-:Y:S05]  /*19b10*/  BRA `(.L_x_432) ;  /* 0xffffffd400907947 */ /* 0x000fea000383ffff */
.L_x_307:
[----:B------:R-:W-:-:S07]  /*19b20*/  MOV R0, UR25 ;  /* 0x0000001900007c02 */ /* 0x000fce0008000f00 */
.L_x_433:
[----:B-1----:R1:W2:Y:S02]  /*19b30*/  SYNCS.PHASECHK.TRANS64.TRYWAIT P2, [R0+URZ+0xa038], R5 ;  /* 0x00a03805000075a7 */ /* 0x0022a400080411ff */
[----:B--2---:R-:W-:Y:S05]  /*19b40*/  @!P2 NANOSLEEP.SYNCS 0x989680 ;  /* 0x009896800000a95d */ /* 0x004fea0003900000 */
[----:B------:R-:W2:Y:S02]  /*19b50*/  @!P2 SYNCS.PHASECHK.TRANS64 P2, [R0+URZ+0xa038], R5 ;  /* 0x00a038050000a5a7 */ /* 0x000ea400080410ff */
[----:B--2---:R-:W-:Y:S05]  /*19b60*/  @!P2 BRA `(.L_x_433) ;  /* 0xfffffffc00f0a947 */ /* 0x004fea000383ffff */
[----:B------:R-:W-:Y:S05]  /*19b70*/  BRA `(.L_x_434) ;  /* 0xffffffd400f47947 */ /* 0x000fea000383ffff */
.L_x_312:
[----:B------:R-:W-:-:S07]  /*19b80*/  MOV R0, UR17 ;  /* 0x0000001100007c02 */ /* 0x000fce0008000f00 */
.L_x_435:
[----:B-1----:R1:W2:Y:S02]  /*19b90*/  SYNCS.PHASECHK.TRANS64.TRYWAIT P2, [R0+URZ+0xa038], R5 ;  /* 0x00a03805000075a7 */ /* 0x0022a400080411ff */
[----:B--2---:R-:W-:Y:S05]  /*19ba0*/  @!P2 NANOSLEEP.SYNCS 0x989680 ;  /* 0x009896800000a95d */ /* 0x004fea0003900000 */
[----:B------:R-:W2:Y:S02]  /*19bb0*/  @!P2 SYNCS.PHASECHK.TRANS64 P2, [R0+URZ+0xa038], R5 ;  /* 0x00a038050000a5a7 */ /* 0x000ea400080410ff */
[----:B--2---:R-:W-:Y:S05]  /*19bc0*/  @!P2 BRA `(.L_x_435) ;  /* 0xfffffffc00f0a947 */ /* 0x004fea000383ffff */
[----:B------:R-:W-:Y:S05]  /*19bd0*/  BRA `(.L_x_436) ;  /* 0xffffffd800547947 */ /* 0x000fea000383ffff */
.L_x_317:
[----:B------:R-:W-:-:S07]  /*19be0*/  MOV R0, UR17 ;  /* 0x0000001100007c02 */ /* 0x000fce0008000f00 */
.L_x_437:
[----:B-1----:R1:W2:Y:S02]  /*19bf0*/  SYNCS.PHASECHK.TRANS64.TRYWAIT P2, [R0+URZ+0xa038], R5 ;  /* 0x00a03805000075a7 */ /* 0x0022a400080411ff */
[----:B--2---:R-:W-:Y:S05]  /*19c00*/  @!P2 NANOSLEEP.SYNCS 0x989680 ;  /* 0x009896800000a95d */ /* 0x004fea0003900000 */
[----:B------:R-:W2:Y:S02]  /*19c10*/  @!P2 SYNCS.PHASECHK.TRANS64 P2, [R0+URZ+0xa038], R5 ;  /* 0x00a038050000a5a7 */ /* 0x000ea400080410ff */
[----:B--2---:R-:W-:Y:S05]  /*19c20*/  @!P2 BRA `(.L_x_437) ;  /* 0xfffffffc00f0a947 */ /* 0x004fea000383ffff */
[----:B------:R-:W-:Y:S05]  /*19c30*/  BRA `(.L_x_438) ;  /* 0xffffffd800b87947 */ /* 0x000fea000383ffff */
.L_x_322:
[----:B------:R-:W-:-:S07]  /*19c40*/  MOV R0, UR17 ;  /* 0x0000001100007c02 */ /* 0x000fce0008000f00 */
.L_x_439:
[----:B-1----:R1:W2:Y:S02]  /*19c50*/  SYNCS.PHASECHK.TRANS64.TRYWAIT P2, [R0+URZ+0xa038], R5 ;  /* 0x00a03805000075a7 */ /* 0x0022a400080411ff */
[----:B--2---:R-:W-:Y:S05]  /*19c60*/  @!P2 NANOSLEEP.SYNCS 0x989680 ;  /* 0x009896800000a95d */ /* 0x004fea0003900000 */
[----:B------:R-:W2:Y:S02]  /*19c70*/  @!P2 SYNCS.PHASECHK.TRANS64 P2, [R0+URZ+0xa038], R5 ;  /* 0x00a038050000a5a7 */ /* 0x000ea400080410ff */
[----:B--2---:R-:W-:Y:S05]  /*19c80*/  @!P2 BRA `(.L_x_439) ;  /* 0xfffffffc00f0a947 */ /* 0x004fea000383ffff */
[----:B------:R-:W-:Y:S05]  /*19c90*/  BRA `(.L_x_440) ;  /* 0xffffffdc001c7947 */ /* 0x000fea000383ffff */
.L_x_327:
[----:B------:R-:W-:-:S07]  /*19ca0*/  MOV R0, UR17 ;  /* 0x0000001100007c02 */ /* 0x000fce0008000f00 */
.L_x_441:
[----:B-1----:R1:W2:Y:S02]  /*19cb0*/  SYNCS.PHASECHK.TRANS64.TRYWAIT P2, [R0+URZ+0xa038], R5 ;  /* 0x00a03805000075a7 */ /* 0x0022a400080411ff */
[----:B--2---:R-:W-:Y:S05]  /*19cc0*/  @!P2 NANOSLEEP.SYNCS 0x989680 ;  /* 0x009896800000a95d */ /* 0x004fea0003900000 */
[----:B------:R-:W2:Y:S02]  /*19cd0*/  @!P2 SYNCS.PHASECHK.TRANS64 P2, [R0+URZ+0xa038], R5 ;  /* 0x00a038050000a5a7 */ /* 0x000ea400080410ff */
[----:B--2---:R-:W-:Y:S05]  /*19ce0*/  @!P2 BRA `(.L_x_441) ;  /* 0xfffffffc00f0a947 */ /* 0x004fea000383ffff */
[----:B------:R-:W-:Y:S05]  /*19cf0*/  BRA `(.L_x_442) ;  /* 0xffffffdc00807947 */ /* 0x000fea000383ffff */
.L_x_332:
[----:B------:R-:W-:-:S07]  /*19d00*/  MOV R0, UR17 ;  /* 0x0000001100007c02 */ /* 0x000fce0008000f00 */
.L_x_443:
[----:B-1----:R1:W2:Y:S02]  /*19d10*/  SYNCS.PHASECHK.TRANS64.TRYWAIT P2, [R0+URZ+0xa038], R5 ;  /* 0x00a03805000075a7 */ /* 0x0022a400080411ff */
[----:B--2---:R-:W-:Y:S05]  /*19d20*/  @!P2 NANOSLEEP.SYNCS 0x989680 ;  /* 0x009896800000a95d */ /* 0x004fea0003900000 */
[----:B------:R-:W2:Y:S02]  /*19d30*/  @!P2 SYNCS.PHASECHK.TRANS64 P2, [R0+URZ+0xa038], R5 ;  /* 0x00a038050000a5a7 */ /* 0x000ea400080410ff */
[----:B--2---:R-:W-:Y:S05]  /*19d40*/  @!P2 BRA `(.L_x_443) ;  /* 0xfffffffc00f0a947 */ /* 0x004fea000383ffff */
[----:B------:R-:W-:Y:S05]  /*19d50*/  BRA `(.L_x_444) ;  /* 0xffffffdc00e47947 */ /* 0x000fea000383ffff */
.L_x_338:
[----:B------:R-:W-:-:S07]  /*19d60*/  MOV R0, UR25 ;  /* 0x0000001900007c02 */ /* 0x000fce0008000f00 */
.L_x_445:
[----:B-1----:R1:W2:Y:S02]  /*19d70*/  SYNCS.PHASECHK.TRANS64.TRYWAIT P2, [R0+URZ+0xa038], R3 ;  /* 0x00a03803000075a7 */ /* 0x0022a400080411ff */
[----:B--2---:R-:W-:Y:S05]  /*19d80*/  @!P2 NANOSLEEP.SYNCS 0x989680 ;  /* 0x009896800000a95d */ /* 0x004fea0003900000 */
[----:B------:R-:W2:Y:S02]  /*19d90*/  @!P2 SYNCS.PHASECHK.TRANS64 P2, [R0+URZ+0xa038], R3 ;  /* 0x00a038030000a5a7 */ /* 0x000ea400080410ff */
[----:B--2---:R-:W-:Y:S05]  /*19da0*/  @!P2 BRA `(.L_x_445) ;  /* 0xfffffffc00f0a947 */ /* 0x004fea000383ffff */
[----:B------:R-:W-:Y:S05]  /*19db0*/  BRA `(.L_x_446) ;  /* 0xffffffe000707947 */ /* 0x000fea000383ffff */
.L_x_343:
[----:B------:R-:W-:-:S07]  /*19dc0*/  MOV R0, UR17 ;  /* 0x0000001100007c02 */ /* 0x000fce0008000f00 */
.L_x_447:
[----:B-1----:R1:W2:Y:S02]  /*19dd0*/  SYNCS.PHASECHK.TRANS64.TRYWAIT P2, [R0+URZ+0xa038], R5 ;  /* 0x00a03805000075a7 */ /* 0x0022a400080411ff */
[----:B--2---:R-:W-:Y:S05]  /*19de0*/  @!P2 NANOSLEEP.SYNCS 0x989680 ;  /* 0x009896800000a95d */ /* 0x004fea0003900000 */
[----:B------:R-:W2:Y:S02]  /*19df0*/  @!P2 SYNCS.PHASECHK.TRANS64 P2, [R0+URZ+0xa038], R5 ;  /* 0x00a038050000a5a7 */ /* 0x000ea400080410ff */
[----:B--2---:R-:W-:Y:S05]  /*19e00*/  @!P2 BRA `(.L_x_447) ;  /* 0xfffffffc00f0a947 */ /* 0x004fea000383ffff */
[----:B------:R-:W-:Y:S05]  /*19e10*/  BRA `(.L_x_448) ;  /* 0xffffffe000d07947 */ /* 0x000fea000383ffff */
.L_x_349:
[----:B------:R-:W-:-:S07]  /*19e20*/  MOV R0, UR16 ;  /* 0x0000001000007c02 */ /* 0x000fce0008000f00 */
.L_x_449:
[----:B-1----:R1:W2:Y:S02]  /*19e30*/  SYNCS.PHASECHK.TRANS64.TRYWAIT P0, [R0+URZ+0xa0b0], R3 ;  /* 0x00a0b003000075a7 */ /* 0x0022a400080011ff */
[----:B--2---:R-:W-:Y:S05]  /*19e40*/  @!P0 NANOSLEEP.SYNCS 0x989680 ;  /* 0x009896800000895d */ /* 0x004fea0003900000 */
[----:B------:R-:W2:Y:S02]  /*19e50*/  @!P0 SYNCS.PHASECHK.TRANS64 P0, [R0+URZ+0xa0b0], R3 ;  /* 0x00a0b003000085a7 */ /* 0x000ea400080010ff */
[----:B--2---:R-:W-:Y:S05]  /*19e60*/  @!P0 BRA `(.L_x_449) ;  /* 0xfffffffc00f08947 */ /* 0x004fea000383ffff */
[----:B------:R-:W-:Y:S05]  /*19e70*/  BRA `(.L_x_450) ;  /* 0xffffffe400d07947 */ /* 0x000fea000383ffff */
.L_x_351:
[----:B-1----:R-:W-:-:S07]  /*19e80*/  MOV R0, UR16 ;  /* 0x0000001000007c02 */ /* 0x002fce0008000f00 */
.L_x_451:
[----:B-1----:R1:W2:Y:S02]  /*19e90*/  SYNCS.PHASECHK.TRANS64.TRYWAIT P0, [R0+URZ+0xa0b8], R3 ;  /* 0x00a0b803000075a7 */ /* 0x0022a400080011ff */
[----:B--2---:R-:W-:Y:S05]  /*19ea0*/  @!P0 NANOSLEEP.SYNCS 0x989680 ;  /* 0x009896800000895d */ /* 0x004fea0003900000 */
[----:B------:R-:W2:Y:S02]  /*19eb0*/  @!P0 SYNCS.PHASECHK.TRANS64 P0, [R0+URZ+0xa0b8], R3 ;  /* 0x00a0b803000085a7 */ /* 0x000ea400080010ff */
[----:B--2---:R-:W-:Y:S05]  /*19ec0*/  @!P0 BRA `(.L_x_451) ;  /* 0xfffffffc00f08947 */ /* 0x004fea000383ffff */
[----:B------:R-:W-:Y:S05]  /*19ed0*/  BRA `(.L_x_452) ;  /* 0xffffffe400e07947 */ /* 0x000fea000383ffff */
        .weak           $__internal_0_$__cuda_sm10x_tcgen05_guardrail_trap_col_being_dealloced_not_returned_by_alloc
        .type           $__internal_0_$__cuda_sm10x_tcgen05_guardrail_trap_col_being_dealloced_not_returned_by_alloc,@function
        .size           $__internal_0_$__cuda_sm10x_tcgen05_guardrail_trap_col_being_dealloced_not_returned_by_alloc,($__internal_1_$__cuda_sm10x_tcgen05_guardrail_trap_phase_invalid_during_alloc - $__internal_0_$__cuda_sm10x_tcgen05_guardrail_trap_col_being_dealloced_not_returned_by_alloc)
$__internal_0_$__cuda_sm10x_tcgen05_guardrail_trap_col_being_dealloced_not_returned_by_alloc:
[----:B------:R-:W-:Y:S05]  /*19ee0*/  BPT.TRAP 0x1 ;  /* 0x000000040000795c */ /* 0x000fea0000300000 */
[----:B------:R-:W-:-:S04]  /*19ef0*/  HFMA2 R3, -RZ, RZ, 0, 0 ;  /* 0x00000000ff037431 */ /* 0x000fc800000001ff */
[----:B------:R-:W-:Y:S05]  /*19f00*/  RET.REL.NODEC R2 `(_ZN7cutlass13device_kernelINS_4fmha6kernel36Sm100FmhaFwdKernelTmaWarpspecializedIN4cute5tupleIJiiiNS5_IJNS5_IJiiEEEiEEEEEENS1_10collective38Sm100FmhaFwdMainloopTmaWarpspecializedINS_6half_tEffNS5_IJNS4_1CILi256EEENSC_ILi128EEENSC_ILi32EEEEEENS5_IJiNSC_ILi1EEES7_EEENS5_IJiSH_NS5_IJNS5_IJNSC_ILi0EEEiEEEiEEEEEESM_NS9_10CausalMaskILb1EEENS5_IJNSC_ILi2EEESH_SH_EEENSC_ILb0EEEEENS9_38Sm100FmhaFwdEpilogueTmaWarpspecializedISB_fNS5_IJSE_SF_SE_EEESI_NS5_IJSH_S7_EEESR_EENS2_23IndividualTileSchedulerENS2_41Sm100FmhaCtxKernelWarpspecializedScheduleEEEEEvNT_6ParamsE) ;  /* 0xfffffe60023c7950 */ /* 0x000fea0003c3ffff */
        .weak           $__internal_1_$__cuda_sm10x_tcgen05_guardrail_trap_phase_invalid_during_alloc
        .type           $__internal_1_$__cuda_sm10x_tcgen05_guardrail_trap_phase_invalid_during_alloc,@function
        .size           $__internal_1_$__cuda_sm10x_tcgen05_guardrail_trap_phase_invalid_during_alloc,($__internal_2_$__cuda_sm10x_tcgen05_guardrail_trap_unallocated_columns_being_dealloced - $__internal_1_$__cuda_sm10x_tcgen05_guardrail_trap_phase_invalid_during_alloc)
$__internal_1_$__cuda_sm10x_tcgen05_guardrail_trap_phase_invalid_during_alloc:
[----:B------:R-:W-:Y:S05]  /*19f10*/  BPT.TRAP 0x1 ;  /* 0x000000040000795c */ /* 0x000fea0000300000 */
[----:B------:R-:W-:-:S04]  /*19f20*/  MOV R3, 0x0 ;  /* 0x0000000000037802 */ /* 0x000fc80000000f00 */
[----:B------:R-:W-:Y:S05]  /*19f30*/  RET.REL.NODEC R2 `(_ZN7cutlass13device_kernelINS_4fmha6kernel36Sm100FmhaFwdKernelTmaWarpspecializedIN4cute5tupleIJiiiNS5_IJNS5_IJiiEEEiEEEEEENS1_10collective38Sm100FmhaFwdMainloopTmaWarpspecializedINS_6half_tEffNS5_IJNS4_1CILi256EEENSC_ILi128EEENSC_ILi32EEEEEENS5_IJiNSC_ILi1EEES7_EEENS5_IJiSH_NS5_IJNS5_IJNSC_ILi0EEEiEEEiEEEEEESM_NS9_10CausalMaskILb1EEENS5_IJNSC_ILi2EEESH_SH_EEENSC_ILb0EEEEENS9_38Sm100FmhaFwdEpilogueTmaWarpspecializedISB_fNS5_IJSE_SF_SE_EEESI_NS5_IJSH_S7_EEESR_EENS2_23IndividualTileSchedulerENS2_41Sm100FmhaCtxKernelWarpspecializedScheduleEEEEEvNT_6ParamsE) ;  /* 0xfffffe6002307950 */ /* 0x000fea0003c3ffff */
        .weak           $__internal_2_$__cuda_sm10x_tcgen05_guardrail_trap_unallocated_columns_being_dealloced
        .type           $__internal_2_$__cuda_sm10x_tcgen05_guardrail_trap_unallocated_columns_being_dealloced,@function
        .size           $__internal_2_$__cuda_sm10x_tcgen05_guardrail_trap_unallocated_columns_being_dealloced,($__internal_3_$__cuda_sm3x_div_rn_noftz_f32_slowpath - $__internal_2_$__cuda_sm10x_tcgen05_guardrail_trap_unallocated_columns_being_dealloced)
$__internal_2_$__cuda_sm10x_tcgen05_guardrail_trap_unallocated_columns_being_dealloced:
[----:B------:R-:W-:Y:S05]  /*19f40*/  BPT.TRAP 0x1 ;  /* 0x000000040000795c */ /* 0x000fea0000300000 */
[----:B------:R-:W-:-:S04]  /*19f50*/  HFMA2 R3, -RZ, RZ, 0, 0 ;  /* 0x00000000ff037431 */ /* 0x000fc800000001ff */
[----:B------:R-:W-:Y:S05]  /*19f60*/  RET.REL.NODEC R2 `(_ZN7cutlass13device_kernelINS_4fmha6kernel36Sm100FmhaFwdKernelTmaWarpspecializedIN4cute5tupleIJiiiNS5_IJNS5_IJiiEEEiEEEEEENS1_10collective38Sm100FmhaFwdMainloopTmaWarpspecializedINS_6half_tEffNS5_IJNS4_1CILi256EEENSC_ILi128EEENSC_ILi32EEEEEENS5_IJiNSC_ILi1EEES7_EEENS5_IJiSH_NS5_IJNS5_IJNSC_ILi0EEEiEEEiEEEEEESM_NS9_10CausalMaskILb1EEENS5_IJNSC_ILi2EEESH_SH_EEENSC_ILb0EEEEENS9_38Sm100FmhaFwdEpilogueTmaWarpspecializedISB_fNS5_IJSE_SF_SE_EEESI_NS5_IJSH_S7_EEESR_EENS2_23IndividualTileSchedulerENS2_41Sm100FmhaCtxKernelWarpspecializedScheduleEEEEEvNT_6ParamsE) ;  /* 0xfffffe6002247950 */ /* 0x000fea0003c3ffff */
        .weak           $__internal_3_$__cuda_sm3x_div_rn_noftz_f32_slowpath
        .type           $__internal_3_$__cuda_sm3x_div_rn_noftz_f32_slowpath,@function
        .size           $__internal_3_$__cuda_sm3x_div_rn_noftz_f32_slowpath,(.L_x_469 - $__internal_3_$__cuda_sm3x_div_rn_noftz_f32_slowpath)
$__internal_3_$__cuda_sm3x_div_rn_noftz_f32_slowpath:
[----:B------:R-:W-:Y:S01]  /*19f70*/  SHF.R.U32.HI R3, RZ, 0x17, R22 ;  /* 0x00000017ff037819 */ /* 0x000fe20000011616 */
[----:B------:R-:W-:Y:S01]  /*19f80*/  BSSY.RECONVERGENT B1, `(.L_x_453) ;  /* 0x0000065000017945 */ /* 0x000fe20003800200 */
[--C-:B------:R-:W-:Y:S01]  /*19f90*/  SHF.R.U32.HI R8, RZ, 0x17, R36.reuse ;  /* 0x00000017ff087819 */ /* 0x100fe20000011624 */
[----:B------:R-:W-:Y:S01]  /*19fa0*/  IMAD.MOV.U32 R7, RZ, RZ, R36 ;  /* 0x000000ffff077224 */ /* 0x000fe200078e0024 */
[----:B------:R-:W-:Y:S01]  /*19fb0*/  LOP3.LUT R3, R3, 0xff, RZ, 0xc0, !PT ;  /* 0x000000ff03037812 */ /* 0x000fe200078ec0ff */
[----:B------:R-:W-:Y:S01]  /*19fc0*/  IMAD.MOV.U32 R6, RZ, RZ, R22 ;  /* 0x000000ffff067224 */ /* 0x000fe200078e0016 */
[----:B------:R-:W-:-:S03]  /*19fd0*/  LOP3.LUT R8, R8, 0xff, RZ, 0xc0, !PT ;  /* 0x000000ff08087812 */ /* 0x000fc600078ec0ff */
[----:B------:R-:W-:Y:S02]  /*19fe0*/  VIADD R0, R3, 0xffffffff ;  /* 0xffffffff03007836 */ /* 0x000fe40000000000 */
[----:B------:R-:W-:-:S03]  /*19ff0*/  VIADD R5, R8, 0xffffffff ;  /* 0xffffffff08057836 */ /* 0x000fc60000000000 */
[----:B------:R-:W-:-:S04]  /*1a000*/  ISETP.GT.U32.AND P0, PT, R0, 0xfd, PT ;  /* 0x000000fd0000780c */ /* 0x000fc80003f04070 */
[----:B------:R-:W-:-:S13]  /*1a010*/  ISETP.GT.U32.OR P0, PT, R5, 0xfd, P0 ;  /* 0x000000fd0500780c */ /* 0x000fda0000704470 */
[----:B------:R-:W-:Y:S01]  /*1a020*/  @!P0 IMAD.MOV.U32 R10, RZ, RZ, RZ ;  /* 0x000000ffff0a8224 */ /* 0x000fe200078e00ff */
[----:B------:R-:W-:Y:S06]  /*1a030*/  @!P0 BRA `(.L_x_454) ;  /* 0x00000000005c8947 */ /* 0x000fec0003800000 */
[----:B------:R-:W-:Y:S02]  /*1a040*/  FSETP.GTU.FTZ.AND P1, PT, |R36|, +INF , PT ;  /* 0x7f8000002400780b */ /* 0x000fe40003f3c200 */
[----:B------:R-:W-:-:S04]  /*1a050*/  FSETP.GTU.FTZ.AND P0, PT, |R22|, +INF , PT ;  /* 0x7f8000001600780b */ /* 0x000fc80003f1c200 */
[----:B------:R-:W-:-:S13]  /*1a060*/  PLOP3.LUT P0, PT, P1, P0, PT, 0xf8, 0x8f ;  /* 0x00000000008f781c */ /* 0x000fda0000f01f70 */
[----:B------:R-:W-:Y:S05]  /*1a070*/  @P0 BRA `(.L_x_455) ;  /* 0x0000000400500947 */ /* 0x000fea0003800000 */
[----:B------:R-:W-:-:S13]  /*1a080*/  LOP3.LUT P0, RZ, R6, 0x7fffffff, R7, 0xc8, !PT ;  /* 0x7fffffff06ff7812 */ /* 0x000fda000780c807 */
[----:B------:R-:W-:Y:S05]  /*1a090*/  @!P0 BRA `(.L_x_456) ;  /* 0x0000000400408947 */ /* 0x000fea0003800000 */
[----:B------:R-:W-:Y:S02]  /*1a0a0*/  FSETP.NEU.FTZ.AND P0, PT, |R36|, +INF , PT ;  /* 0x7f8000002400780b */ /* 0x000fe40003f1d200 */
[----:B------:R-:W-:Y:S02]  /*1a0b0*/  FSETP.NEU.FTZ.AND P1, PT, |R22|, +INF , PT ;  /* 0x7f8000001600780b */ /* 0x000fe40003f3d200 */
[----:B------:R-:W-:-:S11]  /*1a0c0*/  FSETP.NEU.FTZ.AND P2, PT, |R36|, +INF , PT ;  /* 0x7f8000002400780b */ /* 0x000fd60003f5d200 */
[----:B------:R-:W-:Y:S05]  /*1a0d0*/  @!P1 BRA !P0, `(.L_x_456) ;  /* 0x0000000400309947 */ /* 0x000fea0004000000 */
[----:B------:R-:W-:-:S04]  /*1a0e0*/  LOP3.LUT P0, RZ, R7, 0x7fffffff, RZ, 0xc0, !PT ;  /* 0x7fffffff07ff7812 */ /* 0x000fc8000780c0ff */
[----:B------:R-:W-:-:S13]  /*1a0f0*/  PLOP3.LUT P0, PT, P1, P0, PT, 0x2f, 0xf2 ;  /* 0x0000000000f2781c */ /* 0x000fda0000f00577 */
[----:B------:R-:W-:Y:S05]  /*1a100*/  @P0 BRA `(.L_x_457) ;  /* 0x00000004001c0947 */ /* 0x000fea0003800000 */
[----:B------:R-:W-:-:S04]  /*1a110*/  LOP3.LUT P0, RZ, R6, 0x7fffffff, RZ, 0xc0, !PT ;  /* 0x7fffffff06ff7812 */ /* 0x000fc8000780c0ff */
[----:B------:R-:W-:-:S13]  /*1a120*/  PLOP3.LUT P0, PT, P2, P0, PT, 0x2f, 0xf2 ;  /* 0x0000000000f2781c */ /* 0x000fda0001700577 */
[----:B------:R-:W-:Y:S05]  /*1a130*/  @P0 BRA `(.L_x_458) ;  /* 0x0000000400040947 */ /* 0x000fea0003800000 */
[----:B------:R-:W-:Y:S02]  /*1a140*/  ISETP.GE.AND P1, PT, R5, RZ, PT ;  /* 0x000000ff0500720c */ /* 0x000fe40003f26270 */
[----:B------:R-:W-:-:S11]  /*1a150*/  ISETP.GE.AND P0, PT, R0, RZ, PT ;  /* 0x000000ff0000720c */ /* 0x000fd60003f06270 */
[----:B------:R-:W-:Y:S01]  /*1a160*/  @P1 MOV R10, RZ ;  /* 0x000000ff000a1202 */ /* 0x000fe20000000f00 */
[----:B------:R-:W-:Y:S01]  /*1a170*/  @!P1 FFMA R7, R36, 1.84467440737095516160e+19, RZ ;  /* 0x5f80000024079823 */ /* 0x000fe200000000ff */
[----:B------:R-:W-:Y:S01]  /*1a180*/  @!P1 MOV R10, 0xffffffc0 ;  /* 0xffffffc0000a9802 */ /* 0x000fe20000000f00 */
[----:B------:R-:W-:-:S03]  /*1a190*/  @!P0 FFMA R6, R22, 1.84467440737095516160e+19, RZ ;  /* 0x5f80000016068823 */ /* 0x000fc600000000ff */
[----:B------:R-:W-:-:S07]  /*1a1a0*/  @!P0 IADD3 R10, PT, PT, R10, 0x40, RZ ;  /* 0x000000400a0a8810 */ /* 0x000fce0007ffe0ff */
.L_x_454:
[----:B------:R-:W-:Y:S01]  /*1a1b0*/  LEA R11, R3, 0xc0800000, 0x17 ;  /* 0xc0800000030b7811 */ /* 0x000fe200078eb8ff */
[----:B------:R-:W-:Y:S01]  /*1a1c0*/  BSSY.RECONVERGENT B0, `(.L_x_459) ;  /* 0x0000036000007945 */ /* 0x000fe20003800200 */
[----:B------:R-:W-:Y:S02]  /*1a1d0*/  IADD3 R8, PT, PT, R8, -0x7f, RZ ;  /* 0xffffff8108087810 */ /* 0x000fe40007ffe0ff */
[----:B------:R-:W-:-:S03]  /*1a1e0*/  IADD3 R11, PT, PT, -R11, R6, RZ ;  /* 0x000000060b0b7210 */ /* 0x000fc60007ffe1ff */
[----:B------:R-:W-:Y:S01]  /*1a1f0*/  IMAD R9, R8, -0x800000, R7 ;  /* 0xff80000008097824 */ /* 0x000fe200078e0207 */
[----:B------:R-:W1:Y:S01]  /*1a200*/  MUFU.RCP R5, R11 ;  /* 0x0000000b00057308 */ /* 0x000e620000001000 */
[----:B------:R-:W-:-:S04]  /*1a210*/  FADD.FTZ R6, -R11, -RZ ;  /* 0x800000ff0b067221 */ /* 0x000fc80000010100 */
[----:B-1----:R-:W-:-:S04]  /*1a220*/  FFMA R0, R5, R6, 1 ;  /* 0x3f80000005007423 */ /* 0x002fc80000000006 */
[----:B------:R-:W-:-:S04]  /*1a230*/  FFMA R0, R5, R0, R5 ;  /* 0x0000000005007223 */ /* 0x000fc80000000005 */
[----:B------:R-:W-:-:S04]  /*1a240*/  FFMA R7, R9, R0, RZ ;  /* 0x0000000009077223 */ /* 0x000fc800000000ff */
[----:B------:R-:W-:-:S04]  /*1a250*/  FFMA R5, R6, R7, R9 ;  /* 0x0000000706057223 */ /* 0x000fc80000000009 */
[----:B------:R-:W-:-:S04]  /*1a260*/  FFMA R5, R0, R5, R7 ;  /* 0x0000000500057223 */ /* 0x000fc80000000007 */
[----:B------:R-:W-:Y:S01]  /*1a270*/  FFMA R6, R6, R5, R9 ;  /* 0x0000000506067223 */ /* 0x000fe20000000009 */
[----:B------:R-:W-:-:S03]  /*1a280*/  IADD3 R9, PT, PT, R8, 0x7f, -R3 ;  /* 0x0000007f08097810 */ /* 0x000fc60007ffe803 */
[----:B------:R-:W-:Y:S01]  /*1a290*/  FFMA R7, R0, R6, R5 ;  /* 0x0000000600077223 */ /* 0x000fe20000000005 */
[----:B------:R-:W-:-:S04]  /*1a2a0*/  IADD3 R10, PT, PT, R9, R10, RZ ;  /* 0x0000000a090a7210 */ /* 0x000fc80007ffe0ff */
[----:B------:R-:W-:-:S04]  /*1a2b0*/  SHF.R.U32.HI R3, RZ, 0x17, R7 ;  /* 0x00000017ff037819 */ /* 0x000fc80000011607 */
[----:B------:R-:W-:-:S04]  /*1a2c0*/  LOP3.LUT R3, R3, 0xff, RZ, 0xc0, !PT ;  /* 0x000000ff03037812 */ /* 0x000fc800078ec0ff */
[----:B------:R-:W-:-:S04]  /*1a2d0*/  IADD3 R3, PT, PT, R3, R10, RZ ;  /* 0x0000000a03037210 */ /* 0x000fc80007ffe0ff */
[----:B------:R-:W-:-:S04]  /*1a2e0*/  IADD3 R8, PT, PT, R3, -0x1, RZ ;  /* 0xffffffff03087810 */ /* 0x000fc80007ffe0ff */
[----:B------:R-:W-:-:S13]  /*1a2f0*/  ISETP.GE.U32.AND P0, PT, R8, 0xfe, PT ;  /* 0x000000fe0800780c */ /* 0x000fda0003f06070 */
[----:B------:R-:W-:Y:S05]  /*1a300*/  @!P0 BRA `(.L_x_460) ;  /* 0x0000000000808947 */ /* 0x000fea0003800000 */
[----:B------:R-:W-:-:S13]  /*1a310*/  ISETP.GT.AND P0, PT, R3, 0xfe, PT ;  /* 0x000000fe0300780c */ /* 0x000fda0003f04270 */
[----:B------:R-:W-:Y:S05]  /*1a320*/  @P0 BRA `(.L_x_461) ;  /* 0x00000000006c0947 */ /* 0x000fea0003800000 */
[----:B------:R-:W-:-:S13]  /*1a330*/  ISETP.GE.AND P0, PT, R3, 0x1, PT ;  /* 0x000000010300780c */ /* 0x000fda0003f06270 */
[----:B------:R-:W-:Y:S05]  /*1a340*/  @P0 BRA `(.L_x_462) ;  /* 0x0000000000740947 */ /* 0x000fea0003800000 */
[----:B------:R-:W-:Y:S02]  /*1a350*/  ISETP.GE.AND P0, PT, R3, -0x18, PT ;  /* 0xffffffe80300780c */ /* 0x000fe40003f06270 */
[----:B------:R-:W-:-:S11]  /*1a360*/  LOP3.LUT R7, R7, 0x80000000, RZ, 0xc0, !PT ;  /* 0x8000000007077812 */ /* 0x000fd600078ec0ff */
[----:B------:R-:W-:Y:S05]  /*1a370*/  @!P0 BRA `(.L_x_462) ;  /* 0x0000000000688947 */ /* 0x000fea0003800000 */
[CCC-:B------:R-:W-:Y:S01]  /*1a380*/  FFMA.RZ R8, R0.reuse, R6.reuse, R5.reuse ;  /* 0x0000000600087223 */ /* 0x1c0fe2000000c005 */
[CCC-:B------:R-:W-:Y:S01]  /*1a390*/  FFMA.RP R9, R0.reuse, R6.reuse, R5.reuse ;  /* 0x0000000600097223 */ /* 0x1c0fe20000008005 */
[----:B------:R-:W-:Y:S01]  /*1a3a0*/  FFMA.RM R6, R0, R6, R5 ;  /* 0x0000000600067223 */ /* 0x000fe20000004005 */
[C---:B------:R-:W-:Y:S01]  /*1a3b0*/  VIADD R0, R3.reuse, 0x20 ;  /* 0x0000002003007836 */ /* 0x040fe20000000000 */
[C---:B------:R-:W-:Y:S02]  /*1a3c0*/  ISETP.NE.AND P0, PT, R3.reuse, RZ, PT ;  /* 0x000000ff0300720c */ /* 0x040fe40003f05270 */
[----:B------:R-:W-:Y:S02]  /*1a3d0*/  LOP3.LUT R8, R8, 0x7fffff, RZ, 0xc0, !PT ;  /* 0x007fffff08087812 */ /* 0x000fe400078ec0ff */
[----:B------:R-:W-:Y:S01]  /*1a3e0*/  ISETP.NE.AND P1, PT, R3, RZ, PT ;  /* 0x000000ff0300720c */ /* 0x000fe20003f25270 */
[----:B------:R-:W-:Y:S01]  /*1a3f0*/  IMAD.MOV R3, RZ, RZ, -R3 ;  /* 0x000000ffff037224 */ /* 0x000fe200078e0a03 */
[----:B------:R-:W-:-:S02]  /*1a400*/  LOP3.LUT R5, R8, 0x800000, RZ, 0xfc, !PT ;  /* 0x0080000008057812 */ /* 0x000fc400078efcff */
[----:B------:R-:W-:Y:S02]  /*1a410*/  FSETP.NEU.FTZ.AND P2, PT, R9, R6, PT ;  /* 0x000000060900720b */ /* 0x000fe40003f5d000 */
[----:B------:R-:W-:Y:S02]  /*1a420*/  SHF.L.U32 R0, R5, R0, RZ ;  /* 0x0000000005007219 */ /* 0x000fe400000006ff */
[----:B------:R-:W-:Y:S02]  /*1a430*/  SEL R6, R3, RZ, P0 ;  /* 0x000000ff03067207 */ /* 0x000fe40000000000 */
[----:B------:R-:W-:Y:S02]  /*1a440*/  ISETP.NE.AND P1, PT, R0, RZ, P1 ;  /* 0x000000ff0000720c */ /* 0x000fe40000f25270 */
[----:B------:R-:W-:Y:S02]  /*1a450*/  SHF.R.U32.HI R5, RZ, R6, R5 ;  /* 0x00000006ff057219 */ /* 0x000fe40000011605 */
[----:B------:R-:W-:-:S02]  /*1a460*/  PLOP3.LUT P1, PT, P2, P1, PT, 0xf8, 0x8f ;  /* 0x00000000008f781c */ /* 0x000fc40001723f70 */
[----:B------:R-:W-:Y:S02]  /*1a470*/  SHF.R.U32.HI R3, RZ, 0x1, R5 ;  /* 0x00000001ff037819 */ /* 0x000fe40000011605 */
[----:B------:R-:W-:-:S04]  /*1a480*/  SEL R0, RZ, 0x1, !P1 ;  /* 0x00000001ff007807 */ /* 0x000fc80004800000 */
[----:B------:R-:W-:-:S04]  /*1a490*/  LOP3.LUT R0, R0, 0x1, R3, 0xf8, !PT ;  /* 0x0000000100007812 */ /* 0x000fc800078ef803 */
[----:B------:R-:W-:-:S05]  /*1a4a0*/  LOP3.LUT R0, R0, R5, RZ, 0xc0, !PT ;  /* 0x0000000500007212 */ /* 0x000fca00078ec0ff */
[----:B------:R-:W-:-:S05]  /*1a4b0*/  IMAD.IADD R0, R3, 0x1, R0 ;  /* 0x0000000103007824 */ /* 0x000fca00078e0200 */
[----:B------:R-:W-:Y:S01]  /*1a4c0*/  LOP3.LUT R7, R0, R7, RZ, 0xfc, !PT ;  /* 0x0000000700077212 */ /* 0x000fe200078efcff */
[----:B------:R-:W-:Y:S05]  /*1a4d0*/  BRA `(.L_x_462) ;  /* 0x0000000000107947 */ /* 0x000fea0003800000 */
.L_x_461:
[----:B------:R-:W-:-:S04]  /*1a4e0*/  LOP3.LUT R7, R7, 0x80000000, RZ, 0xc0, !PT ;  /* 0x8000000007077812 */ /* 0x000fc800078ec0ff */
[----:B------:R-:W-:Y:S01]  /*1a4f0*/  LOP3.LUT R7, R7, 0x7f800000, RZ, 0xfc, !PT ;  /* 0x7f80000007077812 */ /* 0x000fe200078efcff */
[----:B------:R-:W-:Y:S05]  /*1a500*/  BRA `(.L_x_462) ;  /* 0x0000000000047947 */ /* 0x000fea0003800000 */
.L_x_460:
[----:B------:R-:W-:Y:S02]  /*1a510*/  LEA R7, R10, R7, 0x17 ;  /* 0x000000070a077211 */ /* 0x000fe400078eb8ff */
.L_x_462:
[----:B------:R-:W-:Y:S05]  /*1a520*/  BSYNC.RECONVERGENT B0 ;  /* 0x0000000000007941 */ /* 0x000fea0003800200 */
.L_x_459:
[----:B------:R-:W-:Y:S01]  /*1a530*/  MOV R0, R7 ;  /* 0x0000000700007202 */ /* 0x000fe20000000f00 */
[----:B------:R-:W-:Y:S05]  /*1a540*/  BRA `(.L_x_463) ;  /* 0x0000000000207947 */ /* 0x000fea0003800000 */
.L_x_458:
[----:B------:R-:W-:-:S04]  /*1a550*/  LOP3.LUT R6, R6, 0x80000000, R7, 0x48, !PT ;  /* 0x8000000006067812 */ /* 0x000fc800078e4807 */
[----:B------:R-:W-:Y:S01]  /*1a560*/  LOP3.LUT R0, R6, 0x7f800000, RZ, 0xfc, !PT ;  /* 0x7f80000006007812 */ /* 0x000fe200078efcff */
[----:B------:R-:W-:Y:S05]  /*1a570*/  BRA `(.L_x_463) ;  /* 0x0000000000147947 */ /* 0x000fea0003800000 */
.L_x_457:
[----:B------:R-:W-:Y:S01]  /*1a580*/  LOP3.LUT R0, R6, 0x80000000, R7, 0x48, !PT ;  /* 0x8000000006007812 */ /* 0x000fe200078e4807 */
[----:B------:R-:W-:Y:S05]  /*1a590*/  BRA `(.L_x_463) ;  /* 0x00000000000c7947 */ /* 0x000fea0003800000 */
.L_x_456:
[----:B------:R-:W1:Y:S01]  /*1a5a0*/  MUFU.RSQ R0, -QNAN ;  /* 0xffc0000000007908 */ /* 0x000e620000001400 */
[----:B------:R-:W-:Y:S05]  /*1a5b0*/  BRA `(.L_x_463) ;  /* 0x0000000000047947 */ /* 0x000fea0003800000 */
.L_x_455:
[----:B------:R-:W-:-:S07]  /*1a5c0*/  FADD.FTZ R0, R36, R22 ;  /* 0x0000001624007221 */ /* 0x000fce0000010000 */
.L_x_463:
[----:B------:R-:W-:Y:S05]  /*1a5d0*/  BSYNC.RECONVERGENT B1 ;  /* 0x0000000000017941 */ /* 0x000fea0003800200 */
.L_x_453:
[----:B------:R-:W-:-:S04]  /*1a5e0*/  HFMA2 R5, -RZ, RZ, 0, 0 ;  /* 0x00000000ff057431 */ /* 0x000fc800000001ff */
[----:B-1----:R-:W-:Y:S05]  /*1a5f0*/  RET.REL.NODEC R4 `(_ZN7cutlass13device_kernelINS_4fmha6kernel36Sm100FmhaFwdKernelTmaWarpspecializedIN4cute5tupleIJiiiNS5_IJNS5_IJiiEEEiEEEEEENS1_10collective38Sm100FmhaFwdMainloopTmaWarpspecializedINS_6half_tEffNS5_IJNS4_1CILi256EEENSC_ILi128EEENSC_ILi32EEEEEENS5_IJiNSC_ILi1EEES7_EEENS5_IJiSH_NS5_IJNS5_IJNSC_ILi0EEEiEEEiEEEEEESM_NS9_10CausalMaskILb1EEENS5_IJNSC_ILi2EEESH_SH_EEENSC_ILb0EEEEENS9_38Sm100FmhaFwdEpilogueTmaWarpspecializedISB_fNS5_IJSE_SF_SE_EEESI_NS5_IJSH_S7_EEESR_EENS2_23IndividualTileSchedulerENS2_41Sm100FmhaCtxKernelWarpspecializedScheduleEEEEEvNT_6ParamsE) ;  /* 0xfffffe5804807950 */ /* 0x002fea0003c3ffff */
.L_x_464:
[----:B------:R-:W-:-:S00]  /*1a600*/  BRA `(.L_x_464) ;  /* 0xfffffffc00fc7947 */ /* 0x000fc0000383ffff */
[----:B------:R-:W-:-:S00]  /*1a610*/  NOP ;  /* 0x0000000000007918 */ /* 0x000fc00000000000 */
        /* <DEDUP_REMOVED lines=14> */
.L_x_469:


//--------------------- .nv.global.init           --------------------------
	.section	.nv.global.init,"aw",@progbits
.nv.global.init:
	.type		$str$23,@object
	.size		$str$23,($str$37 - $str$23)
$str$23:
        /*0000*/ 	.byte	0x0a, 0x00
	.type		$str$37,@object
	.size		$str$37,($str$32 - $str$37)
$str$37:
        /*0002*/ 	.byte	0x3a, 0x00
	.type		$str$32,@object
	.size		$str$32,($str$29 - $str$32)
$str$32:
        /*0004*/ 	.byte	0x5f, 0x00
	.type		$str$29,@object
	.size		$str$29,($str$28 - $str$29)
$str$29:
        /*0006*/ 	.byte	0x25, 0x64, 0x00
	.type		$str$28,@object
	.size		$str$28,($str$30 - $str$28)
$str$28:
        /*0009*/ 	.byte	0x25, 0x63, 0x00
	.type		$str$30,@object
	.size		$str$30,($str$31 - $str$30)
$str$30:
        /*000c*/ 	.byte	0x25, 0x73, 0x00
	.type		$str$31,@object
	.size		$str$31,($str$35 - $str$31)
$str$31:
        /*000f*/ 	.byte	0x20, 0x6f, 0x20, 0x00
	.type		$str$35,@object
	.size		$str$35,($str$22 - $str$35)
$str$35:
        /*0013*/ 	.byte	0x70, 0x74, 0x72, 0x5b, 0x00
	.type		$str$22,@object
	.size		$str$22,($str$34 - $str$22)
$str$22:
        /*0018*/ 	.byte	0x73, 0x4f, 0x3a, 0x20, 0x00
	.type		$str$34,@object
	.size		$str$34,($str$36 - $str$34)
$str$34:
        /*001d*/ 	.byte	0x73, 0x6d, 0x65, 0x6d, 0x5f, 0x00
	.type		$str$36,@object
	.size		$str$36,($str$33 - $str$36)
$str$36:
        /*0023*/ 	.byte	0x62, 0x5d, 0x28, 0x25, 0x70, 0x29, 0x00
	.type		$str$33,@object
	.size		$str$33,($str$27 - $str$33)
$str$33:
        /*002a*/ 	.byte	0x53, 0x77, 0x3c, 0x25, 0x64, 0x2c, 0x25, 0x64, 0x2c, 0x25, 0x64, 0x3e, 0x00
	.type		$str$27,@object
	.size		$str$27,($str$26 - $str$27)
$str$27:
        /*0037*/ 	.byte	0x2f, 0x74, 0x6d, 0x70, 0x2f, 0x63, 0x75, 0x74, 0x6c, 0x61, 0x73, 0x73, 0x5f, 0x73, 0x77, 0x65
        /*0047*/ 	.byte	0x65, 0x70, 0x5f, 0x73, 0x72, 0x63, 0x2f, 0x69, 0x6e, 0x63, 0x6c, 0x75, 0x64, 0x65, 0x2f, 0x63
        /*0057*/ 	.byte	0x75, 0x74, 0x65, 0x2f, 0x61, 0x74, 0x6f, 0x6d, 0x2f, 0x63, 0x6f, 0x70, 0x79, 0x5f, 0x74, 0x72
        /*0067*/ 	.byte	0x61, 0x69, 0x74, 0x73, 0x5f, 0x73, 0x6d, 0x31, 0x30, 0x30, 0x2e, 0x68, 0x70, 0x70, 0x00
	.type		$str$26,@object
	.size		$str$26,(__unnamed_4 - $str$26)
$str$26:
        /*0076*/ 	.byte	0x28, 0x28, 0x75, 0x69, 0x6e, 0x74, 0x33, 0x32, 0x5f, 0x74, 0x28, 0x74, 0x68, 0x72, 0x65, 0x61
        /*0086*/ 	.byte	0x64, 0x49, 0x64, 0x78, 0x2e, 0x78, 0x29, 0x20, 0x2f, 0x20, 0x33, 0x32, 0x29, 0x20, 0x25, 0x20
        /*0096*/ 	.byte	0x34, 0x29, 0x20, 0x3d, 0x3d, 0x20, 0x28, 0x28, 0x28, 0x74, 0x6d, 0x65, 0x6d, 0x5f, 0x61, 0x64
        /*00a6*/ 	.byte	0x64, 0x72, 0x20, 0x3e, 0x3e, 0x20, 0x31, 0x36, 0x29, 0x20, 0x2f, 0x20, 0x33, 0x32, 0x29, 0x20
        /*00b6*/ 	.byte	0x25, 0x20, 0x34, 0x29, 0x00
	.type		__unnamed_4,@object
	.size		__unnamed_4,(__unnamed_1 - __unnamed_4)
__unnamed_4:
        /* <DEDUP_REMOVED lines=37> */
        /*030b*/ 	.byte	0x30, 0x3e, 0x3e, 0x3e, 0x3e, 0x5d, 0x00
	.type		__unnamed_1,@object
	.size		__unnamed_1,(__unnamed_5 - __unnamed_1)
__unnamed_1:
        /* <DEDUP_REMOVED lines=37> */
        /*0562*/ 	.byte	0x3a, 0x43, 0x3c, 0x30, 0x3e, 0x3e, 0x3e, 0x3e, 0x5d, 0x00
	.type		__unnamed_5,@object
	.size		__unnamed_5,(__unnamed_6 - __unnamed_5)
__unnamed_5:
        /* <DEDUP_REMOVED lines=38> */
	.type		__unnamed_6,@object
	.size		__unnamed_6,(__unnamed_7 - __unnamed_6)
__unnamed_6:
        /* <DEDUP_REMOVED lines=37> */
        /*0a16*/ 	.byte	0x74, 0x65, 0x3a, 0x3a, 0x43, 0x3c, 0x30, 0x3e, 0x3e, 0x3e, 0x3e, 0x5d, 0x00
	.type		__unnamed_7,@object
	.size		__unnamed_7,(__unnamed_2 - __unnamed_7)
__unnamed_7:
        /* <DEDUP_REMOVED lines=37> */
        /*0c73*/ 	.byte	0x63, 0x75, 0x74, 0x65, 0x3a, 0x3a, 0x43, 0x3c, 0x30, 0x3e, 0x3e, 0x3e, 0x3e, 0x5d, 0x00
	.type		__unnamed_2,@object
	.size		__unnamed_2,(__unnamed_3 - __unnamed_2)
__unnamed_2:
        /* <DEDUP_REMOVED lines=38> */
	.type		__unnamed_3,@object
	.size		__unnamed_3,(.L_3 - __unnamed_3)
__unnamed_3:
        /* <DEDUP_REMOVED lines=38> */
        /*1142*/ 	.byte	0x3e, 0x3e, 0x5d, 0x00
.L_3:


//--------------------- .nv.shared._ZN7cutlass13device_kernelINS_4fmha6kernel36Sm100FmhaFwdKernelTmaWarpspecializedIN4cute5tupleIJiiiNS5_IJNS5_IJiiEEEiEEEEEENS1_10collective38Sm100FmhaFwdMainloopTmaWarpspecializedINS_6half_tEffNS5_IJNS4_1CILi256EEENSC_ILi128EEENSC_ILi32EEEEEENS5_IJiNSC_ILi1EEES7_EEENS5_IJiSH_NS5_IJNS5_IJNSC_ILi0EEEiEEEiEEEEEESM_NS9_10CausalMaskILb1EEENS5_IJNSC_ILi2EEESH_SH_EEENSC_ILb0EEEEENS9_38Sm100FmhaFwdEpilogueTmaWarpspecializedISB_fNS5_IJSE_SF_SE_EEESI_NS5_IJSH_S7_EEESR_EENS2_23IndividualTileSchedulerENS2_41Sm100FmhaCtxKernelWarpspecializedScheduleEEEEEvNT_6ParamsE --------------------------
	.section	.nv.shared._ZN7cutlass13device_kernelINS_4fmha6kernel36Sm100FmhaFwdKernelTmaWarpspecializedIN4cute5tupleIJiiiNS5_IJNS5_IJiiEEEiEEEEEENS1_10collective38Sm100FmhaFwdMainloopTmaWarpspecializedINS_6half_tEffNS5_IJNS4_1CILi256EEENSC_ILi128EEENSC_ILi32EEEEEENS5_IJiNSC_ILi1EEES7_EEENS5_IJiSH_NS5_IJNS5_IJNSC_ILi0EEEiEEEiEEEEEESM_NS9_10CausalMaskILb1EEENS5_IJNSC_ILi2EEESH_SH_EEENSC_ILb0EEEEENS9_38Sm100FmhaFwdEpilogueTmaWarpspecializedISB_fNS5_IJSE_SF_SE_EEESI_NS5_IJSH_S7_EEESR_EENS2_23IndividualTileSchedulerENS2_41Sm100FmhaCtxKernelWarpspecializedScheduleEEEEEvNT_6ParamsE,"aw",@nobits
	.sectionflags	@""
	.align	16
	.zero		1024


//--------------------- .nv.shared.reserved.0     --------------------------
	.section	.nv.shared.reserved.0,"aw",@nobits
	.weak		__nv_reservedSMEM_offset_0_alias
	.size		__nv_reservedSMEM_offset_0_alias, 0, 64
	.other		__nv_reservedSMEM_offset_0_alias,@"STO_CUDA_RESERVED_SHARED STV_DEFAULT"
__nv_reservedSMEM_offset_0_alias:
	.zero		0
.nv.shared.reserved.0:
	.zero		64
	.weak		__nv_reservedSMEM_tcgen05_partition
	.type		__nv_reservedSMEM_tcgen05_partition,@object
	.size		__nv_reservedSMEM_tcgen05_partition,(.L_0 - __nv_reservedSMEM_tcgen05_partition)
__nv_reservedSMEM_tcgen05_partition:
	.zero		32
.L_0:


//--------------------- .nv.global                --------------------------
	.section	.nv.global,"aw",@nobits
.nv.global:
	.type		_ZN39_INTERNAL_b37ccc07_4_k_cu_7c8b1739_26334cute1_E,@object
	.size		_ZN39_INTERNAL_b37ccc07_4_k_cu_7c8b1739_26334cute1_E,(_ZN39_INTERNAL_b37ccc07_4_k_cu_7c8b1739_26334cuda3std3__45__cpo6cbeginE - _ZN39_INTERNAL_b37ccc07_4_k_cu_7c8b1739_26334cute1_E)
_ZN39_INTERNAL_b37ccc07_4_k_cu_7c8b1739_26334cute1_E:
	.zero		1
	.type		_ZN39_INTERNAL_b37ccc07_4_k_cu_7c8b1739_26334cuda3std3__45__cpo6cbeginE,@object
	.size		_ZN39_INTERNAL_b37ccc07_4_k_cu_7c8b1739_26334cuda3std3__45__cpo6cbeginE,(_ZN39_INTERNAL_b37ccc07_4_k_cu_7c8b1739_26334cuda3std3__48in_placeE - _ZN39_INTERNAL_b37ccc07_4_k_cu_7c8b1739_26334cuda3std3__45__cpo6cbeginE)
_ZN39_INTERNAL_b37ccc07_4_k_cu_7c8b1739_26334cuda3std3__45__cpo6cbeginE:
	.zero		1
	.type		_ZN39_INTERNAL_b37ccc07_4_k_cu_7c8b1739_26334cuda3std3__48in_placeE,@object
	.size		_ZN39_INTERNAL_b37ccc07_4_k_cu_7c8b1739_26334cuda3std3__48in_placeE,(_ZN39_INTERNAL_b37ccc07_4_k_cu_7c8b1739_26334cuda3std6ranges3__45__cpo9iter_moveE - _ZN39_INTERNAL_b37ccc07_4_k_cu_7c8b1739_26334cuda3std3__48in_placeE)
_ZN39_INTERNAL_b37ccc07_4_k_cu_7c8b1739_26334cuda3std3__48in_placeE:
	.zero		1
	.type		_ZN39_INTERNAL_b37ccc07_4_k_cu_7c8b1739_26334cuda3std6ranges3__45__cpo9iter_moveE,@object
	.size		_ZN39_INTERNAL_b37ccc07_4_k_cu_7c8b1739_26334cuda3std6ranges3__45__cpo9iter_moveE,(_ZN39_INTERNAL_b37ccc07_4_k_cu_7c8b1739_26334cuda3std3__45__cpo5beginE - _ZN39_INTERNAL_b37ccc07_4_k_cu_7c8b1739_26334cuda3std6ranges3__45__cpo9iter_moveE)
_ZN39_INTERNAL_b37ccc07_4_k_cu_7c8b1739_26334cuda3std6ranges3__45__cpo9iter_moveE:
	.zero		1
	.type		_ZN39_INTERNAL_b37ccc07_4_k_cu_7c8b1739_26334cuda3std3__45__cpo5beginE,@object
	.size		_ZN39_INTERNAL_b37ccc07_4_k_cu_7c8b1739_26334cuda3std3__45__cpo5beginE,(_ZN39_INTERNAL_b37ccc07_4_k_cu_7c8b1739_26334cuda3std3__441_GLOBAL__N__b37ccc07_4_k_cu_7c8b1739_26336ignoreE - _ZN39_INTERNAL_b37ccc07_4_k_cu_7c8b1739_26334cuda3std3__45__cpo5beginE)
_ZN39_INTERNAL_b37ccc07_4_k_cu_7c8b1739_26334cuda3std3__45__cpo5beginE:
	.zero		1
	.type		_ZN39_INTERNAL_b37ccc07_4_k_cu_7c8b1739_26334cuda3std3__441_GLOBAL__N__b37ccc07_4_k_cu_7c8b1739_26336ignoreE,@object
	.size		_ZN39_INTERNAL_b37ccc07_4_k_cu_7c8b1739_26334cuda3std3__441_GLOBAL__N__b37ccc07_4_k_cu_7c8b1739_26336ignoreE,(_ZN39_INTERNAL_b37ccc07_4_k_cu_7c8b1739_26334cute7productE - _ZN39_INTERNAL_b37ccc07_4_k_cu_7c8b1739_26334cuda3std3__441_GLOBAL__N__b37ccc07_4_k_cu_7c8b1739_26336ignoreE)
_ZN39_INTERNAL_b37ccc07_4_k_cu_7c8b1739_26334cuda3std3__441_GLOBAL__N__b37ccc07_4_k_cu_7c8b1739_26336ignoreE:
	.zero		1
	.type		_ZN39_INTERNAL_b37ccc07_4_k_cu_7c8b1739_26334cute7productE,@object
	.size		_ZN39_INTERNAL_b37ccc07_4_k_cu_7c8b1739_26334cute7productE,(_ZN39_INTERNAL_b37ccc07_4_k_cu_7c8b1739_26334cuda3std3__45__cpo3endE - _ZN39_INTERNAL_b37ccc07_4_k_cu_7c8b1739_26334cute7productE)
_ZN39_INTERNAL_b37ccc07_4_k_cu_7c8b1739_26334cute7productE:
	.zero		1
	.type		_ZN39_INTERNAL_b37ccc07_4_k_cu_7c8b1739_26334cuda3std3__45__cpo3endE,@object
	.size		_ZN39_INTERNAL_b37ccc07_4_k_cu_7c8b1739_26334cuda3std3__45__cpo3endE,(_ZN39_INTERNAL_b37ccc07_4_k_cu_7c8b1739_26334cuda3std3__419piecewise_constructE - _ZN39_INTERNAL_b37ccc07_4_k_cu_7c8b1739_26334cuda3std3__45__cpo3endE)
_ZN39_INTERNAL_b37ccc07_4_k_cu_7c8b1739_26334cuda3std3__45__cpo3endE:
	.zero		1
	.type		_ZN39_INTERNAL_b37ccc07_4_k_cu_7c8b1739_26334cuda3std3__419piecewise_constructE,@object
	.size		_ZN39_INTERNAL_b37ccc07_4_k_cu_7c8b1739_26334cuda3std3__419piecewise_constructE,(_ZN39_INTERNAL_b37ccc07_4_k_cu_7c8b1739_26334cuda3std3__45__cpo4cendE - _ZN39_INTERNAL_b37ccc07_4_k_cu_7c8b1739_26334cuda3std3__419piecewise_constructE)
_ZN39_INTERNAL_b37ccc07_4_k_cu_7c8b1739_26334cuda3std3__419piecewise_constructE:
	.zero		1
	.type		_ZN39_INTERNAL_b37ccc07_4_k_cu_7c8b1739_26334cuda3std3__45__cpo4cendE,@object
	.size		_ZN39_INTERNAL_b37ccc07_4_k_cu_7c8b1739_26334cuda3std3__45__cpo4cendE,(_ZN39_INTERNAL_b37ccc07_4_k_cu_7c8b1739_26334cuda3std6ranges3__45__cpo4swapE - _ZN39_INTERNAL_b37ccc07_4_k_cu_7c8b1739_26334cuda3std3__45__cpo4cendE)
_ZN39_INTERNAL_b37ccc07_4_k_cu_7c8b1739_26334cuda3std3__45__cpo4cendE:
	.zero		1
	.type		_ZN39_INTERNAL_b37ccc07_4_k_cu_7c8b1739_26334cuda3std6ranges3__45__cpo4swapE,@object
	.size		_ZN39_INTERNAL_b37ccc07_4_k_cu_7c8b1739_26334cuda3std6ranges3__45__cpo4swapE,(.L_15 - _ZN39_INTERNAL_b37ccc07_4_k_cu_7c8b1739_26334cuda3std6ranges3__45__cpo4swapE)
_ZN39_INTERNAL_b37ccc07_4_k_cu_7c8b1739_26334cuda3std6ranges3__45__cpo4swapE:
	.zero		1
.L_15:


//--------------------- .nv.constant0._ZN7cutlass13device_kernelINS_4fmha6kernel36Sm100FmhaFwdKernelTmaWarpspecializedIN4cute5tupleIJiiiNS5_IJNS5_IJiiEEEiEEEEEENS1_10collective38Sm100FmhaFwdMainloopTmaWarpspecializedINS_6half_tEffNS5_IJNS4_1CILi256EEENSC_ILi128EEENSC_ILi32EEEEEENS5_IJiNSC_ILi1EEES7_EEENS5_IJiSH_NS5_IJNS5_IJNSC_ILi0EEEiEEEiEEEEEESM_NS9_10CausalMaskILb1EEENS5_IJNSC_ILi2EEESH_SH_EEENSC_ILb0EEEEENS9_38Sm100FmhaFwdEpilogueTmaWarpspecializedISB_fNS5_IJSE_SF_SE_EEESI_NS5_IJSH_S7_EEESR_EENS2_23IndividualTileSchedulerENS2_41Sm100FmhaCtxKernelWarpspecializedScheduleEEEEEvNT_6ParamsE --------------------------
	.section	.nv.constant0._ZN7cutlass13device_kernelINS_4fmha6kernel36Sm100FmhaFwdKernelTmaWarpspecializedIN4cute5tupleIJiiiNS5_IJNS5_IJiiEEEiEEEEEENS1_10collective38Sm100FmhaFwdMainloopTmaWarpspecializedINS_6half_tEffNS5_IJNS4_1CILi256EEENSC_ILi128EEENSC_ILi32EEEEEENS5_IJiNSC_ILi1EEES7_EEENS5_IJiSH_NS5_IJNS5_IJNSC_ILi0EEEiEEEiEEEEEESM_NS9_10CausalMaskILb1EEENS5_IJNSC_ILi2EEESH_SH_EEENSC_ILb0EEEEENS9_38Sm100FmhaFwdEpilogueTmaWarpspecializedISB_fNS5_IJSE_SF_SE_EEESI_NS5_IJSH_S7_EEESR_EENS2_23IndividualTileSchedulerENS2_41Sm100FmhaCtxKernelWarpspecializedScheduleEEEEEvNT_6ParamsE,"a",@progbits
	.sectionflags	@""
	.align	4
.nv.constant0._ZN7cutlass13device_kernelINS_4fmha6kernel36Sm100FmhaFwdKernelTmaWarpspecializedIN4cute5tupleIJiiiNS5_IJNS5_IJiiEEEiEEEEEENS1_10collective38Sm100FmhaFwdMainloopTmaWarpspecializedINS_6half_tEffNS5_IJNS4_1CILi256EEENSC_ILi128EEENSC_ILi32EEEEEENS5_IJiNSC_ILi1EEES7_EEENS5_IJiSH_NS5_IJNS5_IJNSC_ILi0EEEiEEEiEEEEEESM_NS9_10CausalMaskILb1EEENS5_IJNSC_ILi2EEESH_SH_EEENSC_ILb0EEEEENS9_38Sm100FmhaFwdEpilogueTmaWarpspecializedISB_fNS5_IJSE_SF_SE_EEESI_NS5_IJSH_S7_EEESR_EENS2_23IndividualTileSchedulerENS2_41Sm100FmhaCtxKernelWarpspecializedScheduleEEEEEvNT_6ParamsE:
	.zero		2432


//--------------------- SYMBOLS --------------------------

	.type		.nv.reservedSmem.offset0,@object
	.size		.nv.reservedSmem.offset0,0x4
	.type		.nv.reservedSmem.cap,@object
	.size		.nv.reservedSmem.cap,0x4
	.type		vprintf,@function
	.type		__assertfail,@function
